def matmul_kernel(
    a_ptr,
    b_ptr,
    c_ptr,
    M,
    N,
    K,
    stride_am,
    stride_ak,
    stride_bk,
    stride_bn,
    stride_cm,
    stride_cn,
    BLOCK_M: tl.constexpr,
    BLOCK_N: tl.constexpr,
    BLOCK_K: tl.constexpr,
    GROUP_M: tl.constexpr,
):
    pid = tl.program_id(axis=0)
    num_pid_m = tl.cdiv(M, BLOCK_M)
    num_pid_n = tl.cdiv(N, BLOCK_N)
    num_pid_in_group = GROUP_M * num_pid_n
    group_id = pid // num_pid_in_group
    first_pid_m = group_id * GROUP_M
    group_size_m = min(num_pid_m - first_pid_m, GROUP_M)
    pid_m = first_pid_m + ((pid % num_pid_in_group) % group_size_m)
    pid_n = (pid % num_pid_in_group) // group_size_m

    offs_am = (pid_m * BLOCK_M + tl.arange(0, BLOCK_M)) % M
    offs_bn = (pid_n * BLOCK_N + tl.arange(0, BLOCK_N)) % N
    offs_k = tl.arange(0, BLOCK_K)
    a_ptrs = a_ptr + offs_am[:, None] * stride_am + offs_k[None, :] * stride_ak
    b_ptrs = b_ptr + offs_k[:, None] * stride_bk + offs_bn[None, :] * stride_bn

    acc = tl.zeros((BLOCK_M, BLOCK_N), dtype=tl.float32)
    for kk in range(0, tl.cdiv(K, BLOCK_K)):
        a = tl.load(a_ptrs, mask=offs_k[None, :] < K - kk * BLOCK_K, other=0.0)
        b = tl.load(b_ptrs, mask=offs_k[:, None] < K - kk * BLOCK_K, other=0.0)
        acc = tl.dot(a, b, acc)
        a_ptrs += BLOCK_K * stride_ak
        b_ptrs += BLOCK_K * stride_bk

    c = acc.to(c_ptr.dtype.element_ty)
    offs_cm = pid_m * BLOCK_M + tl.arange(0, BLOCK_M)
    offs_cn = pid_n * BLOCK_N + tl.arange(0, BLOCK_N)
    c_ptrs = c_ptr + offs_cm[:, None] * stride_cm + offs_cn[None, :] * stride_cn
    mask = (offs_cm[:, None] < M) & (offs_cn[None, :] < N)
    tl.store(c_ptrs, c, mask=mask)

# config = {"BLOCK_K": 128, "BLOCK_M": 64, "BLOCK_N": 256, "GROUP_M": 8, "arch": "sm_100", "dtype": "fp8e4m3", "num_ctas": 1, "num_stages": 3, "num_warps": 1}
# arch = sm_100


// ===== COMPILED SASS (sm_100a) =====

	.target	sm_100a

	.elftype	@"ET_EXEC"


//--------------------- .note.nv.tkinfo           --------------------------
	.section	.note.nv.tkinfo,"",@"SHT_NOTE"
	.sectionflags	@"SHF_NOTE_NV_TKINFO"
	.tkinfo
        /*0018*/ 	.word	0x00000081
        /*0030*/ 	.string	""
        /*0030*/ 	.string	"ptxas-blackwell"
        /*0030*/ 	.string	"Cuda compilation tools, release 12.9, V12.9.86"
        /*0030*/ 	.string	"Build cuda_12.9.r12.9/compiler.36037853_0"
        /*0030*/ 	.string	"-v  -suppress-debug-info  -lineinfo  -arch sm_100a "



//--------------------- .note.nv.cuver            --------------------------
	.section	.note.nv.cuver,"",@"SHT_NOTE"
	.sectionflags	@"SHF_NOTE_NV_CUVER"
        /*0018*/ 	.short	0x0001
        /*001a*/ 	.short	0x0064
        /*001c*/ 	.short	0x0001
        /*001e*/ 	.short	0x0000
        /*0020*/ 	.short	0x0001
        /*0022*/ 	.short	0x0000


//--------------------- .nv.info                  --------------------------
	.section	.nv.info,"",@"SHT_CUDA_INFO"
	.align	4


	//----- nvinfo : EIATTR_REGCOUNT
	.align		4
        /*0000*/ 	.byte	0x04, 0x2f
        /*0002*/ 	.short	(.L_1 - .L_0)
	.align		4
.L_0:
        /*0004*/ 	.word	index@(matmul_kernel)
        /*0008*/ 	.word	0x00000040


	//----- nvinfo : EIATTR_FRAME_SIZE
	.align		4
.L_1:
        /*000c*/ 	.byte	0x04, 0x11
        /*000e*/ 	.short	(.L_3 - .L_2)
	.align		4
.L_2:
        /*0010*/ 	.word	index@(matmul_kernel)
        /*0014*/ 	.word	0x00005e28


	//----- nvinfo : EIATTR_MIN_STACK_SIZE
	.align		4
.L_3:
        /*0018*/ 	.byte	0x04, 0x12
        /*001a*/ 	.short	(.L_5 - .L_4)
	.align		4
.L_4:
        /*001c*/ 	.word	index@(matmul_kernel)
        /*0020*/ 	.word	0x00005e28
.L_5:


//--------------------- .nv.info.matmul_kernel    --------------------------
	.section	.nv.info.matmul_kernel,"",@"SHT_CUDA_INFO"
	.sectionflags	@""
	.align	4


	//----- nvinfo : EIATTR_CUDA_API_VERSION
	.align		4
        /*0000*/ 	.byte	0x04, 0x37
        /*0002*/ 	.short	(.L_7 - .L_6)
.L_6:
        /*0004*/ 	.word	0x00000081


	//----- nvinfo : EIATTR_KPARAM_INFO
	.align		4
.L_7:
        /*0008*/ 	.byte	0x04, 0x17
        /*000a*/ 	.short	(.L_9 - .L_8)
.L_8:
        /*000c*/ 	.word	0x00000000
        /*0010*/ 	.short	0x000d
        /*0012*/ 	.short	0x0048
        /*0014*/ 	.byte	0x00, 0xf4, 0x21, 0x00


	//----- nvinfo : EIATTR_KPARAM_INFO
	.align		4
.L_9:
        /*0018*/ 	.byte	0x04, 0x17
        /*001a*/ 	.short	(.L_11 - .L_10)
.L_10:
        /*001c*/ 	.word	0x00000000
        /*0020*/ 	.short	0x000c
        /*0022*/ 	.short	0x0040
        /*0024*/ 	.byte	0x00, 0xf4, 0x21, 0x00


	//----- nvinfo : EIATTR_KPARAM_INFO
	.align		4
.L_11:
        /*0028*/ 	.byte	0x04, 0x17
        /*002a*/ 	.short	(.L_13 - .L_12)
.L_12:
        /*002c*/ 	.word	0x00000000
        /*0030*/ 	.short	0x000b
        /*0032*/ 	.short	0x0038
        /*0034*/ 	.byte	0x00, 0xf0, 0x11, 0x00


	//----- nvinfo : EIATTR_KPARAM_INFO
	.align		4
.L_13:
        /*0038*/ 	.byte	0x04, 0x17
        /*003a*/ 	.short	(.L_15 - .L_14)
.L_14:
        /*003c*/ 	.word	0x00000000
        /*0040*/ 	.short	0x000a
        /*0042*/ 	.short	0x0034
        /*0044*/ 	.byte	0x00, 0xf0, 0x11, 0x00


	//----- nvinfo : EIATTR_KPARAM_INFO
	.align		4
.L_15:
        /*0048*/ 	.byte	0x04, 0x17
        /*004a*/ 	.short	(.L_17 - .L_16)
.L_16:
        /*004c*/ 	.word	0x00000000
        /*0050*/ 	.short	0x0009
        /*0052*/ 	.short	0x0030
        /*0054*/ 	.byte	0x00, 0xf0, 0x11, 0x00


	//----- nvinfo : EIATTR_KPARAM_INFO
	.align		4
.L_17:
        /*0058*/ 	.byte	0x04, 0x17
        /*005a*/ 	.short	(.L_19 - .L_18)
.L_18:
        /*005c*/ 	.word	0x00000000
        /*0060*/ 	.short	0x0008
        /*0062*/ 	.short	0x002c
        /*0064*/ 	.byte	0x00, 0xf0, 0x11, 0x00


	//----- nvinfo : EIATTR_KPARAM_INFO
	.align		4
.L_19:
        /*0068*/ 	.byte	0x04, 0x17
        /*006a*/ 	.short	(.L_21 - .L_20)
.L_20:
        /*006c*/ 	.word	0x00000000
        /*0070*/ 	.short	0x0007
        /*0072*/ 	.short	0x0028
        /*0074*/ 	.byte	0x00, 0xf0, 0x11, 0x00


	//----- nvinfo : EIATTR_KPARAM_INFO
	.align		4
.L_21:
        /*0078*/ 	.byte	0x04, 0x17
        /*007a*/ 	.short	(.L_23 - .L_22)
.L_22:
        /*007c*/ 	.word	0x00000000
        /*0080*/ 	.short	0x0006
        /*0082*/ 	.short	0x0024
        /*0084*/ 	.byte	0x00, 0xf0, 0x11, 0x00


	//----- nvinfo : EIATTR_KPARAM_INFO
	.align		4
.L_23:
        /*0088*/ 	.byte	0x04, 0x17
        /*008a*/ 	.short	(.L_25 - .L_24)
.L_24:
        /*008c*/ 	.word	0x00000000
        /*0090*/ 	.short	0x0005
        /*0092*/ 	.short	0x0020
        /*0094*/ 	.byte	0x00, 0xf0, 0x11, 0x00


	//----- nvinfo : EIATTR_KPARAM_INFO
	.align		4
.L_25:
        /*0098*/ 	.byte	0x04, 0x17
        /*009a*/ 	.short	(.L_27 - .L_26)
.L_26:
        /*009c*/ 	.word	0x00000000
        /*00a0*/ 	.short	0x0004
        /*00a2*/ 	.short	0x001c
        /*00a4*/ 	.byte	0x00, 0xf0, 0x11, 0x00


	//----- nvinfo : EIATTR_KPARAM_INFO
	.align		4
.L_27:
        /*00a8*/ 	.byte	0x04, 0x17
        /*00aa*/ 	.short	(.L_29 - .L_28)
.L_28:
        /*00ac*/ 	.word	0x00000000
        /*00b0*/ 	.short	0x0003
        /*00b2*/ 	.short	0x0018
        /*00b4*/ 	.byte	0x00, 0xf0, 0x11, 0x00


	//----- nvinfo : EIATTR_KPARAM_INFO
	.align		4
.L_29:
        /*00b8*/ 	.byte	0x04, 0x17
        /*00ba*/ 	.short	(.L_31 - .L_30)
.L_30:
        /*00bc*/ 	.word	0x00000000
        /*00c0*/ 	.short	0x0002
        /*00c2*/ 	.short	0x0010
        /*00c4*/ 	.byte	0x00, 0xf4, 0x21, 0x00


	//----- nvinfo : EIATTR_KPARAM_INFO
	.align		4
.L_31:
        /*00c8*/ 	.byte	0x04, 0x17
        /*00ca*/ 	.short	(.L_33 - .L_32)
.L_32:
        /*00cc*/ 	.word	0x00000000
        /*00d0*/ 	.short	0x0001
        /*00d2*/ 	.short	0x0008
        /*00d4*/ 	.byte	0x00, 0xf4, 0x21, 0x00


	//----- nvinfo : EIATTR_KPARAM_INFO
	.align		4
.L_33:
        /*00d8*/ 	.byte	0x04, 0x17
        /*00da*/ 	.short	(.L_35 - .L_34)
.L_34:
        /*00dc*/ 	.word	0x00000000
        /*00e0*/ 	.short	0x0000
        /*00e2*/ 	.short	0x0000
        /*00e4*/ 	.byte	0x00, 0xf4, 0x21, 0x00


	//----- nvinfo : EIATTR_SPARSE_MMA_MASK
	.align		4
.L_35:
        /*00e8*/ 	.byte	0x03, 0x50
        /*00ea*/ 	.short	0x0000


	//----- nvinfo : EIATTR_MAXREG_COUNT
	.align		4
        /*00ec*/ 	.byte	0x03, 0x1b
        /*00ee*/ 	.short	0x00ff


	//----- nvinfo : EIATTR_NUM_BARRIERS
	.align		4
        /*00f0*/ 	.byte	0x02, 0x4c
        /*00f2*/ 	.byte	0x01
	.zero		1


	//----- nvinfo : EIATTR_ANNOTATIONS
	.align		4
        /*00f4*/ 	.byte	0x04, 0x55
        /*00f6*/ 	.short	(.L_37 - .L_36)


	//   ....[0]....
.L_36:
        /*00f8*/ 	.word	0x00000001
        /*00fc*/ 	.byte	0x50, 0x00, 0x00, 0x00, 0x01, 0x00, 0x00, 0x00, 0x90, 0x00, 0x00, 0x00, 0x01, 0x00, 0x00, 0x00
        /* <DEDUP_REMOVED lines=2942> */
        /*b8ec*/ 	.byte	0xd0, 0x22, 0x03, 0x00


	//----- nvinfo : EIATTR_COOP_GROUP_MASK_REGIDS
	.align		4
.L_37:
        /*b8f0*/ 	.byte	0x04, 0x29
        /*b8f2*/ 	.short	(.L_39 - .L_38)


	//   ....[0]....
.L_38:
        /*b8f4*/ 	.word	0xffffffff


	//   ....[1]....
        /*b8f8*/ 	.word	0xffffffff


	//   ....[2]....
        /*b8fc*/ 	.word	0xffffffff


	//   ....[3]....
        /*b900*/ 	.word	0xffffffff


	//   ....[4]....
        /*b904*/ 	.word	0xffffffff


	//   ....[5]....
        /*b908*/ 	.word	0xffffffff


	//   ....[6]....
        /*b90c*/ 	.word	0xffffffff


	//   ....[7]....
        /*b910*/ 	.word	0xffffffff


	//   ....[8]....
        /*b914*/ 	.word	0xffffffff


	//   ....[9]....
        /*b918*/ 	.word	0xffffffff


	//   ....[10]....
        /*b91c*/ 	.word	0xffffffff


	//   ....[11]....
        /*b920*/ 	.word	0xffffffff


	//   ....[12]....
        /*b924*/ 	.word	0xffffffff


	//   ....[13]....
        /*b928*/ 	.word	0xffffffff


	//   ....[14]....
        /*b92c*/ 	.word	0xffffffff


	//   ....[15]....
        /*b930*/ 	.word	0xffffffff


	//   ....[16]....
        /*b934*/ 	.word	0xffffffff


	//   ....[17]....
        /*b938*/ 	.word	0xffffffff


	//   ....[18]....
        /*b93c*/ 	.word	0xffffffff


	//   ....[19]....
        /*b940*/ 	.word	0xffffffff


	//   ....[20]....
        /*b944*/ 	.word	0xffffffff


	//   ....[21]....
        /*b948*/ 	.word	0xffffffff


	//   ....[22]....
        /*b94c*/ 	.word	0xffffffff


	//   ....[23]....
        /*b950*/ 	.word	0xffffffff


	//   ....[24]....
        /*b954*/ 	.word	0xffffffff


	//   ....[25]....
        /*b958*/ 	.word	0xffffffff


	//   ....[26]....
        /*b95c*/ 	.word	0xffffffff


	//   ....[27]....
        /*b960*/ 	.word	0xffffffff


	//   ....[28]....
        /*b964*/ 	.word	0xffffffff


	//   ....[29]....
        /*b968*/ 	.word	0xffffffff


	//   ....[30]....
        /*b96c*/ 	.word	0xffffffff


	//   ....[31]....
        /*b970*/ 	.word	0xffffffff


	//   ....[32]....
        /*b974*/ 	.word	0xffffffff


	//   ....[33]....
        /*b978*/ 	.word	0xffffffff


	//   ....[34]....
        /*b97c*/ 	.word	0xffffffff


	//   ....[35]....
        /*b980*/ 	.word	0xffffffff


	//   ....[36]....
        /*b984*/ 	.word	0xffffffff


	//   ....[37]....
        /*b988*/ 	.word	0xffffffff


	//   ....[38]....
        /*b98c*/ 	.word	0xffffffff


	//   ....[39]....
        /*b990*/ 	.word	0xffffffff


	//   ....[40]....
        /*b994*/ 	.word	0xffffffff


	//   ....[41]....
        /*b998*/ 	.word	0xffffffff


	//   ....[42]....
        /*b99c*/ 	.word	0xffffffff


	//   ....[43]....
        /*b9a0*/ 	.word	0xffffffff


	//   ....[44]....
        /*b9a4*/ 	.word	0xffffffff


	//   ....[45]....
        /*b9a8*/ 	.word	0xffffffff


	//   ....[46]....
        /*b9ac*/ 	.word	0xffffffff


	//   ....[47]....
        /*b9b0*/ 	.word	0xffffffff


	//   ....[48]....
        /*b9b4*/ 	.word	0xffffffff


	//   ....[49]....
        /*b9b8*/ 	.word	0xffffffff


	//   ....[50]....
        /*b9bc*/ 	.word	0xffffffff


	//   ....[51]....
        /*b9c0*/ 	.word	0xffffffff


	//   ....[52]....
        /*b9c4*/ 	.word	0xffffffff


	//   ....[53]....
        /*b9c8*/ 	.word	0xffffffff


	//   ....[54]....
        /*b9cc*/ 	.word	0xffffffff


	//   ....[55]....
        /*b9d0*/ 	.word	0xffffffff


	//   ....[56]....
        /*b9d4*/ 	.word	0xffffffff


	//   ....[57]....
        /*b9d8*/ 	.word	0xffffffff


	//   ....[58]....
        /*b9dc*/ 	.word	0xffffffff


	//   ....[59]....
        /*b9e0*/ 	.word	0xffffffff


	//   ....[60]....
        /*b9e4*/ 	.word	0xffffffff


	//   ....[61]....
        /*b9e8*/ 	.word	0xffffffff


	//   ....[62]....
        /*b9ec*/ 	.word	0xffffffff


	//----- nvinfo : EIATTR_COOP_GROUP_INSTR_OFFSETS
	.align		4
.L_39:
        /*b9f0*/ 	.byte	0x04, 0x28
        /*b9f2*/ 	.short	(.L_41 - .L_40)


	//   ....[0]....
.L_40:
        /*b9f4*/ 	.word	0x000db800


	//   ....[1]....
        /*b9f8*/ 	.word	0x000db940


	//   ....[2]....
        /*b9fc*/ 	.word	0x000db9c0


	//   ....[3]....
        /*ba00*/ 	.word	0x000dba00


	//   ....[4]....
        /*ba04*/ 	.word	0x000dba60


	//   ....[5]....
        /*ba08*/ 	.word	0x000dbb00


	//   ....[6]....
        /*ba0c*/ 	.word	0x000dbc80


	//   ....[7]....
        /*ba10*/ 	.word	0x000dbcf0


	//   ....[8]....
        /*ba14*/ 	.word	0x000dbd40


	//   ....[9]....
        /*ba18*/ 	.word	0x000dbe00


	//   ....[10]....
        /*ba1c*/ 	.word	0x000dbe60


	//   ....[11]....
        /*ba20*/ 	.word	0x000dbec0


	//   ....[12]....
        /*ba24*/ 	.word	0x000dbf20


	//   ....[13]....
        /*ba28*/ 	.word	0x000dbfe0


	//   ....[14]....
        /*ba2c*/ 	.word	0x000dc020


	//   ....[15]....
        /*ba30*/ 	.word	0x000dc080


	//   ....[16]....
        /*ba34*/ 	.word	0x000dc1b0


	//   ....[17]....
        /*ba38*/ 	.word	0x000dc260


	//   ....[18]....
        /*ba3c*/ 	.word	0x000dc290


	//   ....[19]....
        /*ba40*/ 	.word	0x000dc350


	//   ....[20]....
        /*ba44*/ 	.word	0x000dc3c0


	//   ....[21]....
        /*ba48*/ 	.word	0x000dc410


	//   ....[22]....
        /*ba4c*/ 	.word	0x000dc4c0


	//   ....[23]....
        /*ba50*/ 	.word	0x000dc5c0


	//   ....[24]....
        /*ba54*/ 	.word	0x000dc5f0


	//   ....[25]....
        /*ba58*/ 	.word	0x000dc6c0


	//   ....[26]....
        /*ba5c*/ 	.word	0x000dc720


	//   ....[27]....
        /*ba60*/ 	.word	0x000dc7f0


	//   ....[28]....
        /*ba64*/ 	.word	0x000dc830


	//   ....[29]....
        /*ba68*/ 	.word	0x000dc900


	//   ....[30]....
        /*ba6c*/ 	.word	0x000dc960


	//   ....[31]....
        /*ba70*/ 	.word	0x000dca50


	//   ....[32]....
        /*ba74*/ 	.word	0x000dca90


	//   ....[33]....
        /*ba78*/ 	.word	0x000dcb90


	//   ....[34]....
        /*ba7c*/ 	.word	0x000dcc30


	//   ....[35]....
        /*ba80*/ 	.word	0x000dcc80


	//   ....[36]....
        /*ba84*/ 	.word	0x000dccf0


	//   ....[37]....
        /*ba88*/ 	.word	0x000dcda0


	//   ....[38]....
        /*ba8c*/ 	.word	0x000dceb0


	//   ....[39]....
        /*ba90*/ 	.word	0x000dcf00


	//   ....[40]....
        /*ba94*/ 	.word	0x000dcf30


	//   ....[41]....
        /*ba98*/ 	.word	0x000dd0d0


	//   ....[42]....
        /*ba9c*/ 	.word	0x000dd0f0


	//   ....[43]....
        /*baa0*/ 	.word	0x000dd150


	//   ....[44]....
        /*baa4*/ 	.word	0x000dd180


	//   ....[45]....
        /*baa8*/ 	.word	0x000dd280


	//   ....[46]....
        /*baac*/ 	.word	0x000dd370


	//   ....[47]....
        /*bab0*/ 	.word	0x000dd3b0


	//   ....[48]....
        /*bab4*/ 	.word	0x000dd3d0


	//   ....[49]....
        /*bab8*/ 	.word	0x000dd580


	//   ....[50]....
        /*babc*/ 	.word	0x000dd5a0


	//   ....[51]....
        /*bac0*/ 	.word	0x000dd600


	//   ....[52]....
        /*bac4*/ 	.word	0x000dd620


	//   ....[53]....
        /*bac8*/ 	.word	0x000dd710


	//   ....[54]....
        /*bacc*/ 	.word	0x000dd730


	//   ....[55]....
        /*bad0*/ 	.word	0x000dd760


	//   ....[56]....
        /*bad4*/ 	.word	0x000dd790


	//   ....[57]....
        /*bad8*/ 	.word	0x000dd7c0


	//   ....[58]....
        /*badc*/ 	.word	0x000dd7f0


	//   ....[59]....
        /*bae0*/ 	.word	0x000dd860


	//   ....[60]....
        /*bae4*/ 	.word	0x000dd890


	//   ....[61]....
        /*bae8*/ 	.word	0x000dd8d0


	//   ....[62]....
        /*baec*/ 	.word	0x000dd930


	//----- nvinfo : EIATTR_VRC_CTA_INIT_COUNT
	.align		4
.L_41:
        /*baf0*/ 	.byte	0x02, 0x4a
	.zero		1
	.zero		1


	//----- nvinfo : EIATTR_EXIT_INSTR_OFFSETS
	.align		4
        /*baf4*/ 	.byte	0x04, 0x1c
        /*baf6*/ 	.short	(.L_43 - .L_42)


	//   ....[0]....
.L_42:
        /*baf8*/ 	.word	0x000e8760


	//   ....[1]....
        /*bafc*/ 	.word	0x000e8790


	//----- nvinfo : EIATTR_REQNTID
	.align		4
.L_43:
        /*bb00*/ 	.byte	0x04, 0x10
        /*bb02*/ 	.short	(.L_45 - .L_44)
.L_44:
        /*bb04*/ 	.word	0x00000020
        /*bb08*/ 	.word	0x00000001
        /*bb0c*/ 	.word	0x00000001


	//----- nvinfo : EIATTR_CBANK_PARAM_SIZE
	.align		4
.L_45:
        /*bb10*/ 	.byte	0x03, 0x19
        /*bb12*/ 	.short	0x0050


	//----- nvinfo : EIATTR_PARAM_CBANK
	.align		4
        /*bb14*/ 	.byte	0x04, 0x0a
        /*bb16*/ 	.short	(.L_47 - .L_46)
	.align		4
.L_46:
        /*bb18*/ 	.word	index@(.nv.constant0.matmul_kernel)
        /*bb1c*/ 	.short	0x0380
        /*bb1e*/ 	.short	0x0050


	//----- nvinfo : EIATTR_SW_WAR
	.align		4
.L_47:
        /*bb20*/ 	.byte	0x04, 0x36
        /*bb22*/ 	.short	(.L_49 - .L_48)
.L_48:
        /*bb24*/ 	.word	0x00000008
.L_49:


//--------------------- .nv.compat                --------------------------
	.section	.nv.compat,"",@"SHT_CUDA_COMPAT_INFO"
	.align	4
        /*0000*/ 	.byte	0x02, 0x02, 0x02, 0x00, 0x02, 0x05, 0x05, 0x00, 0x02, 0x03, 0x00, 0x00, 0x02, 0x06, 0x01, 0x00


//--------------------- .nv.callgraph             --------------------------
	.section	.nv.callgraph,"",@"SHT_CUDA_CALLGRAPH"
	.align	4
	.sectionentsize	8
	.align		4
        /*0000*/ 	.word	0x00000000
	.align		4
        /*0004*/ 	.word	0xffffffff
	.align		4
        /*0008*/ 	.word	0x00000000
	.align		4
        /*000c*/ 	.word	0xfffffffe
	.align		4
        /*0010*/ 	.word	0x00000000
	.align		4
        /*0014*/ 	.word	0xfffffffd
	.align		4
        /*0018*/ 	.word	0x00000000
	.align		4
        /*001c*/ 	.word	0xfffffffc


//--------------------- .text.matmul_kernel       --------------------------
	.section	.text.matmul_kernel,"ax",@progbits
	.align	128
        .global         matmul_kernel
        .type           matmul_kernel,@function
        .size           matmul_kernel,(.L_x_3 - matmul_kernel)
        .other          matmul_kernel,@"STO_CUDA_ENTRY STV_DEFAULT"
matmul_kernel:
.text.matmul_kernel:
[----:B------:R-:W0:Y:S02]  /*0000*/  LDC R1, c[0x0][0x37c] ;  /* 0x0000df00ff017b82 */ /* 0x000e240000000800 */
[----:B0-----:R-:W-:-:S06]  /*0010*/  VIADD R1, R1, 0xffffa1d8 ;  /* 0xffffa1d801017836 */ /* 0x001fcc0000000000 */
[----:B------:R-:W0:Y:S01]  /*0020*/  LDC.64 R2, c[0x0][0x398] ;  /* 0x0000e600ff027b82 */ /* 0x000e220000000a00 */
[----:B------:R-:W1:Y:S01]  /*0030*/  S2R R7, SR_CTAID.X ;  /* 0x0000000000077919 */ /* 0x000e620000002500 */
[----:B------:R-:W2:Y:S01]  /*0040*/  LDCU UR41, c[0x0][0x3a0] ;  /* 0x00007400ff2977ac */ /* 0x000ea20008000800 */
[----:B------:R-:W-:Y:S01]  /*0050*/  STL [R1+0x810], RZ ;  /* 0x000810ff01007387 */ /* 0x000fe20000100800 */
[----:B------:R-:W-:Y:S01]  /*0060*/  UMOV UR4, 0x400 ;  /* 0x0000040000047882 */ /* 0x000fe20000000000 */
[----:B------:R-:W3:Y:S03]  /*0070*/  LDCU.64 UR54, c[0x0][0x358] ;  /* 0x00006b00ff3677ac */ /* 0x000ee60008000a00 */
[----:B------:R-:W4:Y:S01]  /*0080*/  S2UR UR5, SR_CgaCtaId ;  /* 0x00000000000579c3 */ /* 0x000f220000008800 */
[----:B------:R-:W-:Y:S04]  /*0090*/  STL [R1+0x814], RZ ;  /* 0x000814ff01007387 */ /* 0x000fe80000100800 */
[----:B------:R-:W-:Y:S04]  /*00a0*/  STL [R1+0x818], RZ ;  /* 0x000818ff01007387 */ /* 0x000fe80000100800 */
[----:B------:R-:W-:Y:S01]  /*00b0*/  STL [R1+0x81c], RZ ;  /* 0x00081cff01007387 */ /* 0x000fe20000100800 */
[----:B--2---:R-:W-:-:S03]  /*00c0*/  UIADD3 UR41, UPT, UPT, UR41, 0x7f, URZ ;  /* 0x0000007f29297890 */ /* 0x004fc6000fffe0ff */
[----:B------:R-:W-:Y:S01]  /*00d0*/  STL [R1+0x800], RZ ;  /* 0x000800ff01007387 */ /* 0x000fe20000100800 */
[----:B0-----:R-:W-:-:S03]  /*00e0*/  VIADD R0, R3, 0xff ;  /* 0x000000ff03007836 */ /* 0x001fc60000000000 */
[----:B------:R-:W-:Y:S01]  /*00f0*/  STL [R1+0x804], RZ ;  /* 0x000804ff01007387 */ /* 0x000fe20000100800 */
[----:B------:R-:W-:-:S03]  /*0100*/  UISETP.GE.AND UP0, UPT, UR41, 0x80, UPT ;  /* 0x000000802900788c */ /* 0x000fc6000bf06270 */
[----:B------:R-:W-:Y:S01]  /*0110*/  STL [R1+0x808], RZ ;  /* 0x000808ff01007387 */ /* 0x000fe20000100800 */
[----:B------:R-:W-:Y:S01]  /*0120*/  SHF.R.S32.HI R5, RZ, 0x1f, R0 ;  /* 0x0000001fff057819 */ /* 0x000fe20000011400 */
[----:B----4-:R-:W-:Y:S02]  /*0130*/  ULEA UR4, UR5, UR4, 0x18 ;  /* 0x0000000405047291 */ /* 0x010fe4000f8ec0ff */
[----:B------:R-:W-:Y:S01]  /*0140*/  STL [R1+0x80c], RZ ;  /* 0x00080cff01007387 */ /* 0x000fe20000100800 */
[----:B------:R-:W-:Y:S02]  /*0150*/  LEA.HI R5, R5, R0, RZ, 0x8 ;  /* 0x0000000005057211 */ /* 0x000fe400078f40ff */
[----:B-1----:R-:W-:Y:S01]  /*0160*/  IABS R10, R7 ;  /* 0x00000007000a7213 */ /* 0x002fe20000000000 */
[----:B------:R-:W-:Y:S01]  /*0170*/  STL [R1+0x7f0], RZ ;  /* 0x0007f0ff01007387 */ /* 0x000fe20000100800 */
[----:B------:R-:W-:-:S03]  /*0180*/  SHF.R.S32.HI R5, RZ, 0x8, R5 ;  /* 0x00000008ff057819 */ /* 0x000fc60000011405 */
[----:B------:R-:W-:Y:S02]  /*0190*/  STL [R1+0x7f4], RZ ;  /* 0x0007f4ff01007387 */ /* 0x000fe40000100800 */
[----:B------:R-:W-:Y:S02]  /*01a0*/  IMAD.SHL.U32 R6, R5, 0x8, RZ ;  /* 0x0000000805067824 */ /* 0x000fe400078e00ff */
[----:B------:R-:W-:Y:S03]  /*01b0*/  STL [R1+0x7f8], RZ ;  /* 0x0007f8ff01007387 */ /* 0x000fe60000100800 */
[-C--:B------:R-:W-:Y:S01]  /*01c0*/  IABS R9, R6.reuse ;  /* 0x0000000600097213 */ /* 0x080fe20000000000 */
[----:B------:R-:W-:Y:S01]  /*01d0*/  STL [R1+0x7fc], RZ ;  /* 0x0007fcff01007387 */ /* 0x000fe20000100800 */
[----:B------:R-:W-:Y:S02]  /*01e0*/  IABS R12, R6 ;  /* 0x00000006000c7213 */ /* 0x000fe40000000000 */
[----:B------:R-:W0:Y:S01]  /*01f0*/  I2F.RP R0, R9 ;  /* 0x0000000900007306 */ /* 0x000e220000209400 */
[----:B------:R-:W-:Y:S04]  /*0200*/  STL [R1+0x7e0], RZ ;  /* 0x0007e0ff01007387 */ /* 0x000fe80000100800 */
[----:B------:R-:W-:Y:S04]  /*0210*/  STL [R1+0x7e4], RZ ;  /* 0x0007e4ff01007387 */ /* 0x000fe80000100800 */
[----:B------:R-:W-:Y:S04]  /*0220*/  STL [R1+0x7e8], RZ ;  /* 0x0007e8ff01007387 */ /* 0x000fe80000100800 */
[----:B------:R-:W-:Y:S01]  /*0230*/  STL [R1+0x7ec], RZ ;  /* 0x0007ecff01007387 */ /* 0x000fe20000100800 */
[----:B0-----:R-:W0:Y:S03]  /*0240*/  MUFU.RCP R0, R0 ;  /* 0x0000000000007308 */ /* 0x001e260000001000 */
[----:B------:R-:W-:Y:S04]  /*0250*/  STL [R1+0x7d0], RZ ;  /* 0x0007d0ff01007387 */ /* 0x000fe80000100800 */
[----:B------:R-:W-:Y:S04]  /*0260*/  STL [R1+0x7d4], RZ ;  /* 0x0007d4ff01007387 */ /* 0x000fe80000100800 */
[----:B------:R-:W-:Y:S04]  /*0270*/  STL [R1+0x7d8], RZ ;  /* 0x0007d8ff01007387 */ /* 0x000fe80000100800 */
[----:B------:R-:W-:Y:S01]  /*0280*/  STL [R1+0x7dc], RZ ;  /* 0x0007dcff01007387 */ /* 0x000fe20000100800 */
[----:B0-----:R-:W-:-:S03]  /*0290*/  VIADD R4, R0, 0xffffffe ;  /* 0x0ffffffe00047836 */ /* 0x001fc60000000000 */
[----:B------:R-:W-:Y:S01]  /*02a0*/  STL [R1+0x7c0], RZ ;  /* 0x0007c0ff01007387 */ /* 0x000fe20000100800 */
[----:B------:R-:W-:Y:S01]  /*02b0*/  IMAD.MOV R0, RZ, RZ, -R12 ;  /* 0x000000ffff007224 */ /* 0x000fe200078e0a0c */
[----:B------:R0:W1:Y:S02]  /*02c0*/  F2I.FTZ.U32.TRUNC.NTZ R5, R4 ;  /* 0x0000000400057305 */ /* 0x000064000021f000 */
[----:B------:R-:W-:Y:S04]  /*02d0*/  STL [R1+0x7c4], RZ ;  /* 0x0007c4ff01007387 */ /* 0x000fe80000100800 */
[----:B------:R-:W-:Y:S04]  /*02e0*/  STL [R1+0x7c8], RZ ;  /* 0x0007c8ff01007387 */ /* 0x000fe80000100800 */
[----:B------:R-:W-:Y:S01]  /*02f0*/  STL [R1+0x7cc], RZ ;  /* 0x0007ccff01007387 */ /* 0x000fe20000100800 */
[----:B0-----:R-:W-:-:S03]  /*0300*/  IMAD.MOV.U32 R4, RZ, RZ, RZ ;  /* 0x000000ffff047224 */ /* 0x001fc600078e00ff */
[----:B------:R-:W-:Y:S01]  /*0310*/  STL [R1+0x7b0], RZ ;  /* 0x0007b0ff01007387 */ /* 0x000fe20000100800 */
[----:B-1----:R-:W-:-:S03]  /*0320*/  IMAD.MOV R8, RZ, RZ, -R5 ;  /* 0x000000ffff087224 */ /* 0x002fc600078e0a05 */
[----:B------:R-:W-:Y:S01]  /*0330*/  STL [R1+0x7b4], RZ ;  /* 0x0007b4ff01007387 */ /* 0x000fe20000100800 */
[----:B------:R-:W-:-:S03]  /*0340*/  IMAD R11, R8, R9, RZ ;  /* 0x00000009080b7224 */ /* 0x000fc600078e02ff */
[----:B------:R-:W-:Y:S01]  /*0350*/  STL [R1+0x7b8], RZ ;  /* 0x0007b8ff01007387 */ /* 0x000fe20000100800 */
[----:B------:R-:W-:Y:S02]  /*0360*/  IMAD.MOV.U32 R8, RZ, RZ, R10 ;  /* 0x000000ffff087224 */ /* 0x000fe400078e000a */
[----:B------:R-:W-:Y:S01]  /*0370*/  IMAD.HI.U32 R5, R5, R11, R4 ;  /* 0x0000000b05057227 */ /* 0x000fe200078e0004 */
[----:B------:R-:W-:Y:S04]  /*0380*/  STL [R1+0x7bc], RZ ;  /* 0x0007bcff01007387 */ /* 0x000fe80000100800 */
[----:B------:R-:W-:Y:S01]  /*0390*/  STL [R1+0x7a0], RZ ;  /* 0x0007a0ff01007387 */ /* 0x000fe20000100800 */
[----:B------:R-:W-:-:S03]  /*03a0*/  IMAD.HI.U32 R5, R5, R8, RZ ;  /* 0x0000000805057227 */ /* 0x000fc600078e00ff */
[----:B------:R-:W-:Y:S01]  /*03b0*/  STL [R1+0x7a4], RZ ;  /* 0x0007a4ff01007387 */ /* 0x000fe20000100800 */
[----:B------:R-:W-:-:S03]  /*03c0*/  IMAD R0, R5, R0, R8 ;  /* 0x0000000005007224 */ /* 0x000fc600078e0208 */
[----:B------:R-:W-:Y:S02]  /*03d0*/  STL [R1+0x7a8], RZ ;  /* 0x0007a8ff01007387 */ /* 0x000fe40000100800 */
[----:B------:R-:W-:Y:S02]  /*03e0*/  ISETP.GT.U32.AND P1, PT, R9, R0, PT ;  /* 0x000000000900720c */ /* 0x000fe40003f24070 */
[----:B------:R-:W-:Y:S04]  /*03f0*/  STL [R1+0x7ac], RZ ;  /* 0x0007acff01007387 */ /* 0x000fe80000100800 */
[----:B------:R-:W-:Y:S04]  /*0400*/  STL [R1+0x790], RZ ;  /* 0x000790ff01007387 */ /* 0x000fe80000100800 */
[----:B------:R-:W-:Y:S03]  /*0410*/  STL [R1+0x794], RZ ;  /* 0x000794ff01007387 */ /* 0x000fe60000100800 */
[----:B------:R-:W-:Y:S01]  /*0420*/  @!P1 IMAD.IADD R0, R0, 0x1, -R9 ;  /* 0x0000000100009824 */ /* 0x000fe200078e0a09 */
[----:B------:R-:W-:Y:S01]  /*0430*/  STL [R1+0x798], RZ ;  /* 0x000798ff01007387 */ /* 0x000fe20000100800 */
[----:B------:R-:W-:Y:S01]  /*0440*/  @!P1 VIADD R5, R5, 0x1 ;  /* 0x0000000105059836 */ /* 0x000fe20000000000 */
[----:B------:R-:W-:-:S02]  /*0450*/  ISETP.NE.AND P1, PT, R6, RZ, PT ;  /* 0x000000ff0600720c */ /* 0x000fc40003f25270 */
[----:B------:R-:W-:Y:S01]  /*0460*/  STL [R1+0x79c], RZ ;  /* 0x00079cff01007387 */ /* 0x000fe20000100800 */
[----:B------:R-:W-:Y:S02]  /*0470*/  ISETP.GE.U32.AND P0, PT, R0, R9, PT ;  /* 0x000000090000720c */ /* 0x000fe40003f06070 */
[----:B------:R-:W-:Y:S01]  /*0480*/  LOP3.LUT R0, R7, R6, RZ, 0x3c, !PT ;  /* 0x0000000607007212 */ /* 0x000fe200078e3cff */
[----:B------:R-:W-:Y:S03]  /*0490*/  STL [R1+0x780], RZ ;  /* 0x000780ff01007387 */ /* 0x000fe60000100800 */
[----:B------:R-:W-:Y:S01]  /*04a0*/  ISETP.GE.AND P2, PT, R0, RZ, PT ;  /* 0x000000ff0000720c */ /* 0x000fe20003f46270 */
[----:B------:R-:W-:Y:S01]  /*04b0*/  STL [R1+0x784], RZ ;  /* 0x000784ff01007387 */ /* 0x000fe20000100800 */
[----:B------:R-:W-:-:S03]  /*04c0*/  VIADD R0, R2, 0x3f ;  /* 0x0000003f02007836 */ /* 0x000fc60000000000 */
[----:B------:R-:W-:Y:S02]  /*04d0*/  STL [R1+0x788], RZ ;  /* 0x000788ff01007387 */ /* 0x000fe40000100800 */
[----:B------:R-:W-:Y:S02]  /*04e0*/  @P0 VIADD R5, R5, 0x1 ;  /* 0x0000000105050836 */ /* 0x000fe40000000000 */
[----:B------:R-:W-:Y:S02]  /*04f0*/  STL [R1+0x78c], RZ ;  /* 0x00078cff01007387 */ /* 0x000fe40000100800 */
[----:B------:R-:W-:Y:S01]  /*0500*/  IMAD.MOV.U32 R4, RZ, RZ, R5 ;  /* 0x000000ffff047224 */ /* 0x000fe200078e0005 */
[----:B------:R-:W-:Y:S01]  /*0510*/  SHF.R.S32.HI R5, RZ, 0x1f, R0 ;  /* 0x0000001fff057819 */ /* 0x000fe20000011400 */
[----:B------:R-:W-:Y:S02]  /*0520*/  STL [R1+0x770], RZ ;  /* 0x000770ff01007387 */ /* 0x000fe40000100800 */
[----:B------:R-:W-:Y:S01]  /*0530*/  @!P2 IMAD.MOV R4, RZ, RZ, -R4 ;  /* 0x000000ffff04a224 */ /* 0x000fe200078e0a04 */
[----:B------:R-:W-:Y:S01]  /*0540*/  @!P1 LOP3.LUT R4, RZ, R6, RZ, 0x33, !PT ;  /* 0x00000006ff049212 */ /* 0x000fe200078e33ff */
[----:B------:R-:W-:Y:S01]  /*0550*/  STL [R1+0x774], RZ ;  /* 0x000774ff01007387 */ /* 0x000fe20000100800 */
[----:B------:R-:W-:-:S03]  /*0560*/  LEA.HI R5, R5, R0, RZ, 0x6 ;  /* 0x0000000005057211 */ /* 0x000fc600078f30ff */
[----:B------:R-:W-:Y:S01]  /*0570*/  STL [R1+0x778], RZ ;  /* 0x000778ff01007387 */ /* 0x000fe20000100800 */
[----:B------:R-:W-:Y:S02]  /*0580*/  IMAD.SHL.U32 R8, R4, 0x8, RZ ;  /* 0x0000000804087824 */ /* 0x000fe400078e00ff */
[----:B------:R-:W-:Y:S01]  /*0590*/  IMAD.MOV R4, RZ, RZ, -R4 ;  /* 0x000000ffff047224 */ /* 0x000fe200078e0a04 */
[----:B------:R-:W-:Y:S02]  /*05a0*/  STL [R1+0x77c], RZ ;  /* 0x00077cff01007387 */ /* 0x000fe40000100800 */
[----:B------:R-:W-:Y:S01]  /*05b0*/  LEA.HI.SX32 R5, R5, -R8, 0x1a ;  /* 0x8000000805057211 */ /* 0x000fe200078fd2ff */
[----:B------:R-:W-:Y:S01]  /*05c0*/  IMAD R6, R6, R4, R7 ;  /* 0x0000000406067224 */ /* 0x000fe200078e0207 */
[----:B------:R-:W-:Y:S02]  /*05d0*/  STL [R1+0x760], RZ ;  /* 0x000760ff01007387 */ /* 0x000fe40000100800 */
[----:B------:R-:W-:-:S02]  /*05e0*/  VIMNMX R13, PT, PT, R5, 0x8, PT ;  /* 0x00000008050d7848 */ /* 0x000fc40003fe0100 */
[----:B------:R-:W-:Y:S01]  /*05f0*/  STL [R1+0x764], RZ ;  /* 0x000764ff01007387 */ /* 0x000fe20000100800 */
[----:B------:R-:W-:Y:S02]  /*0600*/  IABS R11, R6 ;  /* 0x00000006000b7213 */ /* 0x000fe40000000000 */
[----:B------:R-:W-:Y:S01]  /*0610*/  IABS R9, R13 ;  /* 0x0000000d00097213 */ /* 0x000fe20000000000 */
[----:B------:R-:W-:Y:S03]  /*0620*/  STL [R1+0x768], RZ ;  /* 0x000768ff01007387 */ /* 0x000fe60000100800 */
        /* <DEDUP_REMOVED lines=11> */
[----:B------:R-:W-:Y:S04]  /*06e0*/  STL [R1+0x74c], RZ ;  /* 0x00074cff01007387 */ /* 0x000fe80000100800 */
[----:B------:R-:W-:Y:S01]  /*06f0*/  STL [R1+0x730], RZ ;  /* 0x000730ff01007387 */ /* 0x000fe20000100800 */
[----:B------:R-:W0:Y:S03]  /*0700*/  F2I.FTZ.U32.TRUNC.NTZ R5, R5 ;  /* 0x0000000500057305 */ /* 0x000e26000021f000 */
[----:B------:R-:W-:Y:S04]  /*0710*/  STL [R1+0x734], RZ ;  /* 0x000734ff01007387 */ /* 0x000fe80000100800 */
[----:B------:R-:W-:Y:S04]  /*0720*/  STL [R1+0x738], RZ ;  /* 0x000738ff01007387 */ /* 0x000fe80000100800 */
[----:B------:R-:W-:Y:S04]  /*0730*/  STL [R1+0x73c], RZ ;  /* 0x00073cff01007387 */ /* 0x000fe80000100800 */
[----:B------:R-:W-:Y:S01]  /*0740*/  STL [R1+0x720], RZ ;  /* 0x000720ff01007387 */ /* 0x000fe20000100800 */
[----:B0-----:R-:W-:-:S03]  /*0750*/  IMAD.MOV R10, RZ, RZ, -R5 ;  /* 0x000000ffff0a7224 */ /* 0x001fc600078e0a05 */
[----:B------:R-:W-:Y:S01]  /*0760*/  STL [R1+0x724], RZ ;  /* 0x000724ff01007387 */ /* 0x000fe20000100800 */
[----:B------:R-:W-:Y:S01]  /*0770*/  IMAD.MOV.U32 R4, RZ, RZ, R10 ;  /* 0x000000ffff047224 */ /* 0x000fe200078e000a */
[----:B------:R-:W-:Y:S02]  /*0780*/  IABS R10, R13 ;  /* 0x0000000d000a7213 */ /* 0x000fe40000000000 */
[----:B------:R-:W-:Y:S01]  /*0790*/  STL [R1+0x728], RZ ;  /* 0x000728ff01007387 */ /* 0x000fe20000100800 */
[----:B------:R-:W-:Y:S02]  /*07a0*/  IMAD R7, R4, R9, RZ ;  /* 0x0000000904077224 */ /* 0x000fe400078e02ff */
[----:B------:R-:W-:Y:S01]  /*07b0*/  IMAD.MOV.U32 R4, RZ, RZ, RZ ;  /* 0x000000ffff047224 */ /* 0x000fe200078e00ff */
[----:B------:R-:W-:Y:S03]  /*07c0*/  STL [R1+0x72c], RZ ;  /* 0x00072cff01007387 */ /* 0x000fe60000100800 */
[----:B------:R-:W-:Y:S01]  /*07d0*/  IMAD.HI.U32 R4, R5, R7, R4 ;  /* 0x0000000705047227 */ /* 0x000fe200078e0004 */
[----:B------:R-:W-:Y:S03]  /*07e0*/  STL [R1+0x710], RZ ;  /* 0x000710ff01007387 */ /* 0x000fe60000100800 */
[----:B------:R-:W-:Y:S01]  /*07f0*/  IMAD.MOV R5, RZ, RZ, -R10 ;  /* 0x000000ffff057224 */ /* 0x000fe200078e0a0a */
        /* <DEDUP_REMOVED lines=18> */
[----:B------:R-:W-:Y:S04]  /*0920*/  STL [R1+0x6f8], RZ ;  /* 0x0006f8ff01007387 */ /* 0x000fe80000100800 */
[----:B------:R-:W-:Y:S02]  /*0930*/  STL [R1+0x6fc], RZ ;  /* 0x0006fcff01007387 */ /* 0x000fe40000100800 */
[----:B------:R-:W-:-:S02]  /*0940*/  @P0 VIADD R0, R0, 0x1 ;  /* 0x0000000100000836 */ /* 0x000fc40000000000 */
[----:B------:R-:W-:Y:S04]  /*0950*/  STL [R1+0x6e0], RZ ;  /* 0x0006e0ff01007387 */ /* 0x000fe80000100800 */
[----:B------:R-:W-:Y:S01]  /*0960*/  STL [R1+0x6e4], RZ ;  /* 0x0006e4ff01007387 */ /* 0x000fe20000100800 */
[----:B------:R-:W-:Y:S01]  /*0970*/  @!P2 IMAD.MOV R0, RZ, RZ, -R0 ;  /* 0x000000ffff00a224 */ /* 0x000fe200078e0a00 */
[----:B------:R-:W-:Y:S02]  /*0980*/  @!P1 LOP3.LUT R0, RZ, R13, RZ, 0x33, !PT ;  /* 0x0000000dff009212 */ /* 0x000fe400078e33ff */
[----:B------:R-:W-:Y:S03]  /*0990*/  STL [R1+0x6e8], RZ ;  /* 0x0006e8ff01007387 */ /* 0x000fe60000100800 */
[----:B------:R-:W-:Y:S01]  /*09a0*/  IMAD.MOV R4, RZ, RZ, -R0 ;  /* 0x000000ffff047224 */ /* 0x000fe200078e0a00 */
[----:B------:R-:W-:Y:S01]  /*09b0*/  STL [R1+0x6ec], RZ ;  /* 0x0006ecff01007387 */ /* 0x000fe20000100800 */
[----:B------:R-:W-:-:S02]  /*09c0*/  IMAD.SHL.U32 R57, R0, 0x100, RZ ;  /* 0x0000010000397824 */ /* 0x000fc400078e00ff */
[----:B------:R-:W-:Y:S01]  /*09d0*/  IMAD R4, R13, R4, R6 ;  /* 0x000000040d047224 */ /* 0x000fe200078e0206 */
[----:B------:R-:W-:Y:S01]  /*09e0*/  STL [R1+0x6d0], RZ ;  /* 0x0006d0ff01007387 */ /* 0x000fe20000100800 */
[C---:B------:R-:W-:Y:S02]  /*09f0*/  VIADD R7, R57.reuse, 0x1 ;  /* 0x0000000139077836 */ /* 0x040fe40000000000 */
[C---:B------:R-:W-:Y:S01]  /*0a00*/  VIADD R6, R57.reuse, 0x2 ;  /* 0x0000000239067836 */ /* 0x040fe20000000000 */
[----:B------:R-:W-:Y:S01]  /*0a10*/  STL [R1+0x6d4], RZ ;  /* 0x0006d4ff01007387 */ /* 0x000fe20000100800 */
[C---:B------:R-:W-:Y:S02]  /*0a20*/  VIADD R0, R57.reuse, 0x3 ;  /* 0x0000000339007836 */ /* 0x040fe40000000000 */
[----:B------:R-:W-:Y:S01]  /*0a30*/  IMAD.IADD R4, R8, 0x1, R4 ;  /* 0x0000000108047824 */ /* 0x000fe200078e0204 */
[----:B------:R-:W-:Y:S01]  /*0a40*/  STL [R1+0x6d8], RZ ;  /* 0x0006d8ff01007387 */ /* 0x000fe20000100800 */
[----:B------:R-:W-:-:S02]  /*0a50*/  VIADD R55, R57, 0x6d ;  /* 0x0000006d39377836 */ /* 0x000fc40000000000 */
[C---:B------:R-:W-:Y:S01]  /*0a60*/  VIADD R51, R57.reuse, 0xb8 ;  /* 0x000000b839337836 */ /* 0x040fe20000000000 */
[----:B------:R-:W-:Y:S01]  /*0a70*/  STL [R1+0x6dc], RZ ;  /* 0x0006dcff01007387 */ /* 0x000fe20000100800 */
[C---:B------:R-:W-:Y:S02]  /*0a80*/  VIADD R27, R57.reuse, 0xbe ;  /* 0x000000be391b7836 */ /* 0x040fe40000000000 */
[C---:B------:R-:W-:Y:S01]  /*0a90*/  VIADD R52, R57.reuse, 0xbf ;  /* 0x000000bf39347836 */ /* 0x040fe20000000000 */
[----:B------:R-:W-:Y:S01]  /*0aa0*/  STL [R1+0x6c0], RZ ;  /* 0x0006c0ff01007387 */ /* 0x000fe20000100800 */
[C---:B------:R-:W-:Y:S02]  /*0ab0*/  VIADD R29, R57.reuse, 0xc2 ;  /* 0x000000c2391d7836 */ /* 0x040fe40000000000 */
[C---:B------:R-:W-:Y:S01]  /*0ac0*/  VIADD R56, R57.reuse, 0xc8 ;  /* 0x000000c839387836 */ /* 0x040fe20000000000 */
        /* <DEDUP_REMOVED lines=67> */
[----:B------:R-:W-:-:S03]  /*0f00*/  VIADD R8, R57, 0xfb ;  /* 0x000000fb39087836 */ /* 0x000fc60000000000 */
[----:B------:R-:W-:Y:S04]  /*0f10*/  STL [R1+0xa70], RZ ;  /* 0x000a70ff01007387 */ /* 0x000fe80000100800 */
        /* <DEDUP_REMOVED lines=403> */
[----:B------:R-:W-:Y:S04]  /*2850*/  STL [R1+0xa1c], R57 ;  /* 0x000a1c3901007387 */ /* 0x000fe80000100800 */
[----:B------:R0:W-:Y:S04]  /*2860*/  STL [R1+0xcb4], R7 ;  /* 0x000cb40701007387 */ /* 0x0001e80000100800 */
[----:B------:R1:W-:Y:S04]  /*2870*/  STL [R1+0xcb0], R6 ;  /* 0x000cb00601007387 */ /* 0x0003e80000100800 */
[----:B------:R2:W-:Y:S01]  /*2880*/  STL [R1+0xcac], R0 ;  /* 0x000cac0001007387 */ /* 0x0005e20000100800 */
[C---:B0-----:R-:W-:Y:S01]  /*2890*/  VIADD R7, R57.reuse, 0x4 ;  /* 0x0000000439077836 */ /* 0x041fe20000000000 */
[----:B------:R-:W0:Y:S01]  /*28a0*/  S2R R14, SR_TID.X ;  /* 0x00000000000e7919 */ /* 0x000e220000002100 */
[----:B-1----:R-:W-:-:S03]  /*28b0*/  VIADD R6, R57, 0x5 ;  /* 0x0000000539067836 */ /* 0x002fc60000000000 */
[----:B------:R1:W-:Y:S01]  /*28c0*/  STL [R1+0xca8], R7 ;  /* 0x000ca80701007387 */ /* 0x0003e20000100800 */
[----:B--2---:R-:W-:-:S03]  /*28d0*/  VIADD R0, R57, 0x6 ;  /* 0x0000000639007836 */ /* 0x004fc60000000000 */
[----:B------:R2:W-:Y:S04]  /*28e0*/  STL [R1+0xca4], R6 ;  /* 0x000ca40601007387 */ /* 0x0005e80000100800 */
[----:B------:R4:W-:Y:S01]  /*28f0*/  STL [R1+0xca0], R0 ;  /* 0x000ca00001007387 */ /* 0x0009e20000100800 */
[C---:B-1----:R-:W-:Y:S02]  /*2900*/  VIADD R7, R57.reuse, 0x7 ;  /* 0x0000000739077836 */ /* 0x042fe40000000000 */
[----:B--2---:R-:W-:-:S03]  /*2910*/  VIADD R6, R57, 0x8 ;  /* 0x0000000839067836 */ /* 0x004fc60000000000 */
[----:B------:R1:W-:Y:S01]  /*2920*/  STL [R1+0xc9c], R7 ;  /* 0x000c9c0701007387 */ /* 0x0003e20000100800 */
[----:B----4-:R-:W-:-:S03]  /*2930*/  VIADD R0, R57, 0x9 ;  /* 0x0000000939007836 */ /* 0x010fc60000000000 */
[----:B------:R2:W-:Y:S04]  /*2940*/  STL [R1+0xc98], R6 ;  /* 0x000c980601007387 */ /* 0x0005e80000100800 */
[----:B------:R4:W-:Y:S01]  /*2950*/  STL [R1+0xc94], R0 ;  /* 0x000c940001007387 */ /* 0x0009e20000100800 */
[C---:B-1----:R-:W-:Y:S01]  /*2960*/  VIADD R7, R57.reuse, 0xa ;  /* 0x0000000a39077836 */ /* 0x042fe20000000000 */
[----:B0-----:R-:W-:Y:S01]  /*2970*/  LOP3.LUT R5, R14, 0x1f, RZ, 0xc0, !PT ;  /* 0x0000001f0e057812 */ /* 0x001fe200078ec0ff */
[----:B--2---:R-:W-:-:S03]  /*2980*/  VIADD R6, R57, 0xb ;  /* 0x0000000b39067836 */ /* 0x004fc60000000000 */
[----:B------:R0:W-:Y:S01]  /*2990*/  STL [R1+0xc90], R7 ;  /* 0x000c900701007387 */ /* 0x0001e20000100800 */
[----:B----4-:R-:W-:-:S03]  /*29a0*/  VIADD R0, R57, 0xc ;  /* 0x0000000c39007836 */ /* 0x010fc60000000000 */
[----:B------:R1:W-:Y:S04]  /*29b0*/  STL [R1+0xc8c], R6 ;  /* 0x000c8c0601007387 */ /* 0x0003e80000100800 */
[----:B------:R2:W-:Y:S01]  /*29c0*/  STL [R1+0xc88], R0 ;  /* 0x000c880001007387 */ /* 0x0005e20000100800 */
[C---:B0-----:R-:W-:Y:S02]  /*29d0*/  VIADD R7, R57.reuse, 0xd ;  /* 0x0000000d39077836 */ /* 0x041fe40000000000 */
[----:B-1----:R-:W-:-:S03]  /*29e0*/  VIADD R6, R57, 0xe ;  /* 0x0000000e39067836 */ /* 0x002fc60000000000 */
[----:B------:R0:W-:Y:S01]  /*29f0*/  STL [R1+0xc84], R7 ;  /* 0x000c840701007387 */ /* 0x0001e20000100800 */
[----:B--2---:R-:W-:-:S03]  /*2a00*/  VIADD R0, R57, 0xf ;  /* 0x0000000f39007836 */ /* 0x004fc60000000000 */
        /* <DEDUP_REMOVED lines=195> */
[C---:B-1----:R-:W-:Y:S02]  /*3640*/  VIADD R6, R57.reuse, 0x71 ;  /* 0x0000007139067836 */ /* 0x042fe40000000000 */
[----:B--2---:R-:W-:-:S03]  /*3650*/  VIADD R0, R57, 0x72 ;  /* 0x0000007239007836 */ /* 0x004fc60000000000 */
[----:B------:R0:W-:Y:S04]  /*3660*/  STL [R1+0x36c], R6 ;  /* 0x00036c0601007387 */ /* 0x0001e80000100800 */
        /* <DEDUP_REMOVED lines=144> */
[----:B------:R1:W-:Y:S01]  /*3f70*/  STL [R1+0x54], R0 ;  /* 0x0000540001007387 */ /* 0x0003e20000100800 */
[C---:B0-----:R-:W-:Y:S02]  /*3f80*/  VIADD R6, R57.reuse, 0xbc ;  /* 0x000000bc39067836 */ /* 0x041fe40000000000 */
[----:B-1----:R-:W-:-:S03]  /*3f90*/  VIADD R0, R57, 0xbd ;  /* 0x000000bd39007836 */ /* 0x002fc60000000000 */
[----:B------:R0:W-:Y:S04]  /*3fa0*/  STL [R1+0x50], R6 ;  /* 0x0000500601007387 */ /* 0x0001e80000100800 */
[----:B------:R1:W-:Y:S01]  /*3fb0*/  STL [R1+0x4c], R0 ;  /* 0x00004c0001007387 */ /* 0x0003e20000100800 */
[C---:B0-----:R-:W-:Y:S02]  /*3fc0*/  VIADD R6, R57.reuse, 0xc0 ;  /* 0x000000c039067836 */ /* 0x041fe40000000000 */
[----:B-1----:R-:W-:-:S03]  /*3fd0*/  VIADD R0, R57, 0xc1 ;  /* 0x000000c139007836 */ /* 0x002fc60000000000 */
[----:B------:R0:W-:Y:S04]  /*3fe0*/  STL [R1+0x40], R6 ;  /* 0x0000400601007387 */ /* 0x0001e80000100800 */
[----:B------:R1:W-:Y:S04]  /*3ff0*/  STL [R1+0x3c], R0 ;  /* 0x00003c0001007387 */ /* 0x0003e80000100800 */
[----:B------:R2:W-:Y:S01]  /*4000*/  STL [R1+0x34], R7 ;  /* 0x0000340701007387 */ /* 0x0005e20000100800 */
[C---:B0-----:R-:W-:Y:S02]  /*4010*/  VIADD R6, R57.reuse, 0xc5 ;  /* 0x000000c539067836 */ /* 0x041fe40000000000 */
[----:B-1----:R-:W-:-:S02]  /*4020*/  VIADD R0, R57, 0xc4 ;  /* 0x000000c439007836 */ /* 0x002fc40000000000 */
[----:B--2---:R-:W-:-:S03]  /*4030*/  VIADD R7, R57, 0xfc ;  /* 0x000000fc39077836 */ /* 0x004fc60000000000 */
[----:B------:R0:W-:Y:S04]  /*4040*/  STL [R1+0x30], R0 ;  /* 0x0000300001007387 */ /* 0x0001e80000100800 */
[----:B------:R1:W-:Y:S01]  /*4050*/  STL [R1+0x2c], R6 ;  /* 0x00002c0601007387 */ /* 0x0003e20000100800 */
[C---:B0-----:R-:W-:Y:S02]  /*4060*/  VIADD R0, R57.reuse, 0xc6 ;  /* 0x000000c639007836 */ /* 0x041fe40000000000 */
[----:B-1----:R-:W-:-:S03]  /*4070*/  VIADD R6, R57, 0xc7 ;  /* 0x000000c739067836 */ /* 0x002fc60000000000 */
[----:B------:R0:W-:Y:S04]  /*4080*/  STL [R1+0x28], R0 ;  /* 0x0000280001007387 */ /* 0x0001e80000100800 */
[----:B------:R1:W-:Y:S01]  /*4090*/  STL [R1+0x24], R6 ;  /* 0x0000240601007387 */ /* 0x0003e20000100800 */
[C---:B0-----:R-:W-:Y:S02]  /*40a0*/  VIADD R0, R57.reuse, 0xc9 ;  /* 0x000000c939007836 */ /* 0x041fe40000000000 */
[----:B-1----:R-:W-:-:S03]  /*40b0*/  VIADD R6, R57, 0xce ;  /* 0x000000ce39067836 */ /* 0x002fc60000000000 */
[----:B------:R0:W-:Y:S02]  /*40c0*/  STL [R1+0x1c], R0 ;  /* 0x00001c0001007387 */ /* 0x0001e40000100800 */
[----:B0-----:R-:W-:-:S05]  /*40d0*/  VIADD R0, R57, 0xcd ;  /* 0x000000cd39007836 */ /* 0x001fca0000000000 */
[----:B------:R0:W-:Y:S04]  /*40e0*/  STL [R1+0xc], R0 ;  /* 0x00000c0001007387 */ /* 0x0001e80000100800 */
[----:B------:R1:W-:Y:S01]  /*40f0*/  STL [R1+0x8], R6 ;  /* 0x0000080601007387 */ /* 0x0003e20000100800 */
[C---:B0-----:R-:W-:Y:S02]  /*4100*/  VIADD R0, R57.reuse, 0xcf ;  /* 0x000000cf39007836 */ /* 0x041fe40000000000 */
[----:B-1----:R-:W-:-:S03]  /*4110*/  VIADD R6, R57, 0xd0 ;  /* 0x000000d039067836 */ /* 0x002fc60000000000 */
[----:B------:R0:W-:Y:S04]  /*4120*/  STL [R1+0x4], R0 ;  /* 0x0000040001007387 */ /* 0x0001e80000100800 */
[----:B------:R1:W-:Y:S01]  /*4130*/  STL [R1], R6 ;  /* 0x0000000601007387 */ /* 0x0003e20000100800 */
[----:B0-----:R-:W-:Y:S02]  /*4140*/  IMAD.SHL.U32 R0, R4, 0x40, RZ ;  /* 0x0000004004007824 */ /* 0x001fe400078e00ff */
[----:B-1----:R-:W-:-:S03]  /*4150*/  VIADD R6, R57, 0xfd ;  /* 0x000000fd39067836 */ /* 0x002fc60000000000 */
[C---:B------:R-:W-:Y:S01]  /*4160*/  LOP3.LUT R4, R0.reuse, 0x1f, R14, 0xf8, !PT ;  /* 0x0000001f00047812 */ /* 0x040fe200078ef80e */
[C---:B------:R-:W-:Y:S01]  /*4170*/  VIADD R14, R57.reuse, 0xf5 ;  /* 0x000000f5390e7836 */ /* 0x040fe20000000000 */
[----:B------:R-:W-:Y:S01]  /*4180*/  LOP3.LUT R0, R0, 0x20, R5, 0xfe, !PT ;  /* 0x0000002000007812 */ /* 0x000fe200078efe05 */
[C---:B------:R-:W-:Y:S02]  /*4190*/  VIADD R5, R57.reuse, 0xfe ;  /* 0x000000fe39057836 */ /* 0x040fe40000000000 */
[----:B------:R0:W-:Y:S04]  /*41a0*/  STL [R1+0xf74], R4 ;  /* 0x000f740401007387 */ /* 0x0001e80000100800 */
[----:B------:R1:W-:Y:S01]  /*41b0*/  STL [R1+0xf70], R0 ;  /* 0x000f700001007387 */ /* 0x0003e20000100800 */
[----:B0-----:R-:W-:Y:S01]  /*41c0*/  VIADD R4, R57, 0xff ;  /* 0x000000ff39047836 */ /* 0x001fe20000000000 */
[----:B---3--:R-:W-:Y:S06]  /*41d0*/  BRA.U !UP0, `(.L_x_0) ;  /* 0x00000b65081c7547 */ /* 0x008fec000b800000 */
[----:B------:R0:W-:Y:S01]  /*41e0*/  STL [R1+0x44dc], R44 ;  /* 0x0044dc2c01007387 */ /* 0x0001e20000100800 */
[----:B------:R-:W-:Y:S01]  /*41f0*/  IMAD.MOV.U32 R26, RZ, RZ, RZ ;  /* 0x000000ffff1a7224 */ /* 0x000fe200078e00ff */
[----:B------:R-:W-:Y:S01]  /*4200*/  IABS R57, R3 ;  /* 0x0000000300397213 */ /* 0x000fe20000000000 */
[----:B------:R-:W2:Y:S01]  /*4210*/  LDCU.128 UR20, c[0x0][0x380] ;  /* 0x00007000ff1477ac */ /* 0x000ea20008000c00 */
[----:B------:R-:W3:Y:S01]  /*4220*/  LDCU UR75, c[0x0][0x3a4] ;  /* 0x00007480ff4b77ac */ /* 0x000ee20008000800 */
[----:B0-----:R-:W4:Y:S01]  /*4230*/  LDL R44, [R1+0xf74] ;  /* 0x000f7400012c7983 */ /* 0x001f220000100800 */
[----:B------:R-:W0:Y:S03]  /*4240*/  LDCU UR77, c[0x0][0x3b0] ;  /* 0x00007600ff4d77ac */ /* 0x000e260008000800 */
[----:B------:R5:W-:Y:S01]  /*4250*/  STL [R1+0x44d8], R45 ;  /* 0x0044d82d01007387 */ /* 0x000be20000100800 */
[----:B------:R-:W1:Y:S01]  /*4260*/  LDCU UR42, c[0x0][0x3a8] ;  /* 0x00007500ff2a77ac */ /* 0x000e620008000800 */
[----:B------:R-:W0:Y:S01]  /*4270*/  LDCU UR65, c[0x0][0x3a8] ;  /* 0x00007500ff4177ac */ /* 0x000e220008000800 */
[----:B------:R-:W0:Y:S01]  /*4280*/  LDCU UR45, c[0x0][0x3a8] ;  /* 0x00007500ff2d77ac */ /* 0x000e220008000800 */
[----:B-----5:R-:W5:Y:S01]  /*4290*/  LDL R45, [R1+0xf70] ;  /* 0x000f7000012d7983 */ /* 0x020f620000100800 */
[----:B------:R-:W0:Y:S03]  /*42a0*/  LDCU UR52, c[0x0][0x3a8] ;  /* 0x00007500ff3477ac */ /* 0x000e260008000800 */
[----:B------:R1:W-:Y:S01]  /*42b0*/  STL [R1+0x44d4], R46 ;  /* 0x0044d42e01007387 */ /* 0x0003e20000100800 */
[----:B------:R-:W0:Y:S03]  /*42c0*/  LDCU UR61, c[0x0][0x3a8] ;  /* 0x00007500ff3d77ac */ /* 0x000e260008000800 */
[----:B------:R2:W-:Y:S01]  /*42d0*/  STL [R1+0x44d0], R47 ;  /* 0x0044d02f01007387 */ /* 0x0005e20000100800 */
[----:B------:R-:W0:Y:S03]  /*42e0*/  LDCU UR69, c[0x0][0x3a8] ;  /* 0x00007500ff4577ac */ /* 0x000e260008000800 */
[----:B------:R3:W-:Y:S01]  /*42f0*/  STL [R1+0x44cc], R48 ;  /* 0x0044cc3001007387 */ /* 0x0007e20000100800 */
[----:B-1----:R-:W-:Y:S01]  /*4300*/  IMAD.MOV.U32 R46, RZ, RZ, R27 ;  /* 0x000000ffff2e7224 */ /* 0x002fe200078e001b */
[----:B------:R-:W1:Y:S02]  /*4310*/  LDCU UR43, c[0x0][0x3a8] ;  /* 0x00007500ff2b77ac */ /* 0x000e640008000800 */
[----:B------:R0:W-:Y:S01]  /*4320*/  STL [R1+0x44c8], R49 ;  /* 0x0044c83101007387 */ /* 0x0001e20000100800 */
[----:B--2---:R-:W-:Y:S01]  /*4330*/  IMAD.MOV.U32 R47, RZ, RZ, R52 ;  /* 0x000000ffff2f7224 */ /* 0x004fe200078e0034 */
[----:B------:R-:W-:-:S02]  /*4340*/  IABS R52, R5 ;  /* 0x0000000500347213 */ /* 0x000fc40000000000 */
[----:B------:R2:W-:Y:S01]  /*4350*/  STL [R1+0x44c4], R50 ;  /* 0x0044c43201007387 */ /* 0x0005e20000100800 */
[----:B------:R-:W1:Y:S01]  /*4360*/  LDCU UR47, c[0x0][0x3a8] ;  /* 0x00007500ff2f77ac */ /* 0x000e620008000800 */
[----:B---3--:R-:W-:Y:S01]  /*4370*/  IMAD.MOV.U32 R48, RZ, RZ, R51 ;  /* 0x000000ffff307224 */ /* 0x008fe200078e0033 */
[----:B------:R-:W-:Y:S01]  /*4380*/  IABS R51, R2 ;  /* 0x0000000200337213 */ /* 0x000fe20000000000 */
[----:B------:R3:W-:Y:S01]  /*4390*/  STL [R1+0x44c0], R58 ;  /* 0x0044c03a01007387 */ /* 0x0007e20000100800 */
[----:B------:R-:W1:Y:S01]  /*43a0*/  LDCU UR50, c[0x0][0x3a8] ;  /* 0x00007500ff3277ac */ /* 0x000e620008000800 */
[----:B0-----:R-:W-:Y:S01]  /*43b0*/  IMAD.MOV.U32 R49, RZ, RZ, R29 ;  /* 0x000000ffff317224 */ /* 0x001fe200078e001d */
[----:B------:R-:W0:Y:S01]  /*43c0*/  I2F.RP R0, R51 ;  /* 0x0000003300007306 */ /* 0x000e220000209400 */
[----:B------:R0:W-:Y:S01]  /*43d0*/  STL [R1+0x44bc], R59 ;  /* 0x0044bc3b01007387 */ /* 0x0001e20000100800 */
[----:B------:R-:W1:Y:S01]  /*43e0*/  LDCU UR56, c[0x0][0x3a8] ;  /* 0x00007500ff3877ac */ /* 0x000e620008000800 */
[----:B--2---:R-:W-:Y:S01]  /*43f0*/  IMAD.MOV.U32 R50, RZ, RZ, R53 ;  /* 0x000000ffff327224 */ /* 0x004fe200078e0035 */
[----:B------:R-:W-:Y:S01]  /*4400*/  IABS R53, R4 ;  /* 0x0000000400357213 */ /* 0x000fe20000000000 */
[----:B------:R2:W-:Y:S01]  /*4410*/  STL [R1+0x44b8], R60 ;  /* 0x0044b83c01007387 */ /* 0x0005e20000100800 */
[----:B------:R-:W1:Y:S01]  /*4420*/  LDCU UR59, c[0x0][0x3a8] ;  /* 0x00007500ff3b77ac */ /* 0x000e620008000800 */
[----:B---3--:R-:W-:-:S02]  /*4430*/  IMAD.MOV.U32 R58, RZ, RZ, R28 ;  /* 0x000000ffff3a7224 */ /* 0x008fc400078e001c */
[----:B------:R3:W-:Y:S01]  /*4440*/  STL [R1+0x44b4], R61 ;  /* 0x0044b43d01007387 */ /* 0x0007e20000100800 */
[----:B------:R-:W1:Y:S01]  /*4450*/  I2F.RP R28, R57 ;  /* 0x00000039001c7306 */ /* 0x000e620000209400 */
[----:B0-----:R-:W-:Y:S01]  /*4460*/  IMAD.MOV.U32 R59, RZ, RZ, R56 ;  /* 0x000000ffff3b7224 */ /* 0x001fe200078e0038 */
[----:B------:R-:W0:Y:S01]  /*4470*/  LDCU UR63, c[0x0][0x3a8] ;  /* 0x00007500ff3f77ac */ /* 0x000e220008000800 */
[----:B--2---:R-:W-:Y:S01]  /*4480*/  IMAD.MOV.U32 R60, RZ, RZ, R55 ;  /* 0x000000ffff3c7224 */ /* 0x004fe200078e0037 */
[----:B------:R-:W2:Y:S04]  /*4490*/  LDCU UR67, c[0x0][0x3a8] ;  /* 0x00007500ff4377ac */ /* 0x000ea80008000800 */
[----:B------:R-:W0:Y:S01]  /*44a0*/  MUFU.RCP R0, R0 ;  /* 0x0000000000007308 */ /* 0x000e220000001000 */
[----:B---3--:R-:W-:Y:S01]  /*44b0*/  IMAD.MOV.U32 R61, RZ, RZ, R54 ;  /* 0x000000ffff3d7224 */ /* 0x008fe200078e0036 */
[----:B------:R-:W3:Y:S01]  /*44c0*/  LDCU UR71, c[0x0][0x3a8] ;  /* 0x00007500ff4777ac */ /* 0x000ee20008000800 */
[----:B------:R-:W2:Y:S05]  /*44d0*/  LDCU UR73, c[0x0][0x3a8] ;  /* 0x00007500ff4977ac */ /* 0x000eaa0008000800 */
[----:B-1----:R-:W1:Y:S01]  /*44e0*/  MUFU.RCP R28, R28 ;  /* 0x0000001c001c7308 */ /* 0x002e620000001000 */
[----:B------:R-:W2:Y:S01]  /*44f0*/  LDCU UR44, c[0x0][0x3a8] ;  /* 0x00007500ff2c77ac */ /* 0x000ea20008000800 */
[----:B------:R-:W2:Y:S01]  /*4500*/  LDCU UR46, c[0x0][0x3a8] ;  /* 0x00007500ff2e77ac */ /* 0x000ea20008000800 */
[----:B0-----:R-:W-:Y:S01]  /*4510*/  VIADD R0, R0, 0xffffffe ;  /* 0x0ffffffe00007836 */ /* 0x001fe20000000000 */
[----:B------:R-:W0:Y:S04]  /*4520*/  LDCU UR48, c[0x0][0x3a8] ;  /* 0x00007500ff3077ac */ /* 0x000e280008000800 */
[----:B------:R-:W0:Y:S01]  /*4530*/  F2I.FTZ.U32.TRUNC.NTZ R27, R0 ;  /* 0x00000000001b7305 */ /* 0x000e22000021f000 */
[----:B------:R-:W2:Y:S01]  /*4540*/  LDCU UR49, c[0x0][0x3a8] ;  /* 0x00007500ff3177ac */ /* 0x000ea20008000800 */
[----:B-1----:R-:W-:Y:S01]  /*4550*/  VIADD R28, R28, 0xffffffe ;  /* 0x0ffffffe1c1c7836 */ /* 0x002fe20000000000 */
[----:B------:R-:W1:Y:S05]  /*4560*/  LDCU UR51, c[0x0][0x3a8] ;  /* 0x00007500ff3377ac */ /* 0x000e6a0008000800 */
[----:B------:R3:W1:Y:S01]  /*4570*/  F2I.FTZ.U32.TRUNC.NTZ R29, R28 ;  /* 0x0000001c001d7305 */ /* 0x000662000021f000 */
[----:B------:R-:W1:Y:S01]  /*4580*/  LDCU UR53, c[0x0][0x3a8] ;  /* 0x00007500ff3577ac */ /* 0x000e620008000800 */
[----:B------:R-:W2:Y:S01]  /*4590*/  LDCU UR57, c[0x0][0x3a8] ;  /* 0x00007500ff3977ac */ /* 0x000ea20008000800 */
[----:B0-----:R-:W-:-:S02]  /*45a0*/  IMAD.MOV R0, RZ, RZ, -R27 ;  /* 0x000000ffff007224 */ /* 0x001fc400078e0a1b */
[----:B---3--:R-:W-:Y:S01]  /*45b0*/  IMAD.MOV.U32 R28, RZ, RZ, RZ ;  /* 0x000000ffff1c7224 */ /* 0x008fe200078e00ff */
[----:B------:R-:W0:Y:S01]  /*45c0*/  LDCU UR58, c[0x0][0x3a8] ;  /* 0x00007500ff3a77ac */ /* 0x000e220008000800 */
[----:B------:R-:W-:Y:S01]  /*45d0*/  IMAD R0, R0, R51, RZ ;  /* 0x0000003300007224 */ /* 0x000fe200078e02ff */
[----:B------:R-:W3:Y:S03]  /*45e0*/  LDCU UR60, c[0x0][0x3a8] ;  /* 0x00007500ff3c77ac */ /* 0x000ee60008000800 */
[----:B------:R-:W-:Y:S01]  /*45f0*/  IMAD.HI.U32 R26, R27, R0, R26 ;  /* 0x000000001b1a7227 */ /* 0x000fe200078e001a */
[----:B------:R-:W0:Y:S03]  /*4600*/  LDCU UR62, c[0x0][0x3a8] ;  /* 0x00007500ff3e77ac */ /* 0x000e260008000800 */
[--C-:B-1----:R-:W-:Y:S01]  /*4610*/  IMAD.MOV R0, RZ, RZ, -R29.reuse ;  /* 0x000000ffff007224 */ /* 0x102fe200078e0a1d */
[----:B------:R-:W1:Y:S03]  /*4620*/  LDCU UR64, c[0x0][0x3a8] ;  /* 0x00007500ff4077ac */ /* 0x000e660008000800 */
[----:B------:R-:W-:Y:S01]  /*4630*/  IMAD R0, R0, R57, RZ ;  /* 0x0000003900007224 */ /* 0x000fe200078e02ff */
[----:B------:R-:W0:Y:S03]  /*4640*/  LDCU UR66, c[0x0][0x3a8] ;  /* 0x00007500ff4277ac */ /* 0x000e260008000800 */
[----:B------:R-:W-:Y:S01]  /*4650*/  IMAD.HI.U32 R0, R29, R0, R28 ;  /* 0x000000001d007227 */ /* 0x000fe200078e001c */
[----:B------:R-:W-:-:S02]  /*4660*/  IABS R28, R7 ;  /* 0x00000007001c7213 */ /* 0x000fc40000000000 */
[----:B------:R-:W-:Y:S01]  /*4670*/  IABS R29, R6 ;  /* 0x00000006001d7213 */ /* 0x000fe20000000000 */
[----:B------:R-:W0:Y:S04]  /*4680*/  LDCU UR68, c[0x0][0x3a8] ;  /* 0x00007500ff4477ac */ /* 0x000e280008000800 */
[----:B------:R-:W-:Y:S01]  /*4690*/  IMAD.HI.U32 R56, R0, R29, RZ ;  /* 0x0000001d00387227 */ /* 0x000fe200078e00ff */
[----:B------:R-:W0:Y:S03]  /*46a0*/  LDCU UR70, c[0x0][0x3a8] ;  /* 0x00007500ff4677ac */ /* 0x000e260008000800 */
[----:B------:R-:W-:Y:S01]  /*46b0*/  IMAD.MOV R56, RZ, RZ, -R56 ;  /* 0x000000ffff387224 */ /* 0x000fe200078e0a38 */
[----:B------:R-:W0:Y:S01]  /*46c0*/  LDCU UR72, c[0x0][0x3a8] ;  /* 0x00007500ff4877ac */ /* 0x000e220008000800 */
        /* <DEDUP_REMOVED lines=34> */
[----:B----4-:R-:W-:-:S05]  /*48f0*/  IABS R55, R44 ;  /* 0x0000002c00377213 */ /* 0x010fca0000000000 */
[----:B------:R-:W-:-:S04]  /*4900*/  IMAD.HI.U32 R27, R26, R55, RZ ;  /* 0x000000371a1b7227 */ /* 0x000fc800078e00ff */
[----:B------:R-:W-:-:S04]  /*4910*/  IMAD.MOV R27, RZ, RZ, -R27 ;  /* 0x000000ffff1b7224 */ /* 0x000fc800078e0a1b */
[----:B------:R-:W-:Y:S01]  /*4920*/  IMAD R55, R51, R27, R55 ;  /* 0x0000001b33377224 */ /* 0x000fe200078e0237 */
[----:B-----5:R-:W-:Y:S01]  /*4930*/  IABS R54, R45 ;  /* 0x0000002d00367213 */ /* 0x020fe20000000000 */
[----:B------:R-:W-:-:S03]  /*4940*/  IMAD.HI.U32 R27, R0, R53, RZ ;  /* 0x00000035001b7227 */ /* 0x000fc600078e00ff */
[----:B------:R-:W-:Y:S01]  /*4950*/  ISETP.GT.U32.AND P0, PT, R51, R55, PT ;  /* 0x000000373300720c */ /* 0x000fe20003f04070 */
[----:B------:R-:W-:-:S04]  /*4960*/  IMAD.HI.U32 R26, R26, R54, RZ ;  /* 0x000000361a1a7227 */ /* 0x000fc800078e00ff */
[----:B------:R-:W-:Y:S02]  /*4970*/  IMAD.MOV R26, RZ, RZ, -R26 ;  /* 0x000000ffff1a7224 */ /* 0x000fe400078e0a1a */
[----:B------:R-:W-:Y:S02]  /*4980*/  IMAD.MOV R27, RZ, RZ, -R27 ;  /* 0x000000ffff1b7224 */ /* 0x000fe400078e0a1b */
[----:B------:R-:W-:Y:S02]  /*4990*/  IMAD R54, R51, R26, R54 ;  /* 0x0000001a33367224 */ /* 0x000fe400078e0236 */
[----:B------:R-:W-:Y:S02]  /*49a0*/  IMAD R53, R57, R27, R53 ;  /* 0x0000001b39357224 */ /* 0x000fe400078e0235 */
[----:B------:R-:W-:Y:S01]  /*49b0*/  @!P0 IMAD.IADD R55, R55, 0x1, -R51 ;  /* 0x0000000137378824 */ /* 0x000fe200078e0a33 */
[----:B------:R-:W-:Y:S01]  /*49c0*/  ISETP.GE.AND P0, PT, R4, RZ, PT ;  /* 0x000000ff0400720c */ /* 0x000fe20003f06270 */
[----:B------:R-:W-:Y:S01]  /*49d0*/  IMAD.HI.U32 R26, R0, R52, RZ ;  /* 0x00000034001a7227 */ /* 0x000fe200078e00ff */
[----:B------:R-:W4:Y:S01]  /*49e0*/  LDL.LU R4, [R1+0x80] ;  /* 0x0000800001047983 */ /* 0x000f220000300800 */
[----:B------:R-:W-:-:S02]  /*49f0*/  ISETP.GT.U32.AND P1, PT, R51, R54, PT ;  /* 0x000000363300720c */ /* 0x000fc40003f24070 */
[----:B------:R-:W-:Y:S01]  /*4a00*/  ISETP.GT.U32.AND P3, PT, R51, R55, PT ;  /* 0x000000373300720c */ /* 0x000fe20003f64070 */
[----:B------:R-:W-:Y:S01]  /*4a10*/  IMAD.MOV R26, RZ, RZ, -R26 ;  /* 0x000000ffff1a7224 */ /* 0x000fe200078e0a1a */
[----:B------:R-:W-:Y:S01]  /*4a20*/  ISETP.GT.U32.AND P5, PT, R57, R53, PT ;  /* 0x000000353900720c */ /* 0x000fe20003fa4070 */
[----:B------:R-:W-:-:S08]  /*4a30*/  IMAD.HI.U32 R27, R0, R28, RZ ;  /* 0x0000001c001b7227 */ /* 0x000fd000078e00ff */
[----:B------:R-:W-:Y:S01]  /*4a40*/  @!P1 IMAD.IADD R54, R54, 0x1, -R51 ;  /* 0x0000000136369824 */ /* 0x000fe200078e0a33 */
[----:B------:R-:W-:Y:S01]  /*4a50*/  ISETP.GE.AND P1, PT, R44, RZ, PT ;  /* 0x000000ff2c00720c */ /* 0x000fe20003f26270 */
[----:B------:R-:W-:Y:S01]  /*4a60*/  IMAD R26, R57, R26, R52 ;  /* 0x0000001a391a7224 */ /* 0x000fe200078e0234 */
[----:B------:R-:W-:Y:S01]  /*4a70*/  ISETP.GE.AND P2, PT, R45, RZ, PT ;  /* 0x000000ff2d00720c */ /* 0x000fe20003f46270 */
[----:B------:R-:W-:Y:S01]  /*4a80*/  IMAD.MOV R27, RZ, RZ, -R27 ;  /* 0x000000ffff1b7224 */ /* 0x000fe200078e0a1b */
[----:B------:R-:W-:Y:S01]  /*4a90*/  ISETP.GT.U32.AND P4, PT, R51, R54, PT ;  /* 0x000000363300720c */ /* 0x000fe20003f84070 */
[----:B------:R-:W-:Y:S01]  /*4aa0*/  @!P3 IMAD.IADD R55, R55, 0x1, -R51 ;  /* 0x000000013737b824 */ /* 0x000fe200078e0a33 */
[C---:B------:R-:W-:Y:S01]  /*4ab0*/  ISETP.GT.U32.AND P6, PT, R57.reuse, R26, PT ;  /* 0x0000001a3900720c */ /* 0x040fe20003fc4070 */
[----:B------:R-:W-:Y:S01]  /*4ac0*/  IMAD R27, R57, R27, R28 ;  /* 0x0000001b391b7224 */ /* 0x000fe200078e021c */
[----:B------:R-:W5:Y:S01]  /*4ad0*/  LDL.LU R52, [R1+0x12c] ;  /* 0x00012c0001347983 */ /* 0x000f620000300800 */
[----:B------:R-:W-:Y:S01]  /*4ae0*/  @!P5 IMAD.IADD R53, R53, 0x1, -R57 ;  /* 0x000000013535d824 */ /* 0x000fe200078e0a39 */
[----:B------:R-:W-:-:S03]  /*4af0*/  ISETP.NE.AND P5, PT, R2, RZ, PT ;  /* 0x000000ff0200720c */ /* 0x000fc60003fa5270 */
[----:B------:R-:W-:-:S04]  /*4b00*/  @!P1 IMAD.MOV R55, RZ, RZ, -R55 ;  /* 0x000000ffff379224 */ /* 0x000fc800078e0a37 */
[----:B------:R-:W-:Y:S01]  /*4b10*/  @!P4 IMAD.IADD R54, R54, 0x1, -R51 ;  /* 0x000000013636c824 */ /* 0x000fe200078e0a33 */
[----:B------:R-:W-:-:S03]  /*4b20*/  ISETP.GT.U32.AND P4, PT, R57, R53, PT ;  /* 0x000000353900720c */ /* 0x000fc60003f84070 */
[----:B------:R-:W-:Y:S02]  /*4b30*/  @!P2 IMAD.MOV R54, RZ, RZ, -R54 ;  /* 0x000000ffff36a224 */ /* 0x000fe400078e0a36 */
[----:B------:R-:W-:Y:S02]  /*4b40*/  IMAD R29, R57, R56, R29 ;  /* 0x00000038391d7224 */ /* 0x000fe400078e021d */
[----:B------:R-:W2:Y:S01]  /*4b50*/  LDL.LU R56, [R1+0x13c] ;  /* 0x00013c0001387983 */ /* 0x000ea20000300800 */
[--C-:B------:R-:W-:Y:S01]  /*4b60*/  @!P6 IMAD.IADD R26, R26, 0x1, -R57.reuse ;  /* 0x000000011a1ae824 */ /* 0x100fe200078e0a39 */
[----:B------:R-:W-:Y:S02]  /*4b70*/  ISETP.GE.AND P6, PT, R5, RZ, PT ;  /* 0x000000ff0500720c */ /* 0x000fe40003fc6270 */
[----:B------:R-:W2:Y:S04]  /*4b80*/  LDL.LU R44, [R1+0x44dc] ;  /* 0x0044dc00012c7983 */ /* 0x000ea80000300800 */
[----:B------:R-:W2:Y:S04]  /*4b90*/  LDL.LU R45, [R1+0x44d8] ;  /* 0x0044d800012d7983 */ /* 0x000ea80000300800 */
[----:B------:R-:W2:Y:S01]  /*4ba0*/  LDL.LU R5, [R1+0x1c4] ;  /* 0x0001c40001057983 */ /* 0x000ea20000300800 */
[----:B------:R-:W-:Y:S01]  /*4bb0*/  @!P4 IMAD.IADD R53, R53, 0x1, -R57 ;  /* 0x000000013535c824 */ /* 0x000fe200078e0a39 */
[----:B------:R-:W-:Y:S01]  /*4bc0*/  ISETP.GE.AND P4, PT, R7, RZ, PT ;  /* 0x000000ff0700720c */ /* 0x000fe20003f86270 */
[----:B----4-:R-:W-:-:S04]  /*4bd0*/  IMAD.MOV.U32 R28, RZ, RZ, R4 ;  /* 0x000000ffff1c7224 */ /* 0x010fc800078e0004 */
[----:B------:R-:W-:Y:S01]  /*4be0*/  IMAD.MOV.U32 R51, RZ, RZ, R28 ;  /* 0x000000ffff337224 */ /* 0x000fe200078e001c */
[----:B------:R-:W-:-:S04]  /*4bf0*/  LOP3.LUT R28, RZ, R2, RZ, 0x33, !PT ;  /* 0x00000002ff1c7212 */ /* 0x000fc800078e33ff */
[C---:B------:R-:W-:Y:S02]  /*4c00*/  SEL R55, R28.reuse, R55, !P5 ;  /* 0x000000371c377207 */ /* 0x040fe40006800000 */
[----:B------:R-:W-:-:S03]  /*4c10*/  SEL R28, R28, R54, !P5 ;  /* 0x000000361c1c7207 */ /* 0x000fc60006800000 */
[----:B------:R4:W-:Y:S01]  /*4c20*/  STL [R1+0x444], R55 ;  /* 0x0004443701007387 */ /* 0x0009e20000100800 */
[----:B------:R-:W-:-:S03]  /*4c30*/  ISETP.GE.AND P5, PT, R6, RZ, PT ;  /* 0x000000ff0600720c */ /* 0x000fc60003fa6270 */
[----:B----4-:R-:W4:Y:S04]  /*4c40*/  LDL.LU R55, [R1+0x3c] ;  /* 0x00003c0001377983 */ /* 0x010f280000300800 */
[----:B------:R0:W-:Y:S04]  /*4c50*/  STL [R1+0x440], R28 ;  /* 0x0004401c01007387 */ /* 0x0001e80000100800 */
[----:B------:R-:W3:Y:S04]  /*4c60*/  LDL.LU R54, [R1+0x34] ;  /* 0x0000340001367983 */ /* 0x000ee80000300800 */
[----:B0-----:R-:W3:Y:S04]  /*4c70*/  LDL.LU R28, [R1+0x30] ;  /* 0x00003000011c7983 */ /* 0x001ee80000300800 */
[----:B------:R-:W3:Y:S04]  /*4c80*/  LDL.LU R6, [R1+0x5c] ;  /* 0x00005c0001067983 */ /* 0x000ee80000300800 */
[----:B------:R-:W3:Y:S01]  /*4c90*/  LDL.LU R7, [R1+0x138] ;  /* 0x0001380001077983 */ /* 0x000ee20000300800 */
[----:B------:R-:W-:-:S02]  /*4ca0*/  IABS R4, R8 ;  /* 0x0000000800047213 */ /* 0x000fc40000000000 */
[C---:B------:R-:W-:Y:S02]  /*4cb0*/  ISETP.GT.U32.AND P1, PT, R57.reuse, R27, PT ;  /* 0x0000001b3900720c */ /* 0x040fe40003f24070 */
[C---:B------:R-:W-:Y:S02]  /*4cc0*/  ISETP.GT.U32.AND P2, PT, R57.reuse, R26, PT ;  /* 0x0000001a3900720c */ /* 0x040fe40003f44070 */
[----:B------:R-:W-:Y:S01]  /*4cd0*/  ISETP.GT.U32.AND P3, PT, R57, R29, PT ;  /* 0x0000001d3900720c */ /* 0x000fe20003f64070 */
[----:B------:R-:W-:-:S04]  /*4ce0*/  IMAD.HI.U32 R2, R0, R4, RZ ;  /* 0x0000000400027227 */ /* 0x000fc800078e00ff */
[----:B------:R-:W-:-:S04]  /*4cf0*/  IMAD.MOV R2, RZ, RZ, -R2 ;  /* 0x000000ffff027224 */ /* 0x000fc800078e0a02 */
[----:B------:R-:W-:Y:S02]  /*4d00*/  IMAD R2, R57, R2, R4 ;  /* 0x0000000239027224 */ /* 0x000fe400078e0204 */
[--C-:B------:R-:W-:Y:S02]  /*4d10*/  @!P1 IMAD.IADD R27, R27, 0x1, -R57.reuse ;  /* 0x000000011b1b9824 */ /* 0x100fe400078e0a39 */
[--C-:B------:R-:W-:Y:S02]  /*4d20*/  @!P2 IMAD.IADD R26, R26, 0x1, -R57.reuse ;  /* 0x000000011a1aa824 */ /* 0x100fe400078e0a39 */
[----:B------:R-:W-:Y:S01]  /*4d30*/  @!P3 IMAD.IADD R29, R29, 0x1, -R57 ;  /* 0x000000011d1db824 */ /* 0x000fe200078e0a39 */
[----:B------:R-:W-:Y:S01]  /*4d40*/  ISETP.GE.AND P3, PT, R8, RZ, PT ;  /* 0x000000ff0800720c */ /* 0x000fe20003f66270 */
[----:B--2---:R-:W-:Y:S01]  /*4d50*/  IMAD.MOV.U32 R8, RZ, RZ, R5 ;  /* 0x000000ffff087224 */ /* 0x004fe200078e0005 */
[----:B------:R-:W-:Y:S01]  /*4d60*/  IABS R4, R10 ;  /* 0x0000000a00047213 */ /* 0x000fe20000000000 */
[----:B------:R-:W-:Y:S01]  /*4d70*/  IMAD.MOV.U32 R5, RZ, RZ, R53 ;  /* 0x000000ffff057224 */ /* 0x000fe200078e0035 */
[C---:B------:R-:W-:Y:S01]  /*4d80*/  ISETP.GT.U32.AND P2, PT, R57.reuse, R27, PT ;  /* 0x0000001b3900720c */ /* 0x040fe20003f44070 */
[----:B------:R-:W-:Y:S01]  /*4d90*/  @!P6 IMAD.MOV R26, RZ, RZ, -R26 ;  /* 0x000000ffff1ae224 */ /* 0x000fe200078e0a1a */
[C---:B------:R-:W-:Y:S01]  /*4da0*/  ISETP.GT.U32.AND P6, PT, R57.reuse, R2, PT ;  /* 0x000000023900720c */ /* 0x040fe20003fc4070 */
[----:B------:R-:W-:Y:S01]  /*4db0*/  @!P0 IMAD.MOV R5, RZ, RZ, -R5 ;  /* 0x000000ffff058224 */ /* 0x000fe200078e0a05 */
[----:B------:R-:W-:-:S04]  /*4dc0*/  ISETP.GT.U32.AND P1, PT, R57, R29, PT ;  /* 0x0000001d3900720c */ /* 0x000fc80003f24070 */
[----:B------:R0:W-:Y:S04]  /*4dd0*/  STL [R1+0x348], R5 ;  /* 0x0003480501007387 */ /* 0x0001e80000100800 */
[----:B------:R-:W-:Y:S01]  /*4de0*/  STL [R1+0x344], R26 ;  /* 0x0003441a01007387 */ /* 0x000fe20000100800 */
[--C-:B------:R-:W-:Y:S01]  /*4df0*/  @!P2 IMAD.IADD R27, R27, 0x1, -R57.reuse ;  /* 0x000000011b1ba824 */ /* 0x100fe200078e0a39 */
[----:B0-----:R-:W-:Y:S01]  /*4e00*/  IABS R5, R9 ;  /* 0x0000000900057213 */ /* 0x001fe20000000000 */
[----:B------:R-:W-:Y:S01]  /*4e10*/  @!P6 IMAD.IADD R2, R2, 0x1, -R57 ;  /* 0x000000010202e824 */ /* 0x000fe200078e0a39 */
[----:B------:R-:W-:Y:S01]  /*4e20*/  ISETP.GE.AND P0, PT, R9, RZ, PT ;  /* 0x000000ff0900720c */ /* 0x000fe20003f06270 */
[----:B------:R-:W-:Y:S02]  /*4e30*/  @!P4 IMAD.MOV R27, RZ, RZ, -R27 ;  /* 0x000000ffff1bc224 */ /* 0x000fe400078e0a1b */
[----:B------:R-:W-:Y:S01]  /*4e40*/  IMAD.MOV.U32 R9, RZ, RZ, R8 ;  /* 0x000000ffff097224 */ /* 0x000fe200078e0008 */
[----:B------:R-:W-:-:S02]  /*4e50*/  ISETP.GT.U32.AND P6, PT, R57, R2, PT ;  /* 0x000000023900720c */ /* 0x000fc40003fc4070 */
[----:B------:R-:W-:Y:S01]  /*4e60*/  IABS R8, R11 ;  /* 0x0000000b00087213 */ /* 0x000fe20000000000 */
[----:B------:R-:W-:Y:S01]  /*4e70*/  @!P1 IMAD.IADD R29, R29, 0x1, -R57 ;  /* 0x000000011d1d9824 */ /* 0x000fe200078e0a39 */
[----:B------:R-:W-:-:S03]  /*4e80*/  ISETP.GE.AND P1, PT, R10, RZ, PT ;  /* 0x000000ff0a00720c */ /* 0x000fc60003f26270 */
[----:B------:R-:W-:Y:S01]  /*4e90*/  IMAD.HI.U32 R10, R0, R8, RZ ;  /* 0x00000008000a7227 */ /* 0x000fe200078e00ff */
[----:B------:R-:W-:-:S03]  /*4ea0*/  ISETP.GE.AND P2, PT, R11, RZ, PT ;  /* 0x000000ff0b00720c */ /* 0x000fc60003f46270 */
[----:B------:R-:W-:Y:S02]  /*4eb0*/  @!P5 IMAD.MOV R29, RZ, RZ, -R29 ;  /* 0x000000ffff1dd224 */ /* 0x000fe400078e0a1d */
[----:B------:R-:W-:Y:S01]  /*4ec0*/  IMAD.MOV.U32 R11, RZ, RZ, R9 ;  /* 0x000000ffff0b7224 */ /* 0x000fe200078e0009 */
[----:B------:R-:W-:Y:S01]  /*4ed0*/  IABS R9, R12 ;  /* 0x0000000c00097213 */ /* 0x000fe20000000000 */
[----:B------:R-:W-:Y:S02]  /*4ee0*/  IMAD.MOV R10, RZ, RZ, -R10 ;  /* 0x000000ffff0a7224 */ /* 0x000fe400078e0a0a */
[----:B------:R-:W-:Y:S02]  /*4ef0*/  @!P6 IMAD.IADD R2, R2, 0x1, -R57 ;  /* 0x000000010202e824 */ /* 0x000fe400078e0a39 */
[----:B------:R-:W-:Y:S01]  /*4f00*/  IMAD R8, R57, R10, R8 ;  /* 0x0000000a39087224 */ /* 0x000fe200078e0208 */
[----:B------:R0:W-:Y:S01]  /*4f10*/  STL [R1+0x340], R29 ;  /* 0x0003401d01007387 */ /* 0x0001e20000100800 */
[----:B------:R-:W-:-:S04]  /*4f20*/  IMAD.HI.U32 R10, R0, R9, RZ ;  /* 0x00000009000a7227 */ /* 0x000fc800078e00ff */
[----:B------:R-:W-:Y:S02]  /*4f30*/  @!P3 IMAD.MOV R2, RZ, RZ, -R2 ;  /* 0x000000ffff02b224 */ /* 0x000fe400078e0a02 */
[----:B------:R-:W-:Y:S02]  /*4f40*/  IMAD.MOV R10, RZ, RZ, -R10 ;  /* 0x000000ffff0a7224 */ /* 0x000fe400078e0a0a */
[----:B0-----:R-:W-:Y:S02]  /*4f50*/  IMAD.MOV.U32 R29, RZ, RZ, R11 ;  /* 0x000000ffff1d7224 */ /* 0x001fe400078e000b */
[C---:B------:R-:W-:Y:S01]  /*4f60*/  IMAD R9, R57.reuse, R10, R9 ;  /* 0x0000000a39097224 */ /* 0x040fe200078e0209 */
[----:B------:R0:W-:Y:S01]  /*4f70*/  STL [R1+0x33c], R27 ;  /* 0x00033c1b01007387 */ /* 0x0001e20000100800 */
[----:B------:R-:W-:-:S13]  /*4f80*/  ISETP.GT.U32.AND P6, PT, R57, R8, PT ;  /* 0x000000083900720c */ /* 0x000fda0003fc4070 */
[----:B------:R-:W-:-:S05]  /*4f90*/  @!P6 IMAD.IADD R8, R8, 0x1, -R57 ;  /* 0x000000010808e824 */ /* 0x000fca00078e0a39 */
[----:B------:R-:W-:Y:S01]  /*4fa0*/  ISETP.GT.U32.AND P6, PT, R57, R8, PT ;  /* 0x000000083900720c */ /* 0x000fe20003fc4070 */
[----:B------:R-:W-:-:S12]  /*4fb0*/  STL [R1+0x338], R2 ;  /* 0x0003380201007387 */ /* 0x000fd80000100800 */
[----:B------:R-:W-:Y:S02]  /*4fc0*/  @!P6 IMAD.IADD R8, R8, 0x1, -R57 ;  /* 0x000000010808e824 */ /* 0x000fe400078e0a39 */
[----:B---3--:R-:W-:Y:S02]  /*4fd0*/  IMAD.MOV.U32 R53, RZ, RZ, R7 ;  /* 0x000000ffff357224 */ /* 0x008fe400078e0007 */
[----:B------:R-:W-:-:S04]  /*4fe0*/  IMAD.HI.U32 R7, R0, R4, RZ ;  /* 0x0000000400077227 */ /* 0x000fc800078e00ff */
[----:B------:R-:W-:Y:S02]  /*4ff0*/  IMAD.MOV R7, RZ, RZ, -R7 ;  /* 0x000000ffff077224 */ /* 0x000fe400078e0a07 */
[----:B------:R-:W-:Y:S02]  /*5000*/  IMAD.MOV.U32 R26, RZ, RZ, R6 ;  /* 0x000000ffff1a7224 */ /* 0x000fe400078e0006 */
[----:B------:R-:W-:Y:S02]  /*5010*/  IMAD R4, R57, R7, R4 ;  /* 0x0000000739047224 */ /* 0x000fe400078e0204 */
[----:B------:R-:W-:-:S03]  /*5020*/  IMAD.HI.U32 R6, R0, R5, RZ ;  /* 0x0000000500067227 */ /* 0x000fc600078e00ff */
[----:B------:R-:W-:Y:S01]  /*5030*/  ISETP.GT.U32.AND P4, PT, R57, R4, PT ;  /* 0x000000043900720c */ /* 0x000fe20003f84070 */
[----:B------:R-:W-:-:S04]  /*5040*/  IMAD.MOV R6, RZ, RZ, -R6 ;  /* 0x000000ffff067224 */ /* 0x000fc800078e0a06 */
[----:B------:R-:W-:-:S05]  /*5050*/  IMAD R5, R57, R6, R5 ;  /* 0x0000000639057224 */ /* 0x000fca00078e0205 */
[----:B------:R-:W-:Y:S02]  /*5060*/  ISETP.GT.U32.AND P5, PT, R57, R5, PT ;  /* 0x000000053900720c */ /* 0x000fe40003fa4070 */
[----:B------:R-:W-:Y:S01]  /*5070*/  IABS R7, R14 ;  /* 0x0000000e00077213 */ /* 0x000fe20000000000 */
[----:B------:R-:W-:-:S04]  /*5080*/  @!P4 IMAD.IADD R4, R4, 0x1, -R57 ;  /* 0x000000010404c824 */ /* 0x000fc800078e0a39 */
[C---:B------:R-:W-:Y:S01]  /*5090*/  IMAD.HI.U32 R11, R0.reuse, R7, RZ ;  /* 0x00000007000b7227 */ /* 0x040fe200078e00ff */
[----:B------:R-:W-:Y:S02]  /*50a0*/  ISETP.GT.U32.AND P3, PT, R57, R4, PT ;  /* 0x000000043900720c */ /* 0x000fe40003f64070 */
[----:B------:R-:W-:Y:S01]  /*50b0*/  IABS R6, R13 ;  /* 0x0000000d00067213 */ /* 0x000fe20000000000 */
[----:B------:R-:W-:Y:S02]  /*50c0*/  IMAD.MOV R11, RZ, RZ, -R11 ;  /* 0x000000ffff0b7224 */ /* 0x000fe400078e0a0b */
[----:B------:R-:W-:Y:S02]  /*50d0*/  @!P5 IMAD.IADD R5, R5, 0x1, -R57 ;  /* 0x000000010505d824 */ /* 0x000fe400078e0a39 */
[----:B0-----:R-:W-:Y:S02]  /*50e0*/  IMAD.MOV.U32 R27, RZ, RZ, R26 ;  /* 0x000000ffff1b7224 */ /* 0x001fe400078e001a */
[C---:B------:R-:W-:Y:S01]  /*50f0*/  IMAD R7, R57.reuse, R11, R7 ;  /* 0x0000000b39077224 */ /* 0x040fe200078e0207 */
[C---:B------:R-:W-:Y:S01]  /*5100*/  ISETP.GT.U32.AND P4, PT, R57.reuse, R5, PT ;  /* 0x000000053900720c */ /* 0x040fe20003f84070 */
[----:B------:R-:W-:Y:S01]  /*5110*/  IMAD.HI.U32 R26, R0, R6, RZ ;  /* 0x00000006001a7227 */ /* 0x000fe200078e00ff */
[----:B------:R-:W-:-:S03]  /*5120*/  ISETP.GT.U32.AND P5, PT, R57, R9, PT ;  /* 0x000000093900720c */ /* 0x000fc60003fa4070 */
[----:B------:R-:W-:Y:S01]  /*5130*/  @!P3 IMAD.IADD R4, R4, 0x1, -R57 ;  /* 0x000000010404b824 */ /* 0x000fe200078e0a39 */
[----:B------:R-:W-:Y:S01]  /*5140*/  ISETP.GT.U32.AND P3, PT, R57, R7, PT ;  /* 0x000000073900720c */ /* 0x000fe20003f64070 */
[----:B------:R-:W-:-:S04]  /*5150*/  IMAD.MOV R26, RZ, RZ, -R26 ;  /* 0x000000ffff1a7224 */ /* 0x000fc800078e0a1a */
[----:B------:R-:W-:Y:S02]  /*5160*/  IMAD R6, R57, R26, R6 ;  /* 0x0000001a39067224 */ /* 0x000fe400078e0206 */
[--C-:B------:R-:W-:Y:S02]  /*5170*/  @!P4 IMAD.IADD R5, R5, 0x1, -R57.reuse ;  /* 0x000000010505c824 */ /* 0x100fe400078e0a39 */
[----:B------:R-:W-:Y:S01]  /*5180*/  @!P5 IMAD.IADD R9, R9, 0x1, -R57 ;  /* 0x000000010909d824 */ /* 0x000fe200078e0a39 */
[----:B------:R-:W-:-:S03]  /*5190*/  ISETP.GT.U32.AND P4, PT, R57, R6, PT ;  /* 0x000000063900720c */ /* 0x000fc60003f84070 */
[----:B------:R-:W-:Y:S01]  /*51a0*/  @!P3 IMAD.IADD R7, R7, 0x1, -R57 ;  /* 0x000000010707b824 */ /* 0x000fe200078e0a39 */
[----:B------:R-:W-:Y:S01]  /*51b0*/  ISETP.GE.AND P3, PT, R14, RZ, PT ;  /* 0x000000ff0e00720c */ /* 0x000fe20003f66270 */
[----:B------:R-:W-:Y:S01]  /*51c0*/  IMAD.MOV.U32 R14, RZ, RZ, R46 ;  /* 0x000000ffff0e7224 */ /* 0x000fe200078e002e */
[----:B------:R-:W-:Y:S01]  /*51d0*/  ISETP.GT.U32.AND P5, PT, R57, R9, PT ;  /* 0x000000093900720c */ /* 0x000fe20003fa4070 */
[----:B------:R-:W-:Y:S02]  /*51e0*/  IMAD.MOV.U32 R46, RZ, RZ, R5 ;  /* 0x000000ffff2e7224 */ /* 0x000fe400078e0005 */
[----:B------:R-:W-:Y:S02]  /*51f0*/  @!P1 IMAD.MOV R4, RZ, RZ, -R4 ;  /* 0x000000ffff049224 */ /* 0x000fe400078e0a04 */
[----:B------:R-:W-:Y:S02]  /*5200*/  @!P0 IMAD.MOV R46, RZ, RZ, -R46 ;  /* 0x000000ffff2e8224 */ /* 0x000fe400078e0a2e */
[----:B------:R-:W-:Y:S01]  /*5210*/  @!P4 IMAD.IADD R6, R6, 0x1, -R57 ;  /* 0x000000010606c824 */ /* 0x000fe200078e0a39 */
[----:B------:R-:W-:-:S02]  /*5220*/  ISETP.GE.AND P4, PT, R13, RZ, PT ;  /* 0x000000ff0d00720c */ /* 0x000fc40003f86270 */
[----:B------:R-:W2:Y:S04]  /*5230*/  LDL.LU R13, [R1+0x58] ;  /* 0x00005800010d7983 */ /* 0x000ea80000300800 */
[----:B------:R0:W-:Y:S01]  /*5240*/  STL [R1+0x334], R46 ;  /* 0x0003342e01007387 */ /* 0x0001e20000100800 */
[----:B------:R-:W-:-:S03]  /*5250*/  @!P5 IMAD.IADD R9, R9, 0x1, -R57 ;  /* 0x000000010909d824 */ /* 0x000fc600078e0a39 */
[----:B0-----:R-:W3:Y:S04]  /*5260*/  LDL.LU R46, [R1+0x44d4] ;  /* 0x0044d400012e7983 */ /* 0x001ee80000300800 */
[----:B------:R0:W-:Y:S02]  /*5270*/  STL [R1+0x330], R4 ;  /* 0x0003300401007387 */ /* 0x0001e40000100800 */
[----:B0-----:R-:W-:Y:S02]  /*5280*/  IMAD.MOV.U32 R4, RZ, RZ, R27 ;  /* 0x000000ffff047224 */ /* 0x001fe400078e001b */
[----:B----4-:R-:W-:Y:S02]  /*5290*/  IMAD.MOV.U32 R27, RZ, RZ, R55 ;  /* 0x000000ffff1b7224 */ /* 0x010fe400078e0037 */
[----:B------:R-:W-:-:S02]  /*52a0*/  IMAD.MOV.U32 R55, RZ, RZ, R47 ;  /* 0x000000ffff377224 */ /* 0x000fc400078e002f */
[----:B------:R-:W-:Y:S02]  /*52b0*/  IMAD.MOV.U32 R47, RZ, RZ, R8 ;  /* 0x000000ffff2f7224 */ /* 0x000fe400078e0008 */
[----:B------:R-:W-:Y:S02]  /*52c0*/  IMAD.MOV.U32 R8, RZ, RZ, R48 ;  /* 0x000000ffff087224 */ /* 0x000fe400078e0030 */
[----:B------:R-:W-:Y:S02]  /*52d0*/  IMAD.MOV.U32 R48, RZ, RZ, R9 ;  /* 0x000000ffff307224 */ /* 0x000fe400078e0009 */
[----:B------:R-:W4:Y:S01]  /*52e0*/  LDL.LU R9, [R1+0x104] ;  /* 0x0001040001097983 */ /* 0x000f220000300800 */
[----:B------:R-:W-:-:S05]  /*52f0*/  IABS R10, R15 ;  /* 0x0000000f000a7213 */ /* 0x000fca0000000000 */
[----:B------:R-:W-:-:S04]  /*5300*/  IMAD.HI.U32 R11, R0, R10, RZ ;  /* 0x0000000a000b7227 */ /* 0x000fc800078e00ff */
[----:B------:R-:W-:-:S04]  /*5310*/  IMAD.MOV R11, RZ, RZ, -R11 ;  /* 0x000000ffff0b7224 */ /* 0x000fc800078e0a0b */
[----:B------:R-:W-:Y:S01]  /*5320*/  IMAD R10, R57, R11, R10 ;  /* 0x0000000b390a7224 */ /* 0x000fe200078e020a */
[----:B------:R-:W-:-:S04]  /*5330*/  IABS R2, R16 ;  /* 0x0000001000027213 */ /* 0x000fc80000000000 */
[----:B------:R-:W-:Y:S01]  /*5340*/  ISETP.GT.U32.AND P5, PT, R57, R10, PT ;  /* 0x0000000a3900720c */ /* 0x000fe20003fa4070 */
[----:B------:R-:W-:Y:S01]  /*5350*/  IMAD.HI.U32 R26, R0, R2, RZ ;  /* 0x00000002001a7227 */ /* 0x000fe200078e00ff */
[----:B------:R-:W-:Y:S02]  /*5360*/  ISETP.GE.AND P6, PT, R12, RZ, PT ;  /* 0x000000ff0c00720c */ /* 0x000fe40003fc6270 */
[----:B------:R-:W-:Y:S01]  /*5370*/  IABS R11, R17 ;  /* 0x00000011000b7213 */ /* 0x000fe20000000000 */
[----:B------:R-:W-:Y:S01]  /*5380*/  IMAD.MOV R26, RZ, RZ, -R26 ;  /* 0x000000ffff1a7224 */ /* 0x000fe200078e0a1a */
[----:B------:R-:W-:-:S03]  /*5390*/  IABS R12, R18 ;  /* 0x00000012000c7213 */ /* 0x000fc60000000000 */
[----:B------:R-:W-:Y:S02]  /*53a0*/  IMAD R26, R57, R26, R2 ;  /* 0x0000001a391a7224 */ /* 0x000fe400078e0202 */
[----:B------:R-:W-:-:S04]  /*53b0*/  IMAD.HI.U32 R2, R0, R11, RZ ;  /* 0x0000000b00027227 */ /* 0x000fc800078e00ff */
[----:B------:R-:W-:Y:S01]  /*53c0*/  @!P5 IMAD.IADD R10, R10, 0x1, -R57 ;  /* 0x000000010a0ad824 */ /* 0x000fe200078e0a39 */
[C---:B------:R-:W-:Y:S01]  /*53d0*/  ISETP.GT.U32.AND P5, PT, R57.reuse, R7, PT ;  /* 0x000000073900720c */ /* 0x040fe20003fa4070 */
[----:B------:R-:W-:Y:S01]  /*53e0*/  @!P6 IMAD.MOV R48, RZ, RZ, -R48 ;  /* 0x000000ffff30e224 */ /* 0x000fe200078e0a30 */
[----:B------:R-:W-:Y:S01]  /*53f0*/  ISETP.GT.U32.AND P6, PT, R57, R26, PT ;  /* 0x0000001a3900720c */ /* 0x000fe20003fc4070 */
[----:B------:R-:W-:-:S04]  /*5400*/  IMAD.HI.U32 R5, R0, R12, RZ ;  /* 0x0000000c00057227 */ /* 0x000fc800078e00ff */
[----:B------:R-:W-:Y:S02]  /*5410*/  IMAD.MOV R2, RZ, RZ, -R2 ;  /* 0x000000ffff027224 */ /* 0x000fe400078e0a02 */
[----:B------:R-:W-:Y:S02]  /*5420*/  IMAD.MOV R5, RZ, RZ, -R5 ;  /* 0x000000ffff057224 */ /* 0x000fe400078e0a05 */
[C---:B------:R-:W-:Y:S02]  /*5430*/  IMAD R2, R57.reuse, R2, R11 ;  /* 0x0000000239027224 */ /* 0x040fe400078e020b */
[----:B------:R-:W-:Y:S02]  /*5440*/  IMAD R12, R57, R5, R12 ;  /* 0x00000005390c7224 */ /* 0x000fe400078e020c */
[--C-:B------:R-:W-:Y:S01]  /*5450*/  @!P5 IMAD.IADD R7, R7, 0x1, -R57.reuse ;  /* 0x000000010707d824 */ /* 0x100fe200078e0a39 */
[C---:B------:R-:W-:Y:S02]  /*5460*/  ISETP.GT.U32.AND P5, PT, R57.reuse, R2, PT ;  /* 0x000000023900720c */ /* 0x040fe40003fa4070 */
[C---:B------:R-:W-:Y:S01]  /*5470*/  ISETP.GT.U32.AND P0, PT, R57.reuse, R6, PT ;  /* 0x000000063900720c */ /* 0x040fe20003f04070 */
[----:B------:R-:W-:Y:S01]  /*5480*/  @!P6 IMAD.IADD R26, R26, 0x1, -R57 ;  /* 0x000000011a1ae824 */ /* 0x000fe200078e0a39 */
[----:B------:R-:W-:-:S02]  /*5490*/  ISETP.GT.U32.AND P1, PT, R57, R10, PT ;  /* 0x0000000a3900720c */ /* 0x000fc40003f24070 */
[----:B------:R-:W-:Y:S01]  /*54a0*/  ISETP.GT.U32.AND P6, PT, R57, R12, PT ;  /* 0x0000000c3900720c */ /* 0x000fe20003fc4070 */
[----:B------:R-:W-:Y:S01]  /*54b0*/  IMAD.MOV.U32 R11, RZ, RZ, R4 ;  /* 0x000000ffff0b7224 */ /* 0x000fe200078e0004 */
[----:B------:R-:W-:Y:S02]  /*54c0*/  IABS R5, R19 ;  /* 0x0000001300057213 */ /* 0x000fe40000000000 */
[----:B------:R-:W-:-:S03]  /*54d0*/  IABS R4, R20 ;  /* 0x0000001400047213 */ /* 0x000fc60000000000 */
[--C-:B------:R-:W-:Y:S02]  /*54e0*/  @!P5 IMAD.IADD R2, R2, 0x1, -R57.reuse ;  /* 0x000000010202d824 */ /* 0x100fe400078e0a39 */
[----:B------:R-:W-:Y:S02]  /*54f0*/  @!P0 IMAD.IADD R6, R6, 0x1, -R57 ;  /* 0x0000000106068824 */ /* 0x000fe400078e0a39 */
[----:B------:R-:W-:Y:S01]  /*5500*/  @!P2 IMAD.MOV R47, RZ, RZ, -R47 ;  /* 0x000000ffff2fa224 */ /* 0x000fe200078e0a2f */
[----:B------:R-:W-:Y:S01]  /*5510*/  ISETP.GE.AND P2, PT, R15, RZ, PT ;  /* 0x000000ff0f00720c */ /* 0x000fe20003f46270 */
[--C-:B------:R-:W-:Y:S01]  /*5520*/  @!P1 IMAD.IADD R10, R10, 0x1, -R57.reuse ;  /* 0x000000010a0a9824 */ /* 0x100fe200078e0a39 */
[----:B------:R-:W-:Y:S01]  /*5530*/  ISETP.GE.AND P1, PT, R17, RZ, PT ;  /* 0x000000ff1100720c */ /* 0x000fe20003f26270 */
[----:B------:R-:W-:Y:S01]  /*5540*/  @!P6 IMAD.IADD R12, R12, 0x1, -R57 ;  /* 0x000000010c0ce824 */ /* 0x000fe200078e0a39 */
[----:B------:R-:W-:Y:S01]  /*5550*/  ISETP.GT.U32.AND P6, PT, R57, R2, PT ;  /* 0x000000023900720c */ /* 0x000fe20003fc4070 */
[----:B------:R-:W-:-:S02]  /*5560*/  IMAD.MOV.U32 R17, RZ, RZ, R6 ;  /* 0x000000ffff117224 */ /* 0x000fc400078e0006 */
[----:B------:R-:W-:Y:S01]  /*5570*/  IMAD.HI.U32 R6, R0, R5, RZ ;  /* 0x0000000500067227 */ /* 0x000fe200078e00ff */
[----:B------:R-:W-:-:S03]  /*5580*/  ISETP.GE.AND P0, PT, R16, RZ, PT ;  /* 0x000000ff1000720c */ /* 0x000fc60003f06270 */
[----:B------:R-:W-:Y:S01]  /*5590*/  IMAD.MOV.U32 R16, RZ, RZ, R8 ;  /* 0x000000ffff107224 */ /* 0x000fe200078e0008 */
[----:B------:R-:W-:Y:S01]  /*55a0*/  IABS R8, R21 ;  /* 0x0000001500087213 */ /* 0x000fe20000000000 */
[----:B------:R-:W-:Y:S01]  /*55b0*/  IMAD.MOV R6, RZ, RZ, -R6 ;  /* 0x000000ffff067224 */ /* 0x000fe200078e0a06 */
[C---:B------:R-:W-:Y:S01]  /*55c0*/  ISETP.GT.U32.AND P5, PT, R57.reuse, R26, PT ;  /* 0x0000001a3900720c */ /* 0x040fe20003fa4070 */
[----:B------:R-:W-:Y:S01]  /*55d0*/  @!P3 IMAD.MOV R7, RZ, RZ, -R7 ;  /* 0x000000ffff07b224 */ /* 0x000fe200078e0a07 */
[C---:B------:R-:W-:Y:S01]  /*55e0*/  ISETP.GT.U32.AND P3, PT, R57.reuse, R12, PT ;  /* 0x0000000c3900720c */ /* 0x040fe20003f64070 */
[----:B------:R-:W-:Y:S02]  /*55f0*/  IMAD R5, R57, R6, R5 ;  /* 0x0000000639057224 */ /* 0x000fe400078e0205 */
[----:B------:R-:W-:-:S04]  /*5600*/  IMAD.HI.U32 R6, R0, R8, RZ ;  /* 0x0000000800067227 */ /* 0x000fc800078e00ff */
[----:B------:R-:W-:Y:S02]  /*5610*/  @!P6 IMAD.IADD R2, R2, 0x1, -R57 ;  /* 0x000000010202e824 */ /* 0x000fe400078e0a39 */
[----:B------:R-:W-:Y:S01]  /*5620*/  IMAD.MOV R6, RZ, RZ, -R6 ;  /* 0x000000ffff067224 */ /* 0x000fe200078e0a06 */
[----:B------:R0:W-:Y:S01]  /*5630*/  STL [R1+0x32c], R47 ;  /* 0x00032c2f01007387 */ /* 0x0001e20000100800 */
[----:B------:R-:W-:Y:S02]  /*5640*/  @!P4 IMAD.MOV R17, RZ, RZ, -R17 ;  /* 0x000000ffff11c224 */ /* 0x000fe400078e0a11 */
[----:B------:R-:W-:Y:S02]  /*5650*/  IMAD R6, R57, R6, R8 ;  /* 0x0000000639067224 */ /* 0x000fe400078e0208 */
[--C-:B------:R-:W-:Y:S01]  /*5660*/  @!P5 IMAD.IADD R26, R26, 0x1, -R57.reuse ;  /* 0x000000011a1ad824 */ /* 0x100fe200078e0a39 */
[----:B0-----:R-:W3:Y:S01]  /*5670*/  LDL.LU R47, [R1+0x44d0] ;  /* 0x0044d000012f7983 */ /* 0x001ee20000300800 */
[----:B------:R-:W-:-:S03]  /*5680*/  @!P3 IMAD.IADD R12, R12, 0x1, -R57 ;  /* 0x000000010c0cb824 */ /* 0x000fc600078e0a39 */
[----:B------:R0:W-:Y:S01]  /*5690*/  STL [R1+0x328], R48 ;  /* 0x0003283001007387 */ /* 0x0001e20000100800 */
[----:B------:R-:W-:Y:S01]  /*56a0*/  ISETP.GT.U32.AND P3, PT, R57, R6, PT ;  /* 0x000000063900720c */ /* 0x000fe20003f64070 */
[----:B------:R-:W-:Y:S02]  /*56b0*/  @!P2 IMAD.MOV R10, RZ, RZ, -R10 ;  /* 0x000000ffff0aa224 */ /* 0x000fe400078e0a0a */
[----:B0-----:R-:W3:Y:S04]  /*56c0*/  LDL.LU R48, [R1+0x44cc] ;  /* 0x0044cc0001307983 */ /* 0x001ee80000300800 */
[----:B------:R-:W-:Y:S04]  /*56d0*/  STL [R1+0x324], R17 ;  /* 0x0003241101007387 */ /* 0x000fe80000100800 */
[----:B------:R0:W-:Y:S02]  /*56e0*/  STL [R1+0x17c], R7 ;  /* 0x00017c0701007387 */ /* 0x0001e40000100800 */
[----:B0-----:R-:W-:Y:S01]  /*56f0*/  IMAD.MOV.U32 R7, RZ, RZ, R26 ;  /* 0x000000ffff077224 */ /* 0x001fe200078e001a */
[----:B------:R-:W-:-:S03]  /*5700*/  IABS R17, R22 ;  /* 0x0000001600117213 */ /* 0x000fc60000000000 */
[----:B------:R-:W-:Y:S01]  /*5710*/  @!P0 IMAD.MOV R7, RZ, RZ, -R7 ;  /* 0x000000ffff078224 */ /* 0x000fe200078e0a07 */
[----:B------:R-:W-:Y:S01]  /*5720*/  STL [R1+0x184], R10 ;  /* 0x0001840a01007387 */ /* 0x000fe20000100800 */
[----:B------:R-:W-:Y:S01]  /*5730*/  ISETP.GT.U32.AND P5, PT, R57, R5, PT ;  /* 0x000000053900720c */ /* 0x000fe20003fa4070 */
[----:B------:R-:W-:Y:S02]  /*5740*/  @!P1 IMAD.MOV R2, RZ, RZ, -R2 ;  /* 0x000000ffff029224 */ /* 0x000fe400078e0a02 */
[----:B------:R0:W-:Y:S01]  /*5750*/  STL [R1+0x18c], R7 ;  /* 0x00018c0701007387 */ /* 0x0001e20000100800 */
[----:B------:R-:W-:Y:S01]  /*5760*/  ISETP.GE.AND P1, PT, R21, RZ, PT ;  /* 0x000000ff1500720c */ /* 0x000fe20003f26270 */
[----:B------:R-:W-:Y:S01]  /*5770*/  IMAD.MOV.U32 R21, RZ, RZ, R16 ;  /* 0x000000ffff157224 */ /* 0x000fe200078e0010 */
[----:B------:R-:W-:Y:S01]  /*5780*/  IABS R16, R23 ;  /* 0x0000001700107213 */ /* 0x000fe20000000000 */
[----:B------:R-:W-:Y:S02]  /*5790*/  @!P3 IMAD.IADD R6, R6, 0x1, -R57 ;  /* 0x000000010606b824 */ /* 0x000fe400078e0a39 */
[----:B0-----:R-:W-:Y:S01]  /*57a0*/  IMAD.HI.U32 R7, R0, R17, RZ ;  /* 0x0000001100077227 */ /* 0x001fe200078e00ff */
[----:B------:R-:W-:-:S03]  /*57b0*/  ISETP.GE.AND P0, PT, R20, RZ, PT ;  /* 0x000000ff1400720c */ /* 0x000fc60003f06270 */
[----:B------:R-:W-:Y:S01]  /*57c0*/  IMAD.MOV R7, RZ, RZ, -R7 ;  /* 0x000000ffff077224 */ /* 0x000fe200078e0a07 */
[----:B------:R0:W-:Y:S01]  /*57d0*/  STL [R1+0x304], R2 ;  /* 0x0003040201007387 */ /* 0x0001e20000100800 */
[C---:B------:R-:W-:Y:S02]  /*57e0*/  ISETP.GT.U32.AND P3, PT, R57.reuse, R6, PT ;  /* 0x000000063900720c */ /* 0x040fe40003f64070 */
[----:B------:R-:W-:Y:S02]  /*57f0*/  IMAD R17, R57, R7, R17 ;  /* 0x0000000739117224 */ /* 0x000fe400078e0211 */
[----:B------:R-:W-:Y:S02]  /*5800*/  @!P5 IMAD.IADD R5, R5, 0x1, -R57 ;  /* 0x000000010505d824 */ /* 0x000fe400078e0a39 */
[----:B0-----:R-:W-:-:S04]  /*5810*/  IMAD.HI.U32 R2, R0, R16, RZ ;  /* 0x0000001000027227 */ /* 0x001fc800078e00ff */
[----:B------:R-:W-:Y:S02]  /*5820*/  IMAD.MOV R8, RZ, RZ, -R2 ;  /* 0x000000ffff087224 */ /* 0x000fe400078e0a02 */
[----:B------:R-:W-:Y:S01]  /*5830*/  IMAD.MOV.U32 R26, RZ, RZ, R14 ;  /* 0x000000ffff1a7224 */ /* 0x000fe200078e000e */
[----:B------:R-:W-:Y:S01]  /*5840*/  IABS R14, R25 ;  /* 0x00000019000e7213 */ /* 0x000fe20000000000 */
[C---:B------:R-:W-:Y:S01]  /*5850*/  IMAD R16, R57.reuse, R8, R16 ;  /* 0x0000000839107224 */ /* 0x040fe200078e0210 */
[C---:B------:R-:W-:Y:S01]  /*5860*/  ISETP.GT.U32.AND P5, PT, R57.reuse, R5, PT ;  /* 0x000000053900720c */ /* 0x040fe20003fa4070 */
[----:B------:R-:W-:Y:S02]  /*5870*/  @!P3 IMAD.IADD R6, R6, 0x1, -R57 ;  /* 0x000000010606b824 */ /* 0x000fe400078e0a39 */
[----:B------:R-:W-:Y:S01]  /*5880*/  IMAD.HI.U32 R2, R0, R14, RZ ;  /* 0x0000000e00027227 */ /* 0x000fe200078e00ff */
[----:B------:R-:W-:Y:S02]  /*5890*/  ISETP.GT.U32.AND P3, PT, R57, R16, PT ;  /* 0x000000103900720c */ /* 0x000fe40003f64070 */
[----:B------:R-:W-:Y:S01]  /*58a0*/  ISETP.GE.AND P2, PT, R19, RZ, PT ;  /* 0x000000ff1300720c */ /* 0x000fe20003f46270 */
[----:B------:R-:W-:Y:S01]  /*58b0*/  IMAD.MOV R2, RZ, RZ, -R2 ;  /* 0x000000ffff027224 */ /* 0x000fe200078e0a02 */
[----:B------:R-:W-:-:S03]  /*58c0*/  ISETP.GE.AND P4, PT, R18, RZ, PT ;  /* 0x000000ff1200720c */ /* 0x000fc60003f86270 */
[----:B------:R-:W-:Y:S02]  /*58d0*/  IMAD R14, R57, R2, R14 ;  /* 0x00000002390e7224 */ /* 0x000fe400078e020e */
[----:B------:R-:W-:Y:S01]  /*58e0*/  @!P5 IMAD.IADD R5, R5, 0x1, -R57 ;  /* 0x000000010505d824 */ /* 0x000fe200078e0a39 */
[----:B------:R-:W-:Y:S01]  /*58f0*/  ISETP.GE.AND P5, PT, R22, RZ, PT ;  /* 0x000000ff1600720c */ /* 0x000fe20003fa6270 */
[----:B------:R-:W-:Y:S01]  /*5900*/  IMAD.MOV.U32 R22, RZ, RZ, R11 ;  /* 0x000000ffff167224 */ /* 0x000fe200078e000b */
[----:B------:R-:W-:Y:S01]  /*5910*/  IABS R11, R31 ;  /* 0x0000001f000b7213 */ /* 0x000fe20000000000 */
[----:B------:R-:W-:Y:S01]  /*5920*/  @!P3 IMAD.IADD R16, R16, 0x1, -R57 ;  /* 0x000000011010b824 */ /* 0x000fe200078e0a39 */
[----:B------:R-:W-:Y:S02]  /*5930*/  IABS R10, R32 ;  /* 0x00000020000a7213 */ /* 0x000fe40000000000 */
[----:B------:R-:W-:-:S03]  /*5940*/  ISETP.GT.U32.AND P3, PT, R57, R14, PT ;  /* 0x0000000e3900720c */ /* 0x000fc60003f64070 */
[----:B------:R-:W-:-:S04]  /*5950*/  IMAD.HI.U32 R18, R0, R10, RZ ;  /* 0x0000000a00127227 */ /* 0x000fc800078e00ff */
[----:B------:R-:W-:-:S04]  /*5960*/  IMAD.MOV R18, RZ, RZ, -R18 ;  /* 0x000000ffff127224 */ /* 0x000fc800078e0a12 */
[----:B------:R-:W-:Y:S02]  /*5970*/  IMAD R10, R57, R18, R10 ;  /* 0x00000012390a7224 */ /* 0x000fe400078e020a */
[----:B------:R-:W-:Y:S01]  /*5980*/  @!P3 IMAD.IADD R14, R14, 0x1, -R57 ;  /* 0x000000010e0eb824 */ /* 0x000fe200078e0a39 */
[----:B------:R-:W-:Y:S01]  /*5990*/  ISETP.GE.AND P3, PT, R23, RZ, PT ;  /* 0x000000ff1700720c */ /* 0x000fe20003f66270 */
[----:B----4-:R-:W-:Y:S02]  /*59a0*/  IMAD.MOV.U32 R15, RZ, RZ, R9 ;  /* 0x000000ffff0f7224 */ /* 0x010fe400078e0009 */
[----:B------:R-:W-:-:S04]  /*59b0*/  IMAD.HI.U32 R9, R0, R4, RZ ;  /* 0x0000000400097227 */ /* 0x000fc800078e00ff */
[----:B------:R-:W-:-:S04]  /*59c0*/  IMAD.MOV R9, RZ, RZ, -R9 ;  /* 0x000000ffff097224 */ /* 0x000fc800078e0a09 */
[----:B------:R-:W-:-:S05]  /*59d0*/  IMAD R4, R57, R9, R4 ;  /* 0x0000000939047224 */ /* 0x000fca00078e0204 */
[----:B------:R-:W-:-:S13]  /*59e0*/  ISETP.GT.U32.AND P6, PT, R57, R4, PT ;  /* 0x000000043900720c */ /* 0x000fda0003fc4070 */
[----:B------:R-:W-:-:S05]  /*59f0*/  @!P6 IMAD.IADD R4, R4, 0x1, -R57 ;  /* 0x000000010404e824 */ /* 0x000fca00078e0a39 */
[----:B------:R-:W-:Y:S01]  /*5a00*/  ISETP.GT.U32.AND P6, PT, R57, R4, PT ;  /* 0x000000043900720c */ /* 0x000fe20003fc4070 */
[----:B------:R-:W-:Y:S01]  /*5a10*/  IMAD.MOV.U32 R20, RZ, RZ, R15 ;  /* 0x000000ffff147224 */ /* 0x000fe200078e000f */
[----:B------:R-:W-:-:S05]  /*5a20*/  IABS R15, R24 ;  /* 0x00000018000f7213 */ /* 0x000fca0000000000 */
[----:B------:R-:W-:-:S06]  /*5a30*/  IMAD.HI.U32 R7, R0, R15, RZ ;  /* 0x0000000f00077227 */ /* 0x000fcc00078e00ff */
[----:B------:R-:W-:Y:S01]  /*5a40*/  @!P6 IMAD.IADD R4, R4, 0x1, -R57 ;  /* 0x000000010404e824 */ /* 0x000fe200078e0a39 */
[----:B------:R-:W-:Y:S01]  /*5a50*/  ISETP.GT.U32.AND P6, PT, R57, R17, PT ;  /* 0x000000113900720c */ /* 0x000fe20003fc4070 */
[----:B------:R-:W-:Y:S01]  /*5a60*/  IMAD.MOV R7, RZ, RZ, -R7 ;  /* 0x000000ffff077224 */ /* 0x000fe200078e0a07 */
[----:B------:R-:W-:-:S03]  /*5a70*/  IABS R9, R33 ;  /* 0x0000002100097213 */ /* 0x000fc60000000000 */
[----:B------:R-:W-:Y:S02]  /*5a80*/  IMAD R15, R57, R7, R15 ;  /* 0x00000007390f7224 */ /* 0x000fe400078e020f */
[----:B--2---:R-:W-:Y:S01]  /*5a90*/  IMAD.MOV.U32 R19, RZ, RZ, R13 ;  /* 0x000000ffff137224 */ /* 0x004fe200078e000d */
[----:B------:R-:W-:Y:S01]  /*5aa0*/  IABS R13, R30 ;  /* 0x0000001e000d7213 */ /* 0x000fe20000000000 */
[----:B------:R-:W-:-:S04]  /*5ab0*/  IMAD.HI.U32 R8, R0, R9, RZ ;  /* 0x0000000900087227 */ /* 0x000fc800078e00ff */
[----:B------:R-:W-:Y:S01]  /*5ac0*/  @!P6 IMAD.IADD R17, R17, 0x1, -R57 ;  /* 0x000000011111e824 */ /* 0x000fe200078e0a39 */
[----:B------:R-:W-:Y:S01]  /*5ad0*/  ISETP.GT.U32.AND P6, PT, R57, R15, PT ;  /* 0x0000000f3900720c */ /* 0x000fe20003fc4070 */
[----:B------:R-:W-:-:S04]  /*5ae0*/  IMAD.HI.U32 R2, R0, R13, RZ ;  /* 0x0000000d00027227 */ /* 0x000fc800078e00ff */
[----:B------:R-:W-:Y:S02]  /*5af0*/  IMAD.MOV R8, RZ, RZ, -R8 ;  /* 0x000000ffff087224 */ /* 0x000fe400078e0a08 */
[----:B------:R-:W-:Y:S02]  /*5b00*/  IMAD.MOV R2, RZ, RZ, -R2 ;  /* 0x000000ffff027224 */ /* 0x000fe400078e0a02 */
[----:B------:R-:W-:Y:S02]  /*5b10*/  IMAD R8, R57, R8, R9 ;  /* 0x0000000839087224 */ /* 0x000fe400078e0209 */
[----:B------:R-:W-:Y:S02]  /*5b20*/  IMAD.MOV.U32 R9, RZ, RZ, R49 ;  /* 0x000000ffff097224 */ /* 0x000fe400078e0031 */
[----:B------:R-:W-:Y:S02]  /*5b30*/  IMAD.MOV.U32 R49, RZ, RZ, R12 ;  /* 0x000000ffff317224 */ /* 0x000fe400078e000c */
[----:B------:R-:W-:-:S02]  /*5b40*/  IMAD.MOV.U32 R12, RZ, RZ, R50 ;  /* 0x000000ffff0c7224 */ /* 0x000fc400078e0032 */
[----:B------:R-:W-:Y:S02]  /*5b50*/  IMAD R13, R57, R2, R13 ;  /* 0x00000002390d7224 */ /* 0x000fe400078e020d */
[----:B------:R-:W-:Y:S02]  /*5b60*/  IMAD.MOV.U32 R50, RZ, RZ, R5 ;  /* 0x000000ffff327224 */ /* 0x000fe400078e0005 */
[----:B------:R-:W-:-:S04]  /*5b70*/  IMAD.HI.U32 R2, R0, R11, RZ ;  /* 0x0000000b00027227 */ /* 0x000fc800078e00ff */
[----:B------:R-:W-:Y:S02]  /*5b80*/  @!P6 IMAD.IADD R15, R15, 0x1, -R57 ;  /* 0x000000010f0fe824 */ /* 0x000fe400078e0a39 */
[----:B------:R-:W-:Y:S01]  /*5b90*/  @!P4 IMAD.MOV R49, RZ, RZ, -R49 ;  /* 0x000000ffff31c224 */ /* 0x000fe200078e0a31 */
[C---:B------:R-:W-:Y:S01]  /*5ba0*/  ISETP.GT.U32.AND P4, PT, R57.reuse, R17, PT ;  /* 0x000000113900720c */ /* 0x040fe20003f84070 */
[----:B------:R-:W-:Y:S01]  /*5bb0*/  @!P2 IMAD.MOV R50, RZ, RZ, -R50 ;  /* 0x000000ffff32a224 */ /* 0x000fe200078e0a32 */
[C---:B------:R-:W-:Y:S01]  /*5bc0*/  ISETP.GT.U32.AND P2, PT, R57.reuse, R16, PT ;  /* 0x000000103900720c */ /* 0x040fe20003f44070 */
[----:B------:R-:W-:Y:S02]  /*5bd0*/  IMAD.MOV R2, RZ, RZ, -R2 ;  /* 0x000000ffff027224 */ /* 0x000fe400078e0a02 */
[----:B------:R-:W-:Y:S01]  /*5be0*/  @!P0 IMAD.MOV R4, RZ, RZ, -R4 ;  /* 0x000000ffff048224 */ /* 0x000fe200078e0a04 */
[C---:B------:R-:W-:Y:S01]  /*5bf0*/  ISETP.GT.U32.AND P0, PT, R57.reuse, R15, PT ;  /* 0x0000000f3900720c */ /* 0x040fe20003f04070 */
[----:B------:R-:W-:Y:S01]  /*5c00*/  IMAD R2, R57, R2, R11 ;  /* 0x0000000239027224 */ /* 0x000fe200078e020b */
[----:B------:R-:W-:Y:S01]  /*5c10*/  IABS R7, R34 ;  /* 0x0000002200077213 */ /* 0x000fe20000000000 */
[----:B------:R-:W2:Y:S01]  /*5c20*/  LDL.LU R11, [R1+0x4] ;  /* 0x00000400010b7983 */ /* 0x000ea20000300800 */
[----:B------:R-:W-:-:S03]  /*5c30*/  IMAD.MOV.U32 R23, RZ, RZ, R19 ;  /* 0x000000ffff177224 */ /* 0x000fc600078e0013 */
[----:B------:R-:W4:Y:S01]  /*5c40*/  LDL.LU R18, [R1+0x164] ;  /* 0x0001640001127983 */ /* 0x000f220000300800 */
[----:B------:R-:W-:-:S03]  /*5c50*/  IMAD.HI.U32 R19, R0, R7, RZ ;  /* 0x0000000700137227 */ /* 0x000fc600078e00ff */
[----:B------:R-:W2:Y:S04]  /*5c60*/  LDL.LU R5, [R1+0x2c] ;  /* 0x00002c0001057983 */ /* 0x000ea80000300800 */
[----:B------:R0:W-:Y:S01]  /*5c70*/  STL [R1+0x30c], R49 ;  /* 0x00030c3101007387 */ /* 0x0001e20000100800 */
[----:B------:R-:W-:Y:S02]  /*5c80*/  IMAD.MOV R19, RZ, RZ, -R19 ;  /* 0x000000ffff137224 */ /* 0x000fe400078e0a13 */
[--C-:B------:R-:W-:Y:S01]  /*5c90*/  @!P4 IMAD.IADD R17, R17, 0x1, -R57.reuse ;  /* 0x000000011111c824 */ /* 0x100fe200078e0a39 */
[C---:B------:R-:W-:Y:S01]  /*5ca0*/  ISETP.GT.U32.AND P4, PT, R57.reuse, R2, PT ;  /* 0x000000023900720c */ /* 0x040fe20003f84070 */
[--C-:B------:R-:W-:Y:S01]  /*5cb0*/  @!P2 IMAD.IADD R16, R16, 0x1, -R57.reuse ;  /* 0x000000011010a824 */ /* 0x100fe200078e0a39 */
[----:B0-----:R-:W3:Y:S04]  /*5cc0*/  LDL.LU R49, [R1+0x44c8] ;  /* 0x0044c80001317983 */ /* 0x001ee80000300800 */
[----:B------:R0:W-:Y:S01]  /*5cd0*/  STL [R1+0x314], R50 ;  /* 0x0003143201007387 */ /* 0x0001e20000100800 */
[----:B------:R-:W-:Y:S01]  /*5ce0*/  ISETP.GT.U32.AND P2, PT, R57, R10, PT ;  /* 0x0000000a3900720c */ /* 0x000fe20003f44070 */
[----:B------:R-:W-:Y:S01]  /*5cf0*/  @!P0 IMAD.IADD R15, R15, 0x1, -R57 ;  /* 0x000000010f0f8824 */ /* 0x000fe200078e0a39 */
[C---:B------:R-:W-:Y:S01]  /*5d00*/  ISETP.GT.U32.AND P0, PT, R57.reuse, R8, PT ;  /* 0x000000083900720c */ /* 0x040fe20003f04070 */
[----:B------:R-:W-:Y:S01]  /*5d10*/  IMAD R7, R57, R19, R7 ;  /* 0x0000001339077224 */ /* 0x000fe200078e0207 */
[----:B0-----:R-:W3:Y:S04]  /*5d20*/  LDL.LU R50, [R1+0x44c4] ;  /* 0x0044c40001327983 */ /* 0x001ee80000300800 */
[----:B------:R0:W-:Y:S01]  /*5d30*/  STL [R1+0x31c], R4 ;  /* 0x00031c0401007387 */ /* 0x0001e20000100800 */
[----:B------:R-:W-:Y:S01]  /*5d40*/  IMAD.MOV.U32 R19, RZ, RZ, R9 ;  /* 0x000000ffff137224 */ /* 0x000fe200078e0009 */
[----:B0-----:R-:W-:Y:S01]  /*5d50*/  IABS R4, R36 ;  /* 0x0000002400047213 */ /* 0x001fe20000000000 */
[----:B------:R-:W-:-:S04]  /*5d60*/  @!P1 IMAD.MOV R6, RZ, RZ, -R6 ;  /* 0x000000ffff069224 */ /* 0x000fc800078e0a06 */
[----:B------:R-:W-:-:S04]  /*5d70*/  IMAD.HI.U32 R9, R0, R4, RZ ;  /* 0x0000000400097227 */ /* 0x000fc800078e00ff */
[----:B------:R-:W-:Y:S01]  /*5d80*/  IMAD.MOV R9, RZ, RZ, -R9 ;  /* 0x000000ffff097224 */ /* 0x000fe200078e0a09 */
[----:B------:R-:W-:Y:S01]  /*5d90*/  STL [R1+0x320], R6 ;  /* 0x0003200601007387 */ /* 0x000fe20000100800 */
[--C-:B------:R-:W-:Y:S01]  /*5da0*/  @!P4 IMAD.IADD R2, R2, 0x1, -R57.reuse ;  /* 0x000000010202c824 */ /* 0x100fe200078e0a39 */
[----:B------:R-:W-:Y:S01]  /*5db0*/  ISETP.GE.AND P4, PT, R25, RZ, PT ;  /* 0x000000ff1900720c */ /* 0x000fe20003f86270 */
[----:B------:R-:W-:Y:S01]  /*5dc0*/  IMAD R4, R57, R9, R4 ;  /* 0x0000000939047224 */ /* 0x000fe200078e0204 */
[----:B------:R-:W3:Y:S01]  /*5dd0*/  LDL.LU R25, [R1+0x160] ;  /* 0x0001600001197983 */ /* 0x000ee20000300800 */
[--C-:B------:R-:W-:Y:S01]  /*5de0*/  @!P2 IMAD.IADD R10, R10, 0x1, -R57.reuse ;  /* 0x000000010a0aa824 */ /* 0x100fe200078e0a39 */
[----:B------:R-:W-:Y:S01]  /*5df0*/  ISETP.GE.AND P2, PT, R30, RZ, PT ;  /* 0x000000ff1e00720c */ /* 0x000fe20003f46270 */
[----:B------:R-:W-:Y:S01]  /*5e00*/  IMAD.MOV.U32 R9, RZ, RZ, R58 ;  /* 0x000000ffff097224 */ /* 0x000fe200078e003a */
[----:B------:R-:W3:Y:S01]  /*5e10*/  LDL.LU R30, [R1+0x28] ;  /* 0x00002800011e7983 */ /* 0x000ee20000300800 */
[----:B------:R-:W-:Y:S01]  /*5e20*/  @!P0 IMAD.IADD R8, R8, 0x1, -R57 ;  /* 0x0000000108088824 */ /* 0x000fe200078e0a39 */
[----:B------:R-:W-:Y:S01]  /*5e30*/  ISETP.GE.AND P0, PT, R31, RZ, PT ;  /* 0x000000ff1f00720c */ /* 0x000fe20003f06270 */
[----:B------:R-:W-:Y:S01]  /*5e40*/  IMAD.MOV.U32 R58, RZ, RZ, R17 ;  /* 0x000000ffff3a7224 */ /* 0x000fe200078e0011 */
[----:B------:R-:W3:Y:S01]  /*5e50*/  LDL.LU R31, [R1+0x40] ;  /* 0x00004000011f7983 */ /* 0x000ee20000300800 */
[----:B------:R-:W-:-:S02]  /*5e60*/  IMAD.MOV.U32 R17, RZ, RZ, R59 ;  /* 0x000000ffff117224 */ /* 0x000fc400078e003b */
[----:B------:R-:W-:Y:S02]  /*5e70*/  IMAD.MOV.U32 R59, RZ, RZ, R16 ;  /* 0x000000ffff3b7224 */ /* 0x000fe400078e0010 */
[----:B------:R-:W3:Y:S01]  /*5e80*/  LDL.LU R16, [R1+0x1c] ;  /* 0x00001c0001107983 */ /* 0x000ee20000300800 */
[C---:B------:R-:W-:Y:S02]  /*5e90*/  ISETP.GT.U32.AND P1, PT, R57.reuse, R14, PT ;  /* 0x0000000e3900720c */ /* 0x040fe40003f24070 */
[----:B------:R-:W-:Y:S01]  /*5ea0*/  ISETP.GT.U32.AND P6, PT, R57, R13, PT ;  /* 0x0000000d3900720c */ /* 0x000fe20003fc4070 */
[----:B------:R-:W-:-:S10]  /*5eb0*/  @!P5 IMAD.MOV R58, RZ, RZ, -R58 ;  /* 0x000000ffff3ad224 */ /* 0x000fd400078e0a3a */
[--C-:B------:R-:W-:Y:S01]  /*5ec0*/  @!P1 IMAD.IADD R14, R14, 0x1, -R57.reuse ;  /* 0x000000010e0e9824 */ /* 0x100fe200078e0a39 */
[----:B------:R-:W-:Y:S01]  /*5ed0*/  ISETP.GE.AND P1, PT, R24, RZ, PT ;  /* 0x000000ff1800720c */ /* 0x000fe20003f26270 */
[----:B------:R-:W-:Y:S02]  /*5ee0*/  @!P6 IMAD.IADD R13, R13, 0x1, -R57 ;  /* 0x000000010d0de824 */ /* 0x000fe400078e0a39 */
[----:B------:R-:W-:-:S03]  /*5ef0*/  @!P3 IMAD.MOV R59, RZ, RZ, -R59 ;  /* 0x000000ffff3bb224 */ /* 0x000fc600078e0a3b */
[----:B------:R-:W-:Y:S01]  /*5f00*/  ISETP.GT.U32.AND P6, PT, R57, R13, PT ;  /* 0x0000000d3900720c */ /* 0x000fe20003fc4070 */
[----:B------:R0:W-:Y:S06]  /*5f10*/  STL [R1+0x318], R58 ;  /* 0x0003183a01007387 */ /* 0x0001ec0000100800 */
[----:B------:R-:W-:Y:S01]  /*5f20*/  @!P1 IMAD.MOV R15, RZ, RZ, -R15 ;  /* 0x000000ffff0f9224 */ /* 0x000fe200078e0a0f */
[----:B0-----:R-:W4:Y:S04]  /*5f30*/  LDL.LU R58, [R1+0x44c0] ;  /* 0x0044c000013a7983 */ /* 0x001f280000300800 */
[----:B------:R0:W-:Y:S01]  /*5f40*/  STL [R1+0x310], R59 ;  /* 0x0003103b01007387 */ /* 0x0001e20000100800 */
[----:B------:R-:W-:-:S03]  /*5f50*/  @!P6 IMAD.IADD R13, R13, 0x1, -R57 ;  /* 0x000000010d0de824 */ /* 0x000fc600078e0a39 */
[----:B0-----:R-:W4:Y:S04]  /*5f60*/  LDL.LU R59, [R1+0x44bc] ;  /* 0x0044bc00013b7983 */ /* 0x001f280000300800 */
[----:B------:R3:W-:Y:S01]  /*5f70*/  STL [R1+0x308], R15 ;  /* 0x0003080f01007387 */ /* 0x0007e20000100800 */
[----:B------:R-:W-:-:S13]  /*5f80*/  ISETP.GT.U32.AND P3, PT, R57, R10, PT ;  /* 0x0000000a3900720c */ /* 0x000fda0003f64070 */
[----:B------:R-:W-:Y:S01]  /*5f90*/  @!P3 IMAD.IADD R10, R10, 0x1, -R57 ;  /* 0x000000010a0ab824 */ /* 0x000fe200078e0a39 */
[----:B------:R-:W-:Y:S02]  /*5fa0*/  ISETP.GE.AND P3, PT, R33, RZ, PT ;  /* 0x000000ff2100720c */ /* 0x000fe40003f66270 */
[----:B------:R-:W-:-:S13]  /*5fb0*/  ISETP.GT.U32.AND P1, PT, R57, R8, PT ;  /* 0x000000083900720c */ /* 0x000fda0003f24070 */
[----:B------:R-:W-:Y:S01]  /*5fc0*/  @!P1 IMAD.IADD R8, R8, 0x1, -R57 ;  /* 0x0000000108089824 */ /* 0x000fe200078e0a39 */
[----:B------:R-:W-:Y:S01]  /*5fd0*/  ISETP.GE.AND P1, PT, R34, RZ, PT ;  /* 0x000000ff2200720c */ /* 0x000fe20003f26270 */
[----:B--2---:R-:W-:-:S04]  /*5fe0*/  IMAD.MOV.U32 R6, RZ, RZ, R5 ;  /* 0x000000ffff067224 */ /* 0x004fc800078e0005 */
[----:B------:R-:W-:Y:S02]  /*5ff0*/  IMAD.MOV.U32 R24, RZ, RZ, R6 ;  /* 0x000000ffff187224 */ /* 0x000fe400078e0006 */
[----:B---3--:R-:W-:Y:S02]  /*6000*/  IMAD.MOV.U32 R15, RZ, RZ, R16 ;  /* 0x000000ffff0f7224 */ /* 0x008fe400078e0010 */
[----:B------:R-:W-:Y:S02]  /*6010*/  IMAD.MOV.U32 R16, RZ, RZ, R17 ;  /* 0x000000ffff107224 */ /* 0x000fe400078e0011 */
[----:B------:R-:W-:Y:S02]  /*6020*/  IMAD.MOV.U32 R17, RZ, RZ, R9 ;  /* 0x000000ffff117224 */ /* 0x000fe400078e0009 */
[----:B------:R-:W-:Y:S02]  /*6030*/  IMAD.MOV.U32 R9, RZ, RZ, R31 ;  /* 0x000000ffff097224 */ /* 0x000fe400078e001f */
[----:B------:R-:W-:-:S02]  /*6040*/  IMAD.MOV.U32 R31, RZ, RZ, R24 ;  /* 0x000000ffff1f7224 */ /* 0x000fc400078e0018 */
[----:B------:R-:W-:Y:S02]  /*6050*/  IMAD.MOV.U32 R24, RZ, RZ, R22 ;  /* 0x000000ffff187224 */ /* 0x000fe400078e0016 */
[----:B------:R-:W-:Y:S02]  /*6060*/  IMAD.MOV.U32 R22, RZ, RZ, R53 ;  /* 0x000000ffff167224 */ /* 0x000fe400078e0035 */
[----:B------:R-:W-:Y:S02]  /*6070*/  IMAD.MOV.U32 R53, RZ, RZ, R60 ;  /* 0x000000ffff357224 */ /* 0x000fe400078e003c */
[----:B------:R-:W-:Y:S02]  /*6080*/  IMAD.MOV.U32 R60, RZ, RZ, R14 ;  /* 0x000000ffff3c7224 */ /* 0x000fe400078e000e */
[----:B------:R-:W-:Y:S02]  /*6090*/  IMAD.MOV.U32 R14, RZ, RZ, R61 ;  /* 0x000000ffff0e7224 */ /* 0x000fe400078e003d */
[----:B------:R-:W-:-:S02]  /*60a0*/  IMAD.MOV.U32 R61, RZ, RZ, R13 ;  /* 0x000000ffff3d7224 */ /* 0x000fc400078e000d */
[----:B------:R-:W2:Y:S01]  /*60b0*/  LDL.LU R13, [R1+0xf4] ;  /* 0x0000f400010d7983 */ /* 0x000ea20000300800 */
[----:B------:R-:W-:Y:S02]  /*60c0*/  @!P4 IMAD.MOV R60, RZ, RZ, -R60 ;  /* 0x000000ffff3cc224 */ /* 0x000fe400078e0a3c */
[----:B------:R-:W-:-:S03]  /*60d0*/  @!P2 IMAD.MOV R61, RZ, RZ, -R61 ;  /* 0x000000ffff3da224 */ /* 0x000fc600078e0a3d */
[----:B------:R0:W-:Y:S04]  /*60e0*/  STL [R1+0x300], R60 ;  /* 0x0003003c01007387 */ /* 0x0001e80000100800 */
[----:B0-----:R-:W3:Y:S04]  /*60f0*/  LDL.LU R60, [R1+0x44b8] ;  /* 0x0044b800013c7983 */ /* 0x001ee80000300800 */
[----:B------:R0:W-:Y:S04]  /*6100*/  STL [R1+0x2fc], R61 ;  /* 0x0002fc3d01007387 */ /* 0x0001e80000100800 */
[----:B0-----:R-:W3:Y:S04]  /*6110*/  LDL.LU R61, [R1+0x44b4] ;  /* 0x0044b400013d7983 */ /* 0x001ee80000300800 */
[----:B------:R-:W3:Y:S04]  /*6120*/  LDL.LU R33, [R1+0xc] ;  /* 0x00000c0001217983 */ /* 0x000ee80000300800 */
[----:B------:R-:W3:Y:S01]  /*6130*/  LDL.LU R34, [R1] ;  /* 0x0000000001227983 */ /* 0x000ee20000300800 */
[----:B------:R-:W-:-:S02]  /*6140*/  IABS R5, R35 ;  /* 0x0000002300057213 */ /* 0x000fc40000000000 */
[----:B------:R-:W-:-:S03]  /*6150*/  ISETP.GT.U32.AND P6, PT, R57, R7, PT ;  /* 0x000000073900720c */ /* 0x000fc60003fc4070 */
[----:B------:R-:W-:-:S04]  /*6160*/  IMAD.HI.U32 R6, R0, R5, RZ ;  /* 0x0000000500067227 */ /* 0x000fc800078e00ff */
[----:B------:R-:W-:-:S04]  /*6170*/  IMAD.MOV R6, RZ, RZ, -R6 ;  /* 0x000000ffff067224 */ /* 0x000fc800078e0a06 */
[----:B------:R-:W-:Y:S02]  /*6180*/  IMAD R5, R57, R6, R5 ;  /* 0x0000000639057224 */ /* 0x000fe400078e0205 */
[----:B------:R-:W-:Y:S01]  /*6190*/  @!P6 IMAD.IADD R7, R7, 0x1, -R57 ;  /* 0x000000010707e824 */ /* 0x000fe200078e0a39 */
[C---:B------:R-:W-:Y:S02]  /*61a0*/  ISETP.GT.U32.AND P6, PT, R57.reuse, R2, PT ;  /* 0x000000023900720c */ /* 0x040fe40003fc4070 */
[C---:B------:R-:W-:Y:S02]  /*61b0*/  ISETP.GT.U32.AND P4, PT, R57.reuse, R5, PT ;  /* 0x000000053900720c */ /* 0x040fe40003f84070 */
[----:B------:R-:W-:Y:S02]  /*61c0*/  ISETP.GT.U32.AND P5, PT, R57, R7, PT ;  /* 0x000000073900720c */ /* 0x000fe40003fa4070 */
[----:B------:R-:W-:Y:S02]  /*61d0*/  IABS R6, R37 ;  /* 0x0000002500067213 */ /* 0x000fe40000000000 */
[----:B------:R-:W-:-:S05]  /*61e0*/  ISETP.GE.AND P2, PT, R32, RZ, PT ;  /* 0x000000ff2000720c */ /* 0x000fca0003f46270 */
[--C-:B------:R-:W-:Y:S02]  /*61f0*/  @!P6 IMAD.IADD R2, R2, 0x1, -R57.reuse ;  /* 0x000000010202e824 */ /* 0x100fe400078e0a39 */
[--C-:B------:R-:W-:Y:S01]  /*6200*/  @!P4 IMAD.IADD R5, R5, 0x1, -R57.reuse ;  /* 0x000000010505c824 */ /* 0x100fe200078e0a39 */
[----:B------:R-:W-:Y:S01]  /*6210*/  ISETP.GT.U32.AND P6, PT, R57, R4, PT ;  /* 0x000000043900720c */ /* 0x000fe20003fc4070 */
[----:B------:R-:W-:Y:S02]  /*6220*/  @!P0 IMAD.MOV R2, RZ, RZ, -R2 ;  /* 0x000000ffff028224 */ /* 0x000fe400078e0a02 */
[----:B------:R-:W-:Y:S01]  /*6230*/  @!P5 IMAD.IADD R7, R7, 0x1, -R57 ;  /* 0x000000010707d824 */ /* 0x000fe200078e0a39 */
[----:B------:R-:W-:Y:S02]  /*6240*/  ISETP.GT.U32.AND P0, PT, R57, R5, PT ;  /* 0x000000053900720c */ /* 0x000fe40003f04070 */
[----:B------:R-:W-:Y:S01]  /*6250*/  ISETP.GE.AND P5, PT, R35, RZ, PT ;  /* 0x000000ff2300720c */ /* 0x000fe20003fa6270 */
[----:B------:R-:W-:Y:S01]  /*6260*/  IMAD.MOV.U32 R35, RZ, RZ, R11 ;  /* 0x000000ffff237224 */ /* 0x000fe200078e000b */
[----:B------:R-:W-:Y:S01]  /*6270*/  IABS R11, R38 ;  /* 0x00000026000b7213 */ /* 0x000fe20000000000 */
[----:B------:R0:W-:Y:S04]  /*6280*/  STL [R1+0x2f8], R2 ;  /* 0x0002f80201007387 */ /* 0x0001e80000100800 */
[----:B------:R-:W-:-:S02]  /*6290*/  @!P6 IMAD.IADD R4, R4, 0x1, -R57 ;  /* 0x000000010404e824 */ /* 0x000fc400078e0a39 */
[----:B0-----:R-:W-:-:S04]  /*62a0*/  IMAD.HI.U32 R2, R0, R11, RZ ;  /* 0x0000000b00027227 */ /* 0x001fc800078e00ff */
[----:B------:R-:W-:Y:S02]  /*62b0*/  IMAD.MOV R2, RZ, RZ, -R2 ;  /* 0x000000ffff027224 */ /* 0x000fe400078e0a02 */
[----:B------:R-:W-:Y:S02]  /*62c0*/  @!P0 IMAD.IADD R5, R5, 0x1, -R57 ;  /* 0x0000000105058824 */ /* 0x000fe400078e0a39 */
[----:B------:R-:W-:Y:S01]  /*62d0*/  @!P2 IMAD.MOV R10, RZ, RZ, -R10 ;  /* 0x000000ffff0aa224 */ /* 0x000fe200078e0a0a */
[C---:B------:R-:W-:Y:S01]  /*62e0*/  ISETP.GT.U32.AND P2, PT, R57.reuse, R4, PT ;  /* 0x000000043900720c */ /* 0x040fe20003f44070 */
[----:B------:R-:W-:Y:S01]  /*62f0*/  IMAD R11, R57, R2, R11 ;  /* 0x00000002390b7224 */ /* 0x000fe200078e020b */
[----:B------:R-:W-:Y:S01]  /*6300*/  ISETP.GE.AND P4, PT, R36, RZ, PT ;  /* 0x000000ff2400720c */ /* 0x000fe20003f86270 */
[----:B------:R-:W-:Y:S02]  /*6310*/  @!P3 IMAD.MOV R8, RZ, RZ, -R8 ;  /* 0x000000ffff08b224 */ /* 0x000fe400078e0a08 */
[----:B------:R-:W-:Y:S01]  /*6320*/  @!P1 IMAD.MOV R7, RZ, RZ, -R7 ;  /* 0x000000ffff079224 */ /* 0x000fe200078e0a07 */
[----:B------:R-:W-:Y:S04]  /*6330*/  STL [R1+0x2f4], R10 ;  /* 0x0002f40a01007387 */ /* 0x000fe80000100800 */
[----:B------:R-:W-:Y:S03]  /*6340*/  STL [R1+0x2f0], R8 ;  /* 0x0002f00801007387 */ /* 0x000fe60000100800 */
[----:B------:R-:W-:Y:S01]  /*6350*/  @!P2 IMAD.IADD R4, R4, 0x1, -R57 ;  /* 0x000000010404a824 */ /* 0x000fe200078e0a39 */
[----:B------:R-:W-:Y:S01]  /*6360*/  ISETP.GE.AND P2, PT, R40, RZ, PT ;  /* 0x000000ff2800720c */ /* 0x000fe20003f46270 */
[----:B------:R0:W-:Y:S01]  /*6370*/  STL [R1+0x2ec], R7 ;  /* 0x0002ec0701007387 */ /* 0x0001e20000100800 */
[----:B------:R-:W-:Y:S01]  /*6380*/  IABS R40, R40 ;  /* 0x0000002800287213 */ /* 0x000fe20000000000 */
[----:B------:R-:W-:Y:S01]  /*6390*/  IMAD.MOV.U32 R36, RZ, RZ, R35 ;  /* 0x000000ffff247224 */ /* 0x000fe200078e0023 */
[----:B0-----:R-:W-:-:S02]  /*63a0*/  IABS R7, R39 ;  /* 0x0000002700077213 */ /* 0x001fc40000000000 */
[----:B------:R-:W-:-:S03]  /*63b0*/  ISETP.GE.AND P3, PT, R37, RZ, PT ;  /* 0x000000ff2500720c */ /* 0x000fc60003f66270 */
[----:B------:R-:W-:-:S04]  /*63c0*/  IMAD.MOV.U32 R2, RZ, RZ, R7 ;  /* 0x000000ffff027224 */ /* 0x000fc800078e0007 */
[----:B------:R-:W-:Y:S01]  /*63d0*/  IMAD.HI.U32 R8, R0, R2, RZ ;  /* 0x0000000200087227 */ /* 0x000fe200078e00ff */
[----:B------:R-:W-:-:S03]  /*63e0*/  ISETP.GE.AND P0, PT, R39, RZ, PT ;  /* 0x000000ff2700720c */ /* 0x000fc60003f06270 */
[----:B------:R-:W-:Y:S01]  /*63f0*/  IMAD.MOV R8, RZ, RZ, -R8 ;  /* 0x000000ffff087224 */ /* 0x000fe200078e0a08 */
[----:B------:R-:W-:-:S03]  /*6400*/  IABS R7, R42 ;  /* 0x0000002a00077213 */ /* 0x000fc60000000000 */
[----:B------:R-:W-:Y:S01]  /*6410*/  IMAD R2, R57, R8, R2 ;  /* 0x0000000839027224 */ /* 0x000fe200078e0202 */
[----:B------:R-:W-:Y:S01]  /*6420*/  ISETP.GE.AND P1, PT, R38, RZ, PT ;  /* 0x000000ff2600720c */ /* 0x000fe20003f26270 */
[----:B------:R-:W-:Y:S01]  /*6430*/  IMAD.HI.U32 R10, R0, R7, RZ ;  /* 0x00000007000a7227 */ /* 0x000fe200078e00ff */
[----:B------:R-:W-:-:S03]  /*6440*/  IABS R8, R43 ;  /* 0x0000002b00087213 */ /* 0x000fc60000000000 */
[----:B------:R-:W-:-:S04]  /*6450*/  IMAD.MOV R10, RZ, RZ, -R10 ;  /* 0x000000ffff0a7224 */ /* 0x000fc800078e0a0a */
[----:B------:R-:W-:Y:S02]  /*6460*/  IMAD R7, R57, R10, R7 ;  /* 0x0000000a39077224 */ /* 0x000fe400078e0207 */
[----:B--2---:R-:W-:Y:S02]  /*6470*/  IMAD.MOV.U32 R32, RZ, RZ, R13 ;  /* 0x000000ffff207224 */ /* 0x004fe400078e000d */
[----:B------:R-:W-:Y:S02]  /*6480*/  IMAD.MOV.U32 R13, RZ, RZ, R15 ;  /* 0x000000ffff0d7224 */ /* 0x000fe400078e000f */
[----:B------:R-:W-:Y:S02]  /*6490*/  IMAD.MOV.U32 R15, RZ, RZ, R16 ;  /* 0x000000ffff0f7224 */ /* 0x000fe400078e0010 */
[----:B------:R-:W-:Y:S02]  /*64a0*/  IMAD.MOV.U32 R16, RZ, RZ, R9 ;  /* 0x000000ffff107224 */ /* 0x000fe400078e0009 */
[----:B------:R-:W-:-:S04]  /*64b0*/  IMAD.HI.U32 R9, R0, R6, RZ ;  /* 0x0000000600097227 */ /* 0x000fc800078e00ff */
[----:B------:R-:W-:-:S04]  /*64c0*/  IMAD.MOV R9, RZ, RZ, -R9 ;  /* 0x000000ffff097224 */ /* 0x000fc800078e0a09 */
[----:B------:R-:W-:Y:S02]  /*64d0*/  IMAD R6, R57, R9, R6 ;  /* 0x0000000939067224 */ /* 0x000fe400078e0206 */
[----:B------:R-:W-:-:S03]  /*64e0*/  IMAD.MOV.U32 R9, RZ, RZ, R5 ;  /* 0x000000ffff097224 */ /* 0x000fc600078e0005 */
[C---:B------:R-:W-:Y:S01]  /*64f0*/  ISETP.GT.U32.AND P6, PT, R57.reuse, R6, PT ;  /* 0x000000063900720c */ /* 0x040fe20003fc4070 */
[----:B------:R-:W-:Y:S01]  /*6500*/  @!P5 IMAD.MOV R9, RZ, RZ, -R9 ;  /* 0x000000ffff09d224 */ /* 0x000fe200078e0a09 */
[----:B------:R-:W-:-:S04]  /*6510*/  ISETP.GT.U32.AND P5, PT, R57, R11, PT ;  /* 0x0000000b3900720c */ /* 0x000fc80003fa4070 */
[----:B------:R0:W-:Y:S07]  /*6520*/  STL [R1+0x2e8], R9 ;  /* 0x0002e80901007387 */ /* 0x0001ee0000100800 */
[--C-:B------:R-:W-:Y:S02]  /*6530*/  @!P6 IMAD.IADD R6, R6, 0x1, -R57.reuse ;  /* 0x000000010606e824 */ /* 0x100fe400078e0a39 */
[----:B------:R-:W-:Y:S02]  /*6540*/  @!P5 IMAD.IADD R11, R11, 0x1, -R57 ;  /* 0x000000010b0bd824 */ /* 0x000fe400078e0a39 */
[----:B0-----:R-:W-:Y:S01]  /*6550*/  IMAD.MOV.U32 R9, RZ, RZ, R4 ;  /* 0x000000ffff097224 */ /* 0x001fe200078e0004 */
[----:B------:R-:W-:Y:S01]  /*6560*/  ISETP.GT.U32.AND P6, PT, R57, R6, PT ;  /* 0x000000063900720c */ /* 0x000fe20003fc4070 */
[----:B------:R-:W-:-:S02]  /*6570*/  IMAD.MOV.U32 R4, RZ, RZ, R40 ;  /* 0x000000ffff047224 */ /* 0x000fc400078e0028 */
[----:B---3--:R-:W-:Y:S01]  /*6580*/  IMAD.MOV.U32 R35, RZ, RZ, R33 ;  /* 0x000000ffff237224 */ /* 0x008fe200078e0021 */
[----:B------:R-:W-:Y:S01]  /*6590*/  IABS R5, R41 ;  /* 0x0000002900057213 */ /* 0x000fe20000000000 */
[----:B------:R-:W-:Y:S01]  /*65a0*/  @!P4 IMAD.MOV R9, RZ, RZ, -R9 ;  /* 0x000000ffff09c224 */ /* 0x000fe200078e0a09 */
[----:B------:R-:W-:Y:S01]  /*65b0*/  ISETP.GT.U32.AND P5, PT, R57, R11, PT ;  /* 0x0000000b3900720c */ /* 0x000fe20003fa4070 */
[----:B------:R-:W-:Y:S02]  /*65c0*/  IMAD.MOV.U32 R33, RZ, RZ, R14 ;  /* 0x000000ffff217224 */ /* 0x000fe400078e000e */
[----:B------:R-:W-:Y:S02]  /*65d0*/  IMAD.MOV.U32 R14, RZ, RZ, R12 ;  /* 0x000000ffff0e7224 */ /* 0x000fe400078e000c */
[----:B------:R-:W-:Y:S01]  /*65e0*/  IMAD.HI.U32 R12, R0, R4, RZ ;  /* 0x00000004000c7227 */ /* 0x000fe200078e00ff */
[----:B------:R0:W-:Y:S03]  /*65f0*/  STL [R1+0x2e4], R9 ;  /* 0x0002e40901007387 */ /* 0x0001e60000100800 */
[----:B------:R-:W-:-:S02]  /*6600*/  IMAD.MOV R12, RZ, RZ, -R12 ;  /* 0x000000ffff0c7224 */ /* 0x000fc400078e0a0c */
[----:B------:R-:W-:Y:S02]  /*6610*/  @!P6 IMAD.IADD R6, R6, 0x1, -R57 ;  /* 0x000000010606e824 */ /* 0x000fe400078e0a39 */
[----:B0-----:R-:W-:-:S04]  /*6620*/  IMAD.HI.U32 R9, R0, R5, RZ ;  /* 0x0000000500097227 */ /* 0x001fc800078e00ff */
[----:B------:R-:W-:Y:S02]  /*6630*/  IMAD R4, R57, R12, R4 ;  /* 0x0000000c39047224 */ /* 0x000fe400078e0204 */
[----:B------:R-:W-:Y:S02]  /*6640*/  IMAD.MOV R9, RZ, RZ, -R9 ;  /* 0x000000ffff097224 */ /* 0x000fe400078e0a09 */
[----:B------:R-:W-:Y:S01]  /*6650*/  @!P5 IMAD.IADD R11, R11, 0x1, -R57 ;  /* 0x000000010b0bd824 */ /* 0x000fe200078e0a39 */
[C---:B------:R-:W-:Y:S01]  /*6660*/  ISETP.GT.U32.AND P5, PT, R57.reuse, R4, PT ;  /* 0x000000043900720c */ /* 0x040fe20003fa4070 */
[C---:B------:R-:W-:Y:S02]  /*6670*/  IMAD R5, R57.reuse, R9, R5 ;  /* 0x0000000939057224 */ /* 0x040fe400078e0205 */
[----:B------:R-:W-:Y:S01]  /*6680*/  IMAD.MOV.U32 R39, RZ, RZ, R6 ;  /* 0x000000ffff277224 */ /* 0x000fe200078e0006 */
[----:B------:R-:W-:-:S03]  /*6690*/  ISETP.GT.U32.AND P6, PT, R57, R2, PT ;  /* 0x000000023900720c */ /* 0x000fc60003fc4070 */
[----:B------:R-:W-:Y:S01]  /*66a0*/  @!P3 IMAD.MOV R39, RZ, RZ, -R39 ;  /* 0x000000ffff27b224 */ /* 0x000fe200078e0a27 */
[----:B------:R-:W-:Y:S01]  /*66b0*/  ISETP.GT.U32.AND P3, PT, R57, R5, PT ;  /* 0x000000053900720c */ /* 0x000fe20003f64070 */
[----:B------:R-:W-:Y:S02]  /*66c0*/  IMAD.MOV.U32 R37, RZ, RZ, R34 ;  /* 0x000000ffff257224 */ /* 0x000fe400078e0022 */
[----:B------:R-:W-:Y:S01]  /*66d0*/  IMAD.MOV.U32 R34, RZ, RZ, R13 ;  /* 0x000000ffff227224 */ /* 0x000fe200078e000d */
[----:B------:R-:W-:Y:S01]  /*66e0*/  IABS R12, R44 ;  /* 0x0000002c000c7213 */ /* 0x000fe20000000000 */
[----:B------:R-:W-:-:S04]  /*66f0*/  IMAD.HI.U32 R13, R0, R8, RZ ;  /* 0x00000008000d7227 */ /* 0x000fc800078e00ff */
[----:B------:R-:W-:Y:S02]  /*6700*/  @!P5 IMAD.IADD R4, R4, 0x1, -R57 ;  /* 0x000000010404d824 */ /* 0x000fe400078e0a39 */
[----:B------:R-:W-:Y:S02]  /*6710*/  IMAD.MOV.U32 R38, RZ, RZ, R11 ;  /* 0x000000ffff267224 */ /* 0x000fe400078e000b */
[----:B------:R-:W-:Y:S02]  /*6720*/  @!P6 IMAD.IADD R2, R2, 0x1, -R57 ;  /* 0x000000010202e824 */ /* 0x000fe400078e0a39 */
[----:B------:R-:W-:Y:S02]  /*6730*/  IMAD.MOV R13, RZ, RZ, -R13 ;  /* 0x000000ffff0d7224 */ /* 0x000fe400078e0a0d */
[----:B------:R-:W-:Y:S01]  /*6740*/  @!P3 IMAD.IADD R5, R5, 0x1, -R57 ;  /* 0x000000010505b824 */ /* 0x000fe200078e0a39 */
[C---:B------:R-:W-:Y:S01]  /*6750*/  ISETP.GT.U32.AND P3, PT, R57.reuse, R4, PT ;  /* 0x000000043900720c */ /* 0x040fe20003f64070 */
[----:B------:R-:W-:Y:S01]  /*6760*/  IMAD.HI.U32 R6, R0, R12, RZ ;  /* 0x0000000c00067227 */ /* 0x000fe200078e00ff */
[----:B------:R-:W-:-:S03]  /*6770*/  ISETP.GT.U32.AND P6, PT, R57, R2, PT ;  /* 0x000000023900720c */ /* 0x000fc60003fc4070 */
[----:B------:R-:W-:Y:S01]  /*6780*/  @!P1 IMAD.MOV R38, RZ, RZ, -R38 ;  /* 0x000000ffff269224 */ /* 0x000fe200078e0a26 */
[C---:B------:R-:W-:Y:S01]  /*6790*/  ISETP.GT.U32.AND P1, PT, R57.reuse, R7, PT ;  /* 0x000000073900720c */ /* 0x040fe20003f24070 */
[----:B------:R-:W-:Y:S02]  /*67a0*/  IMAD R8, R57, R13, R8 ;  /* 0x0000000d39087224 */ /* 0x000fe400078e0208 */
[----:B------:R-:W-:-:S03]  /*67b0*/  IMAD.MOV R6, RZ, RZ, -R6 ;  /* 0x000000ffff067224 */ /* 0x000fc600078e0a06 */
[C---:B------:R-:W-:Y:S01]  /*67c0*/  ISETP.GT.U32.AND P5, PT, R57.reuse, R8, PT ;  /* 0x000000083900720c */ /* 0x040fe20003fa4070 */
[----:B------:R-:W-:Y:S02]  /*67d0*/  IMAD R6, R57, R6, R12 ;  /* 0x0000000639067224 */ /* 0x000fe400078e020c */
[----:B------:R-:W-:-:S03]  /*67e0*/  @!P3 IMAD.IADD R4, R4, 0x1, -R57 ;  /* 0x000000010404b824 */ /* 0x000fc600078e0a39 */
[----:B------:R-:W-:Y:S01]  /*67f0*/  ISETP.GT.U32.AND P3, PT, R57, R6, PT ;  /* 0x000000063900720c */ /* 0x000fe20003f64070 */
[--C-:B------:R-:W-:Y:S01]  /*6800*/  @!P1 IMAD.IADD R7, R7, 0x1, -R57.reuse ;  /* 0x0000000107079824 */ /* 0x100fe200078e0a39 */
[C---:B------:R-:W-:Y:S01]  /*6810*/  ISETP.GT.U32.AND P1, PT, R57.reuse, R5, PT ;  /* 0x000000053900720c */ /* 0x040fe20003f24070 */
[--C-:B------:R-:W-:Y:S01]  /*6820*/  @!P6 IMAD.IADD R2, R2, 0x1, -R57.reuse ;  /* 0x000000010202e824 */ /* 0x100fe200078e0a39 */
[----:B------:R-:W-:Y:S03]  /*6830*/  STL [R1+0x2e0], R39 ;  /* 0x0002e02701007387 */ /* 0x000fe60000100800 */
[----:B------:R-:W-:Y:S01]  /*6840*/  @!P5 IMAD.IADD R8, R8, 0x1, -R57 ;  /* 0x000000010808d824 */ /* 0x000fe200078e0a39 */
[----:B------:R0:W-:Y:S01]  /*6850*/  STL [R1+0x2dc], R38 ;  /* 0x0002dc2601007387 */ /* 0x0001e20000100800 */
[----:B------:R-:W-:Y:S01]  /*6860*/  ISETP.GT.U32.AND P5, PT, R57, R7, PT ;  /* 0x000000073900720c */ /* 0x000fe20003fa4070 */
[----:B------:R-:W-:Y:S01]  /*6870*/  IMAD.MOV.U32 R40, RZ, RZ, R4 ;  /* 0x000000ffff287224 */ /* 0x000fe200078e0004 */
[----:B------:R-:W-:Y:S01]  /*6880*/  ISETP.GE.AND P4, PT, R41, RZ, PT ;  /* 0x000000ff2900720c */ /* 0x000fe20003f86270 */
[----:B0-----:R-:W-:-:S02]  /*6890*/  IMAD.MOV.U32 R38, RZ, RZ, R2 ;  /* 0x000000ffff267224 */ /* 0x001fc400078e0002 */
[--C-:B------:R-:W-:Y:S02]  /*68a0*/  @!P3 IMAD.IADD R6, R6, 0x1, -R57.reuse ;  /* 0x000000010606b824 */ /* 0x100fe400078e0a39 */
[----:B------:R-:W-:Y:S01]  /*68b0*/  @!P0 IMAD.MOV R38, RZ, RZ, -R38 ;  /* 0x000000ffff268224 */ /* 0x000fe200078e0a26 */
[----:B------:R-:W-:Y:S01]  /*68c0*/  ISETP.GT.U32.AND P0, PT, R57, R8, PT ;  /* 0x000000083900720c */ /* 0x000fe20003f04070 */
[----:B------:R-:W-:Y:S01]  /*68d0*/  @!P1 IMAD.IADD R5, R5, 0x1, -R57 ;  /* 0x0000000105059824 */ /* 0x000fe200078e0a39 */
[----:B------:R-:W-:Y:S01]  /*68e0*/  ISETP.GE.AND P6, PT, R42, RZ, PT ;  /* 0x000000ff2a00720c */ /* 0x000fe20003fc6270 */
[----:B------:R-:W-:Y:S01]  /*68f0*/  @!P2 IMAD.MOV R40, RZ, RZ, -R40 ;  /* 0x000000ffff28a224 */ /* 0x000fe200078e0a28 */
[----:B------:R-:W-:Y:S02]  /*6900*/  ISETP.GE.AND P1, PT, R43, RZ, PT ;  /* 0x000000ff2b00720c */ /* 0x000fe40003f26270 */
[----:B------:R-:W-:Y:S01]  /*6910*/  ISETP.GT.U32.AND P2, PT, R57, R6, PT ;  /* 0x000000063900720c */ /* 0x000fe20003f44070 */
[----:B------:R-:W-:-:S02]  /*6920*/  IMAD.MOV.U32 R39, RZ, RZ, R5 ;  /* 0x000000ffff277224 */ /* 0x000fc400078e0005 */
[----:B------:R-:W-:Y:S02]  /*6930*/  @!P5 IMAD.IADD R7, R7, 0x1, -R57 ;  /* 0x000000010707d824 */ /* 0x000fe400078e0a39 */
[----:B------:R-:W-:Y:S02]  /*6940*/  @!P4 IMAD.MOV R39, RZ, RZ, -R39 ;  /* 0x000000ffff27c224 */ /* 0x000fe400078e0a27 */
[----:B------:R-:W-:Y:S01]  /*6950*/  @!P0 IMAD.IADD R8, R8, 0x1, -R57 ;  /* 0x0000000108088824 */ /* 0x000fe200078e0a39 */
[----:B------:R-:W-:Y:S01]  /*6960*/  ISETP.GE.AND P0, PT, R44, RZ, PT ;  /* 0x000000ff2c00720c */ /* 0x000fe20003f06270 */
[----:B------:R-:W-:Y:S01]  /*6970*/  @!P6 IMAD.MOV R7, RZ, RZ, -R7 ;  /* 0x000000ffff07e224 */ /* 0x000fe200078e0a07 */
[----:B------:R-:W-:Y:S01]  /*6980*/  STL [R1+0x2d8], R38 ;  /* 0x0002d82601007387 */ /* 0x000fe20000100800 */
[----:B------:R-:W-:Y:S02]  /*6990*/  @!P1 IMAD.MOV R8, RZ, RZ, -R8 ;  /* 0x000000ffff089224 */ /* 0x000fe400078e0a08 */
[----:B------:R-:W-:Y:S01]  /*69a0*/  @!P2 IMAD.IADD R6, R6, 0x1, -R57 ;  /* 0x000000010606a824 */ /* 0x000fe200078e0a39 */
[----:B------:R-:W-:Y:S04]  /*69b0*/  STL [R1+0x2d4], R40 ;  /* 0x0002d42801007387 */ /* 0x000fe80000100800 */
[----:B------:R-:W-:Y:S04]  /*69c0*/  STL [R1+0x2d0], R39 ;  /* 0x0002d02701007387 */ /* 0x000fe80000100800 */
[----:B------:R-:W-:Y:S04]  /*69d0*/  STL [R1+0x2cc], R7 ;  /* 0x0002cc0701007387 */ /* 0x000fe80000100800 */
[----:B------:R0:W-:Y:S02]  /*69e0*/  STL [R1+0x1b0], R8 ;  /* 0x0001b00801007387 */ /* 0x0001e40000100800 */
[----:B0-----:R-:W-:-:S04]  /*69f0*/  IMAD.MOV.U32 R8, RZ, RZ, R6 ;  /* 0x000000ffff087224 */ /* 0x001fc800078e0006 */
[----:B------:R-:W-:-:S05]  /*6a00*/  @!P0 IMAD.MOV R8, RZ, RZ, -R8 ;  /* 0x000000ffff088224 */ /* 0x000fca00078e0a08 */
[----:B------:R0:W-:Y:S04]  /*6a10*/  STL [R1+0x15c], R8 ;  /* 0x00015c0801007387 */ /* 0x0001e80000100800 */
[----:B------:R-:W2:Y:S01]  /*6a20*/  LDL.LU R39, [R1+0x8] ;  /* 0x0000080001277983 */ /* 0x000ea20000300800 */
[----:B------:R-:W-:-:S05]  /*6a30*/  IABS R10, R45 ;  /* 0x0000002d000a7213 */ /* 0x000fca0000000000 */
[----:B------:R-:W-:-:S04]  /*6a40*/  IMAD.HI.U32 R13, R0, R10, RZ ;  /* 0x0000000a000d7227 */ /* 0x000fc800078e00ff */
[----:B------:R-:W-:Y:S01]  /*6a50*/  IMAD.MOV R13, RZ, RZ, -R13 ;  /* 0x000000ffff0d7224 */ /* 0x000fe200078e0a0d */
[----:B------:R-:W-:-:S03]  /*6a60*/  IABS R11, R46 ;  /* 0x0000002e000b7213 */ /* 0x000fc60000000000 */
[C---:B------:R-:W-:Y:S02]  /*6a70*/  IMAD R10, R57.reuse, R13, R10 ;  /* 0x0000000d390a7224 */ /* 0x040fe400078e020a */
[----:B------:R-:W-:Y:S01]  /*6a80*/  IMAD.MOV.U32 R38, RZ, RZ, R36 ;  /* 0x000000ffff267224 */ /* 0x000fe200078e0024 */
[----:B------:R-:W-:Y:S01]  /*6a90*/  IABS R9, R47 ;  /* 0x0000002f00097213 */ /* 0x000fe20000000000 */
[----:B------:R-:W-:Y:S01]  /*6aa0*/  IMAD.MOV.U32 R36, RZ, RZ, R33 ;  /* 0x000000ffff247224 */ /* 0x000fe200078e0021 */
[----:B------:R-:W-:Y:S01]  /*6ab0*/  ISETP.GT.U32.AND P5, PT, R57, R10, PT ;  /* 0x0000000a3900720c */ /* 0x000fe20003fa4070 */
[----:B------:R-:W-:Y:S02]  /*6ac0*/  IMAD.MOV.U32 R33, RZ, RZ, R14 ;  /* 0x000000ffff217224 */ /* 0x000fe400078e000e */
[----:B------:R-:W-:Y:S01]  /*6ad0*/  IMAD.HI.U32 R14, R0, R11, RZ ;  /* 0x0000000b000e7227 */ /* 0x000fe200078e00ff */
[----:B------:R-:W-:-:S03]  /*6ae0*/  IABS R12, R48 ;  /* 0x00000030000c7213 */ /* 0x000fc60000000000 */
[----:B------:R-:W-:-:S04]  /*6af0*/  IMAD.HI.U32 R13, R0, R9, RZ ;  /* 0x00000009000d7227 */ /* 0x000fc800078e00ff */
[----:B------:R-:W-:Y:S02]  /*6b00*/  IMAD.MOV R14, RZ, RZ, -R14 ;  /* 0x000000ffff0e7224 */ /* 0x000fe400078e0a0e */
[----:B------:R-:W-:Y:S02]  /*6b10*/  IMAD.MOV R13, RZ, RZ, -R13 ;  /* 0x000000ffff0d7224 */ /* 0x000fe400078e0a0d */
[C---:B------:R-:W-:Y:S02]  /*6b20*/  IMAD R11, R57.reuse, R14, R11 ;  /* 0x0000000e390b7224 */ /* 0x040fe400078e020b */
[----:B------:R-:W-:Y:S02]  /*6b30*/  IMAD.MOV.U32 R2, RZ, RZ, R12 ;  /* 0x000000ffff027224 */ /* 0x000fe400078e000c */
[C---:B------:R-:W-:Y:S02]  /*6b40*/  IMAD R9, R57.reuse, R13, R9 ;  /* 0x0000000d39097224 */ /* 0x040fe400078e0209 */
[----:B------:R-:W-:Y:S01]  /*6b50*/  @!P5 IMAD.IADD R10, R10, 0x1, -R57 ;  /* 0x000000010a0ad824 */ /* 0x000fe200078e0a39 */
[C---:B------:R-:W-:Y:S01]  /*6b60*/  ISETP.GT.U32.AND P5, PT, R57.reuse, R11, PT ;  /* 0x0000000b3900720c */ /* 0x040fe20003fa4070 */
[----:B------:R-:W-:Y:S01]  /*6b70*/  IMAD.HI.U32 R12, R0, R2, RZ ;  /* 0x00000002000c7227 */ /* 0x000fe200078e00ff */
[----:B------:R-:W-:-:S03]  /*6b80*/  ISETP.GT.U32.AND P6, PT, R57, R9, PT ;  /* 0x000000093900720c */ /* 0x000fc60003fc4070 */
[----:B------:R-:W-:-:S04]  /*6b90*/  IMAD.MOV R12, RZ, RZ, -R12 ;  /* 0x000000ffff0c7224 */ /* 0x000fc800078e0a0c */
[----:B------:R-:W-:Y:S01]  /*6ba0*/  IMAD R2, R57, R12, R2 ;  /* 0x0000000c39027224 */ /* 0x000fe200078e0202 */
[----:B------:R-:W-:-:S03]  /*6bb0*/  IABS R12, R49 ;  /* 0x00000031000c7213 */ /* 0x000fc60000000000 */
[----:B------:R-:W-:Y:S01]  /*6bc0*/  @!P5 IMAD.IADD R11, R11, 0x1, -R57 ;  /* 0x000000010b0bd824 */ /* 0x000fe200078e0a39 */
[----:B------:R-:W-:Y:S01]  /*6bd0*/  ISETP.GT.U32.AND P2, PT, R57, R2, PT ;  /* 0x000000023900720c */ /* 0x000fe20003f44070 */
[----:B------:R-:W-:Y:S01]  /*6be0*/  IMAD.HI.U32 R5, R0, R12, RZ ;  /* 0x0000000c00057227 */ /* 0x000fe200078e00ff */
[----:B------:R-:W-:-:S03]  /*6bf0*/  IABS R4, R50 ;  /* 0x0000003200047213 */ /* 0x000fc60000000000 */
[----:B------:R-:W-:Y:S01]  /*6c00*/  @!P6 IMAD.IADD R9, R9, 0x1, -R57 ;  /* 0x000000010909e824 */ /* 0x000fe200078e0a39 */
[----:B------:R-:W-:Y:S01]  /*6c10*/  ISETP.GT.U32.AND P6, PT, R57, R11, PT ;  /* 0x0000000b3900720c */ /* 0x000fe20003fc4070 */
[----:B------:R-:W-:Y:S02]  /*6c20*/  IMAD.MOV R5, RZ, RZ, -R5 ;  /* 0x000000ffff057224 */ /* 0x000fe400078e0a05 */
[----:B------:R-:W-:-:S04]  /*6c30*/  IMAD.HI.U32 R7, R0, R4, RZ ;  /* 0x0000000400077227 */ /* 0x000fc800078e00ff */
[C---:B------:R-:W-:Y:S01]  /*6c40*/  IMAD R12, R57.reuse, R5, R12 ;  /* 0x00000005390c7224 */ /* 0x040fe200078e020c */
[----:B----4-:R-:W-:Y:S01]  /*6c50*/  IABS R5, R58 ;  /* 0x0000003a00057213 */ /* 0x010fe20000000000 */
[----:B------:R-:W-:Y:S02]  /*6c60*/  IMAD.MOV R7, RZ, RZ, -R7 ;  /* 0x000000ffff077224 */ /* 0x000fe400078e0a07 */
[----:B------:R-:W-:Y:S01]  /*6c70*/  @!P2 IMAD.IADD R2, R2, 0x1, -R57 ;  /* 0x000000010202a824 */ /* 0x000fe200078e0a39 */
[C---:B------:R-:W-:Y:S01]  /*6c80*/  ISETP.GT.U32.AND P2, PT, R57.reuse, R9, PT ;  /* 0x000000093900720c */ /* 0x040fe20003f44070 */
[C---:B0-----:R-:W-:Y:S01]  /*6c90*/  IMAD R8, R57.reuse, R7, R4 ;  /* 0x0000000739087224 */ /* 0x041fe200078e0204 */
[----:B------:R-:W-:Y:S01]  /*6ca0*/  ISETP.GT.U32.AND P4, PT, R57, R10, PT ;  /* 0x0000000a3900720c */ /* 0x000fe20003f84070 */
[----:B------:R-:W-:Y:S02]  /*6cb0*/  IMAD.MOV.U32 R7, RZ, RZ, R5 ;  /* 0x000000ffff077224 */ /* 0x000fe400078e0005 */
[----:B------:R-:W-:Y:S01]  /*6cc0*/  @!P6 IMAD.IADD R11, R11, 0x1, -R57 ;  /* 0x000000010b0be824 */ /* 0x000fe200078e0a39 */
[----:B------:R-:W-:Y:S01]  /*6cd0*/  ISETP.GT.U32.AND P6, PT, R57, R12, PT ;  /* 0x0000000c3900720c */ /* 0x000fe20003fc4070 */
[----:B------:R-:W-:Y:S01]  /*6ce0*/  IMAD.HI.U32 R13, R0, R7, RZ ;  /* 0x00000007000d7227 */ /* 0x000fe200078e00ff */
[----:B------:R-:W-:-:S02]  /*6cf0*/  ISETP.GE.AND P3, PT, R45, RZ, PT ;  /* 0x000000ff2d00720c */ /* 0x000fc40003f66270 */
[----:B------:R-:W-:Y:S01]  /*6d00*/  ISETP.GT.U32.AND P0, PT, R57, R2, PT ;  /* 0x000000023900720c */ /* 0x000fe20003f04070 */
[----:B------:R-:W-:Y:S01]  /*6d10*/  IMAD.MOV R13, RZ, RZ, -R13 ;  /* 0x000000ffff0d7224 */ /* 0x000fe200078e0a0d */
[----:B------:R-:W-:Y:S01]  /*6d20*/  IABS R5, R60 ;  /* 0x0000003c00057213 */ /* 0x000fe20000000000 */
[----:B------:R-:W-:Y:S01]  /*6d30*/  @!P2 IMAD.IADD R9, R9, 0x1, -R57 ;  /* 0x000000010909a824 */ /* 0x000fe200078e0a39 */
[C---:B------:R-:W-:Y:S01]  /*6d40*/  ISETP.GT.U32.AND P2, PT, R57.reuse, R8, PT ;  /* 0x000000083900720c */ /* 0x040fe20003f44070 */
[----:B------:R-:W-:Y:S01]  /*6d50*/  IMAD R7, R57, R13, R7 ;  /* 0x0000000d39077224 */ /* 0x000fe200078e0207 */
[----:B------:R-:W-:Y:S01]  /*6d60*/  ISETP.GE.AND P5, PT, R48, RZ, PT ;  /* 0x000000ff3000720c */ /* 0x000fe20003fa6270 */
[----:B------:R-:W-:Y:S02]  /*6d70*/  @!P4 IMAD.IADD R10, R10, 0x1, -R57 ;  /* 0x000000010a0ac824 */ /* 0x000fe400078e0a39 */
[----:B------:R-:W-:-:S04]  /*6d80*/  IMAD.HI.U32 R14, R0, R5, RZ ;  /* 0x00000005000e7227 */ /* 0x000fc800078e00ff */
[----:B------:R-:W-:Y:S01]  /*6d90*/  @!P6 IMAD.IADD R12, R12, 0x1, -R57 ;  /* 0x000000010c0ce824 */ /* 0x000fe200078e0a39 */
[----:B------:R-:W-:Y:S01]  /*6da0*/  ISETP.GT.U32.AND P6, PT, R57, R7, PT ;  /* 0x000000073900720c */ /* 0x000fe20003fc4070 */
[----:B------:R-:W-:Y:S02]  /*6db0*/  IMAD.MOV.U32 R42, RZ, RZ, R37 ;  /* 0x000000ffff2a7224 */ /* 0x000fe400078e0025 */
[----:B------:R-:W-:Y:S01]  /*6dc0*/  @!P3 IMAD.MOV R10, RZ, RZ, -R10 ;  /* 0x000000ffff0ab224 */ /* 0x000fe200078e0a0a */
[----:B------:R-:W-:Y:S01]  /*6dd0*/  ISETP.GE.AND P1, PT, R46, RZ, PT ;  /* 0x000000ff2e00720c */ /* 0x000fe20003f26270 */
[----:B------:R-:W-:Y:S02]  /*6de0*/  IMAD.MOV.U32 R37, RZ, RZ, R36 ;  /* 0x000000ffff257224 */ /* 0x000fe400078e0024 */
[----:B------:R-:W-:Y:S02]  /*6df0*/  IMAD.MOV.U32 R36, RZ, RZ, R34 ;  /* 0x000000ffff247224 */ /* 0x000fe400078e0022 */
[----:B------:R-:W-:-:S02]  /*6e00*/  @!P0 IMAD.IADD R2, R2, 0x1, -R57 ;  /* 0x0000000102028824 */ /* 0x000fc400078e0a39 */
[----:B------:R-:W-:Y:S01]  /*6e10*/  IMAD.MOV R14, RZ, RZ, -R14 ;  /* 0x000000ffff0e7224 */ /* 0x000fe200078e0a0e */
[----:B------:R-:W-:Y:S01]  /*6e20*/  ISETP.GE.AND P4, PT, R47, RZ, PT ;  /* 0x000000ff2f00720c */ /* 0x000fe20003f86270 */
[----:B------:R-:W-:Y:S02]  /*6e30*/  IMAD.MOV.U32 R34, RZ, RZ, R19 ;  /* 0x000000ffff227224 */ /* 0x000fe400078e0013 */
[----:B------:R-:W3:Y:S01]  /*6e40*/  LDL.LU R19, [R1+0x110] ;  /* 0x0001100001137983 */ /* 0x000ee20000300800 */
[C---:B------:R-:W-:Y:S01]  /*6e50*/  IMAD R5, R57.reuse, R14, R5 ;  /* 0x0000000e39057224 */ /* 0x040fe200078e0205 */
[----:B------:R-:W-:Y:S02]  /*6e60*/  ISETP.GT.U32.AND P3, PT, R57, R12, PT ;  /* 0x0000000c3900720c */ /* 0x000fe40003f64070 */
[----:B------:R0:W-:Y:S01]  /*6e70*/  STL [R1+0x158], R10 ;  /* 0x0001580a01007387 */ /* 0x0001e20000100800 */
[----:B------:R-:W-:Y:S02]  /*6e80*/  @!P2 IMAD.IADD R8, R8, 0x1, -R57 ;  /* 0x000000010808a824 */ /* 0x000fe400078e0a39 */
[----:B------:R-:W-:-:S02]  /*6e90*/  IMAD.MOV.U32 R41, RZ, RZ, R11 ;  /* 0x000000ffff297224 */ /* 0x000fc400078e000b */
[----:B0-----:R-:W-:Y:S02]  /*6ea0*/  IMAD.MOV.U32 R10, RZ, RZ, R2 ;  /* 0x000000ffff0a7224 */ /* 0x001fe400078e0002 */
[----:B------:R-:W-:Y:S02]  /*6eb0*/  @!P6 IMAD.IADD R7, R7, 0x1, -R57 ;  /* 0x000000010707e824 */ /* 0x000fe400078e0a39 */
[----:B------:R-:W-:Y:S01]  /*6ec0*/  @!P5 IMAD.MOV R10, RZ, RZ, -R10 ;  /* 0x000000ffff0ad224 */ /* 0x000fe200078e0a0a */
[C---:B------:R-:W-:Y:S01]  /*6ed0*/  ISETP.GT.U32.AND P5, PT, R57.reuse, R5, PT ;  /* 0x000000053900720c */ /* 0x040fe20003fa4070 */
[----:B------:R-:W-:Y:S01]  /*6ee0*/  IMAD.MOV.U32 R40, RZ, RZ, R38 ;  /* 0x000000ffff287224 */ /* 0x000fe200078e0026 */
[----:B------:R-:W-:Y:S01]  /*6ef0*/  ISETP.GT.U32.AND P6, PT, R57, R8, PT ;  /* 0x000000083900720c */ /* 0x000fe20003fc4070 */
[----:B------:R-:W-:Y:S01]  /*6f00*/  IMAD.MOV.U32 R38, RZ, RZ, R35 ;  /* 0x000000ffff267224 */ /* 0x000fe200078e0023 */
[----:B------:R-:W-:Y:S01]  /*6f10*/  ISETP.GE.AND P0, PT, R49, RZ, PT ;  /* 0x000000ff3100720c */ /* 0x000fe20003f06270 */
[----:B------:R-:W-:-:S02]  /*6f20*/  @!P1 IMAD.MOV R41, RZ, RZ, -R41 ;  /* 0x000000ffff299224 */ /* 0x000fc400078e0a29 */
[----:B------:R-:W-:Y:S01]  /*6f30*/  @!P4 IMAD.MOV R9, RZ, RZ, -R9 ;  /* 0x000000ffff09c224 */ /* 0x000fe200078e0a09 */
[----:B------:R-:W-:Y:S01]  /*6f40*/  ISETP.GT.U32.AND P1, PT, R57, R7, PT ;  /* 0x000000073900720c */ /* 0x000fe20003f24070 */
[----:B------:R-:W-:Y:S01]  /*6f50*/  @!P3 IMAD.IADD R12, R12, 0x1, -R57 ;  /* 0x000000010c0cb824 */ /* 0x000fe200078e0a39 */
[----:B------:R0:W-:Y:S01]  /*6f60*/  STL [R1+0x154], R41 ;  /* 0x0001542901007387 */ /* 0x0001e20000100800 */
[----:B------:R-:W-:Y:S02]  /*6f70*/  IMAD.MOV.U32 R35, RZ, RZ, R15 ;  /* 0x000000ffff237224 */ /* 0x000fe400078e000f */
[--C-:B------:R-:W-:Y:S01]  /*6f80*/  @!P5 IMAD.IADD R5, R5, 0x1, -R57.reuse ;  /* 0x000000010505d824 */ /* 0x100fe200078e0a39 */
[----:B------:R-:W-:Y:S01]  /*6f90*/  ISETP.GE.AND P2, PT, R50, RZ, PT ;  /* 0x000000ff3200720c */ /* 0x000fe20003f46270 */
[----:B------:R-:W-:Y:S01]  /*6fa0*/  @!P6 IMAD.IADD R8, R8, 0x1, -R57 ;  /* 0x000000010808e824 */ /* 0x000fe200078e0a39 */
[----:B------:R-:W-:-:S05]  /*6fb0*/  ISETP.GE.AND P6, PT, R58, RZ, PT ;  /* 0x000000ff3a00720c */ /* 0x000fca0003fc6270 */
[----:B------:R-:W-:Y:S02]  /*6fc0*/  @!P1 IMAD.IADD R7, R7, 0x1, -R57 ;  /* 0x0000000107079824 */ /* 0x000fe400078e0a39 */
[----:B------:R-:W-:-:S04]  /*6fd0*/  IMAD.MOV.U32 R11, RZ, RZ, R8 ;  /* 0x000000ffff0b7224 */ /* 0x000fc800078e0008 */
[----:B------:R-:W-:Y:S01]  /*6fe0*/  @!P2 IMAD.MOV R11, RZ, RZ, -R11 ;  /* 0x000000ffff0ba224 */ /* 0x000fe200078e0a0b */
[----:B------:R-:W-:Y:S01]  /*6ff0*/  IABS R14, R42 ;  /* 0x0000002a000e7213 */ /* 0x000fe20000000000 */
[----:B--2---:R-:W-:Y:S02]  /*7000*/  IMAD.MOV.U32 R43, RZ, RZ, R39 ;  /* 0x000000ffff2b7224 */ /* 0x004fe400078e0027 */
[----:B------:R-:W-:Y:S02]  /*7010*/  IMAD.MOV.U32 R39, RZ, RZ, R38 ;  /* 0x000000ffff277224 */ /* 0x000fe400078e0026 */
[----:B------:R-:W-:Y:S02]  /*7020*/  IMAD.MOV.U32 R38, RZ, RZ, R37 ;  /* 0x000000ffff267224 */ /* 0x000fe400078e0025 */
[----:B------:R-:W-:Y:S02]  /*7030*/  IMAD.MOV.U32 R37, RZ, RZ, R17 ;  /* 0x000000ffff257224 */ /* 0x000fe400078e0011 */
[----:B------:R-:W2:Y:S04]  /*7040*/  LDL.LU R17, [R1+0x68] ;  /* 0x0000680001117983 */ /* 0x000ea80000300800 */
[----:B------:R-:W-:Y:S04]  /*7050*/  STL [R1+0x150], R9 ;  /* 0x0001500901007387 */ /* 0x000fe80000100800 */
[----:B------:R4:W-:Y:S01]  /*7060*/  STL [R1+0x118], R10 ;  /* 0x0001180a01007387 */ /* 0x0009e20000100800 */
[----:B0-----:R-:W-:-:S02]  /*7070*/  IMAD.MOV.U32 R41, RZ, RZ, R39 ;  /* 0x000000ffff297224 */ /* 0x001fc400078e0027 */
[----:B------:R-:W-:Y:S02]  /*7080*/  IMAD.MOV.U32 R39, RZ, RZ, R37 ;  /* 0x000000ffff277224 */ /* 0x000fe400078e0025 */
[----:B----4-:R-:W-:Y:S02]  /*7090*/  IMAD.MOV.U32 R10, RZ, RZ, R12 ;  /* 0x000000ffff0a7224 */ /* 0x010fe400078e000c */
[----:B------:R-:W-:Y:S02]  /*70a0*/  IMAD.MOV.U32 R37, RZ, RZ, R35 ;  /* 0x000000ffff257224 */ /* 0x000fe400078e0023 */
[----:B------:R-:W-:Y:S01]  /*70b0*/  @!P0 IMAD.MOV R10, RZ, RZ, -R10 ;  /* 0x000000ffff0a8224 */ /* 0x000fe200078e0a0a */
[----:B------:R-:W-:Y:S01]  /*70c0*/  ISETP.GT.U32.AND P0, PT, R57, R5, PT ;  /* 0x000000053900720c */ /* 0x000fe20003f04070 */
[----:B------:R-:W-:Y:S02]  /*70d0*/  IMAD.MOV.U32 R35, RZ, RZ, R34 ;  /* 0x000000ffff237224 */ /* 0x000fe400078e0022 */
[----:B------:R-:W-:-:S02]  /*70e0*/  IMAD.MOV.U32 R34, RZ, RZ, R32 ;  /* 0x000000ffff227224 */ /* 0x000fc400078e0020 */
[----:B------:R-:W-:Y:S02]  /*70f0*/  IMAD.MOV.U32 R32, RZ, RZ, R26 ;  /* 0x000000ffff207224 */ /* 0x000fe400078e001a */
[----:B------:R-:W4:Y:S01]  /*7100*/  LDL.LU R26, [R1+0x4c] ;  /* 0x00004c00011a7983 */ /* 0x000f220000300800 */
[----:B------:R-:W-:-:S03]  /*7110*/  IMAD.MOV.U32 R44, RZ, RZ, R39 ;  /* 0x000000ffff2c7224 */ /* 0x000fc600078e0027 */
[----:B------:R0:W-:Y:S01]  /*7120*/  STL [R1+0x10c], R10 ;  /* 0x00010c0a01007387 */ /* 0x0001e20000100800 */
[----:B------:R-:W-:Y:S02]  /*7130*/  IMAD.MOV.U32 R39, RZ, RZ, R38 ;  /* 0x000000ffff277224 */ /* 0x000fe400078e0026 */
[----:B------:R-:W-:Y:S02]  /*7140*/  IMAD.MOV.U32 R38, RZ, RZ, R33 ;  /* 0x000000ffff267224 */ /* 0x000fe400078e0021 */
[----:B------:R-:W-:Y:S02]  /*7150*/  IMAD.MOV.U32 R33, RZ, RZ, R16 ;  /* 0x000000ffff217224 */ /* 0x000fe400078e0010 */
[----:B0-----:R-:W-:Y:S02]  /*7160*/  IMAD.MOV.U32 R10, RZ, RZ, R7 ;  /* 0x000000ffff0a7224 */ /* 0x001fe400078e0007 */
[----:B------:R-:W-:Y:S02]  /*7170*/  IMAD.MOV.U32 R16, RZ, RZ, R24 ;  /* 0x000000ffff107224 */ /* 0x000fe400078e0018 */
[----:B------:R-:W-:Y:S01]  /*7180*/  @!P6 IMAD.MOV R10, RZ, RZ, -R10 ;  /* 0x000000ffff0ae224 */ /* 0x000fe200078e0a0a */
[----:B------:R-:W2:Y:S01]  /*7190*/  LDL.LU R24, [R1+0x14c] ;  /* 0x00014c0001187983 */ /* 0x000ea20000300800 */
[----:B------:R-:W-:Y:S01]  /*71a0*/  @!P0 IMAD.IADD R5, R5, 0x1, -R57 ;  /* 0x0000000105058824 */ /* 0x000fe200078e0a39 */
[----:B------:R-:W-:Y:S01]  /*71b0*/  ISETP.GE.AND P0, PT, R42, RZ, PT ;  /* 0x000000ff2a00720c */ /* 0x000fe20003f06270 */
[----:B------:R-:W-:Y:S01]  /*71c0*/  IMAD.MOV.U32 R42, RZ, RZ, R39 ;  /* 0x000000ffff2a7224 */ /* 0x000fe200078e0027 */
[----:B------:R0:W-:Y:S01]  /*71d0*/  STL [R1+0x108], R11 ;  /* 0x0001080b01007387 */ /* 0x0001e20000100800 */
[----:B------:R-:W-:-:S03]  /*71e0*/  IMAD.MOV.U32 R39, RZ, RZ, R37 ;  /* 0x000000ffff277224 */ /* 0x000fc600078e0025 */
[----:B------:R0:W-:Y:S04]  /*71f0*/  STL [R1+0x100], R10 ;  /* 0x0001000a01007387 */ /* 0x0001e80000100800 */
[----:B------:R-:W2:Y:S01]  /*7200*/  LDL.LU R37, [R1+0x24] ;  /* 0x0000240001257983 */ /* 0x000ea20000300800 */
[----:B------:R-:W-:-:S05]  /*7210*/  IABS R6, R59 ;  /* 0x0000003b00067213 */ /* 0x000fca0000000000 */
[----:B------:R-:W-:-:S04]  /*7220*/  IMAD.HI.U32 R15, R0, R6, RZ ;  /* 0x00000006000f7227 */ /* 0x000fc800078e00ff */
[----:B------:R-:W-:-:S04]  /*7230*/  IMAD.MOV R15, RZ, RZ, -R15 ;  /* 0x000000ffff0f7224 */ /* 0x000fc800078e0a0f */
[----:B------:R-:W-:Y:S01]  /*7240*/  IMAD R6, R57, R15, R6 ;  /* 0x0000000f39067224 */ /* 0x000fe200078e0206 */
[----:B------:R-:W-:-:S04]  /*7250*/  IABS R4, R61 ;  /* 0x0000003d00047213 */ /* 0x000fc80000000000 */
[----:B------:R-:W-:Y:S01]  /*7260*/  ISETP.GT.U32.AND P4, PT, R57, R6, PT ;  /* 0x000000063900720c */ /* 0x000fe20003f84070 */
[----:B------:R-:W-:-:S04]  /*7270*/  IMAD.HI.U32 R13, R0, R4, RZ ;  /* 0x00000004000d7227 */ /* 0x000fc800078e00ff */
[----:B------:R-:W-:-:S04]  /*7280*/  IMAD.MOV R13, RZ, RZ, -R13 ;  /* 0x000000ffff0d7224 */ /* 0x000fc800078e0a0d */
[----:B------:R-:W-:Y:S01]  /*7290*/  IMAD R4, R57, R13, R4 ;  /* 0x0000000d39047224 */ /* 0x000fe200078e0204 */
[----:B------:R-:W-:-:S03]  /*72a0*/  IABS R13, R40 ;  /* 0x00000028000d7213 */ /* 0x000fc60000000000 */
[----:B------:R-:W-:Y:S02]  /*72b0*/  @!P4 IMAD.IADD R6, R6, 0x1, -R57 ;  /* 0x000000010606c824 */ /* 0x000fe400078e0a39 */
[----:B------:R-:W-:-:S03]  /*72c0*/  IMAD.HI.U32 R2, R0, R13, RZ ;  /* 0x0000000d00027227 */ /* 0x000fc600078e00ff */
[C---:B------:R-:W-:Y:S01]  /*72d0*/  ISETP.GT.U32.AND P5, PT, R57.reuse, R6, PT ;  /* 0x000000063900720c */ /* 0x040fe20003fa4070 */
[----:B------:R-:W-:Y:S01]  /*72e0*/  IMAD.HI.U32 R9, R0, R14, RZ ;  /* 0x0000000e00097227 */ /* 0x000fe200078e00ff */
[----:B------:R-:W-:-:S03]  /*72f0*/  ISETP.GT.U32.AND P3, PT, R57, R4, PT ;  /* 0x000000043900720c */ /* 0x000fc60003f64070 */
[----:B------:R-:W-:Y:S02]  /*7300*/  IMAD.MOV R2, RZ, RZ, -R2 ;  /* 0x000000ffff027224 */ /* 0x000fe400078e0a02 */
[----:B------:R-:W-:Y:S02]  /*7310*/  IMAD.MOV R9, RZ, RZ, -R9 ;  /* 0x000000ffff097224 */ /* 0x000fe400078e0a09 */
[C---:B------:R-:W-:Y:S02]  /*7320*/  IMAD R2, R57.reuse, R2, R13 ;  /* 0x0000000239027224 */ /* 0x040fe400078e020d */
[C---:B------:R-:W-:Y:S02]  /*7330*/  IMAD R9, R57.reuse, R9, R14 ;  /* 0x0000000939097224 */ /* 0x040fe400078e020e */
[--C-:B------:R-:W-:Y:S01]  /*7340*/  @!P5 IMAD.IADD R6, R6, 0x1, -R57.reuse ;  /* 0x000000010606d824 */ /* 0x100fe200078e0a39 */
[C---:B------:R-:W-:Y:S02]  /*7350*/  ISETP.GT.U32.AND P5, PT, R57.reuse, R2, PT ;  /* 0x000000023900720c */ /* 0x040fe40003fa4070 */
[----:B------:R-:W-:Y:S01]  /*7360*/  ISETP.GT.U32.AND P2, PT, R57, R9, PT ;  /* 0x000000093900720c */ /* 0x000fe20003f44070 */
[----:B------:R-:W-:Y:S01]  /*7370*/  @!P3 IMAD.IADD R4, R4, 0x1, -R57 ;  /* 0x000000010404b824 */ /* 0x000fe200078e0a39 */
[----:B------:R-:W-:-:S02]  /*7380*/  IABS R8, R43 ;  /* 0x0000002b00087213 */ /* 0x000fc40000000000 */
[----:B------:R-:W-:Y:S02]  /*7390*/  ISETP.GE.AND P1, PT, R59, RZ, PT ;  /* 0x000000ff3b00720c */ /* 0x000fe40003f26270 */
[----:B------:R-:W-:Y:S01]  /*73a0*/  ISETP.GT.U32.AND P3, PT, R57, R4, PT ;  /* 0x000000043900720c */ /* 0x000fe20003f64070 */
[----:B------:R-:W-:Y:S01]  /*73b0*/  IMAD.MOV.U32 R7, RZ, RZ, R8 ;  /* 0x000000ffff077224 */ /* 0x000fe200078e0008 */
[----:B------:R-:W-:Y:S01]  /*73c0*/  ISETP.GE.AND P4, PT, R60, RZ, PT ;  /* 0x000000ff3c00720c */ /* 0x000fe20003f86270 */
[----:B------:R-:W-:Y:S01]  /*73d0*/  IMAD.MOV.U32 R12, RZ, RZ, R6 ;  /* 0x000000ffff0c7224 */ /* 0x000fe200078e0006 */
[----:B------:R-:W-:Y:S01]  /*73e0*/  ISETP.GE.AND P6, PT, R61, RZ, PT ;  /* 0x000000ff3d00720c */ /* 0x000fe20003fc6270 */
[----:B------:R-:W-:Y:S02]  /*73f0*/  @!P5 IMAD.IADD R2, R2, 0x1, -R57 ;  /* 0x000000010202d824 */ /* 0x000fe400078e0a39 */
[----:B------:R-:W-:-:S04]  /*7400*/  IMAD.HI.U32 R8, R0, R7, RZ ;  /* 0x0000000700087227 */ /* 0x000fc800078e00ff */
[----:B------:R-:W-:Y:S01]  /*7410*/  @!P2 IMAD.IADD R9, R9, 0x1, -R57 ;  /* 0x000000010909a824 */ /* 0x000fe200078e0a39 */
[C---:B------:R-:W-:Y:S01]  /*7420*/  ISETP.GT.U32.AND P5, PT, R57.reuse, R2, PT ;  /* 0x000000023900720c */ /* 0x040fe20003fa4070 */
[----:B0-----:R-:W-:Y:S02]  /*7430*/  IMAD.MOV R11, RZ, RZ, -R8 ;  /* 0x000000ffff0b7224 */ /* 0x001fe400078e0a08 */
[----:B------:R-:W-:Y:S01]  /*7440*/  @!P1 IMAD.MOV R12, RZ, RZ, -R12 ;  /* 0x000000ffff0c9224 */ /* 0x000fe200078e0a0c */
[C---:B------:R-:W-:Y:S01]  /*7450*/  ISETP.GT.U32.AND P1, PT, R57.reuse, R9, PT ;  /* 0x000000093900720c */ /* 0x040fe20003f24070 */
[----:B------:R-:W-:Y:S01]  /*7460*/  IMAD R6, R57, R11, R7 ;  /* 0x0000000b39067224 */ /* 0x000fe200078e0207 */
[----:B------:R-:W-:Y:S01]  /*7470*/  IABS R10, R41 ;  /* 0x00000029000a7213 */ /* 0x000fe20000000000 */
[----:B------:R-:W-:Y:S01]  /*7480*/  @!P3 IMAD.IADD R4, R4, 0x1, -R57 ;  /* 0x000000010404b824 */ /* 0x000fe200078e0a39 */
[----:B------:R-:W-:Y:S01]  /*7490*/  ISETP.GE.AND P3, PT, R40, RZ, PT ;  /* 0x000000ff2800720c */ /* 0x000fe20003f66270 */
[----:B------:R-:W-:-:S02]  /*74a0*/  IMAD.MOV.U32 R40, RZ, RZ, R38 ;  /* 0x000000ffff287224 */ /* 0x000fc400078e0026 */
[----:B------:R-:W-:Y:S02]  /*74b0*/  IMAD.MOV.U32 R38, RZ, RZ, R36 ;  /* 0x000000ffff267224 */ /* 0x000fe400078e0024 */
[----:B------:R-:W-:Y:S01]  /*74c0*/  @!P4 IMAD.MOV R5, RZ, RZ, -R5 ;  /* 0x000000ffff05c224 */ /* 0x000fe200078e0a05 */
[----:B------:R-:W-:Y:S01]  /*74d0*/  ISETP.GT.U32.AND P4, PT, R57, R6, PT ;  /* 0x000000063900720c */ /* 0x000fe20003f84070 */
[----:B------:R-:W-:Y:S01]  /*74e0*/  @!P6 IMAD.MOV R4, RZ, RZ, -R4 ;  /* 0x000000ffff04e224 */ /* 0x000fe200078e0a04 */
[----:B------:R-:W-:Y:S01]  /*74f0*/  ISETP.GE.AND P6, PT, R41, RZ, PT ;  /* 0x000000ff2900720c */ /* 0x000fe20003fc6270 */
[----:B------:R-:W-:Y:S01]  /*7500*/  IMAD.MOV.U32 R8, RZ, RZ, R10 ;  /* 0x000000ffff087224 */ /* 0x000fe200078e000a */
[----:B------:R-:W-:Y:S01]  /*7510*/  ISETP.GE.AND P2, PT, R43, RZ, PT ;  /* 0x000000ff2b00720c */ /* 0x000fe20003f46270 */
[----:B------:R-:W-:Y:S02]  /*7520*/  IMAD.MOV.U32 R41, RZ, RZ, R39 ;  /* 0x000000ffff297224 */ /* 0x000fe400078e0027 */
[----:B------:R-:W-:-:S02]  /*7530*/  IMAD.MOV.U32 R43, RZ, RZ, R38 ;  /* 0x000000ffff2b7224 */ /* 0x000fc400078e0026 */
[----:B------:R-:W-:Y:S02]  /*7540*/  IMAD.MOV.U32 R38, RZ, RZ, R31 ;  /* 0x000000ffff267224 */ /* 0x000fe400078e001f */
[--C-:B------:R-:W-:Y:S02]  /*7550*/  @!P5 IMAD.IADD R2, R2, 0x1, -R57.reuse ;  /* 0x000000010202d824 */ /* 0x100fe400078e0a39 */
[----:B------:R-:W-:Y:S02]  /*7560*/  IMAD.MOV.U32 R36, RZ, RZ, R54 ;  /* 0x000000ffff247224 */ /* 0x000fe400078e0036 */
[----:B------:R-:W-:Y:S01]  /*7570*/  IMAD.HI.U32 R7, R0, R8, RZ ;  /* 0x0000000800077227 */ /* 0x000fe200078e00ff */
[----:B------:R-:W3:Y:S03]  /*7580*/  LDL.LU R54, [R1+0x1b8] ;  /* 0x0001b80001367983 */ /* 0x000ee60000300800 */
[----:B------:R-:W-:Y:S01]  /*7590*/  @!P1 IMAD.IADD R9, R9, 0x1, -R57 ;  /* 0x0000000109099824 */ /* 0x000fe200078e0a39 */
[----:B------:R0:W-:Y:S01]  /*75a0*/  STL [R1+0xfc], R12 ;  /* 0x0000fc0c01007387 */ /* 0x0001e20000100800 */
[----:B------:R-:W-:-:S02]  /*75b0*/  IMAD.MOV R7, RZ, RZ, -R7 ;  /* 0x000000ffff077224 */ /* 0x000fc400078e0a07 */
[----:B------:R-:W-:Y:S01]  /*75c0*/  @!P0 IMAD.MOV R9, RZ, RZ, -R9 ;  /* 0x000000ffff098224 */ /* 0x000fe200078e0a09 */
[----:B------:R1:W-:Y:S01]  /*75d0*/  STL [R1+0xf8], R5 ;  /* 0x0000f80501007387 */ /* 0x0003e20000100800 */
[----:B------:R-:W-:Y:S02]  /*75e0*/  @!P4 IMAD.IADD R6, R6, 0x1, -R57 ;  /* 0x000000010606c824 */ /* 0x000fe400078e0a39 */
[----:B0-----:R-:W-:Y:S01]  /*75f0*/  IMAD.MOV.U32 R12, RZ, RZ, R2 ;  /* 0x000000ffff0c7224 */ /* 0x001fe200078e0002 */
[----:B------:R0:W-:Y:S01]  /*7600*/  STL [R1+0xe8], R4 ;  /* 0x0000e80401007387 */ /* 0x0001e20000100800 */
[----:B------:R-:W-:Y:S02]  /*7610*/  ISETP.GE.AND P4, PT, R42, RZ, PT ;  /* 0x000000ff2a00720c */ /* 0x000fe40003f86270 */
[----:B------:R-:W-:Y:S01]  /*7620*/  @!P3 IMAD.MOV R12, RZ, RZ, -R12 ;  /* 0x000000ffff0cb224 */ /* 0x000fe200078e0a0c */
[----:B------:R-:W3:Y:S01]  /*7630*/  LDL.LU R31, [R1+0x130] ;  /* 0x00013000011f7983 */ /* 0x000ee20000300800 */
[----:B-1----:R-:W-:Y:S01]  /*7640*/  IMAD R5, R57, R7, R8 ;  /* 0x0000000739057224 */ /* 0x002fe200078e0208 */
[----:B------:R-:W-:Y:S01]  /*7650*/  IABS R7, R42 ;  /* 0x0000002a00077213 */ /* 0x000fe20000000000 */
[----:B--2---:R-:W-:-:S02]  /*7660*/  IMAD.MOV.U32 R39, RZ, RZ, R37 ;  /* 0x000000ffff277224 */ /* 0x004fc400078e0025 */
[----:B------:R-:W-:Y:S02]  /*7670*/  IMAD.MOV.U32 R37, RZ, RZ, R30 ;  /* 0x000000ffff257224 */ /* 0x000fe400078e001e */
[----:B------:R-:W-:Y:S01]  /*7680*/  IMAD.MOV.U32 R45, RZ, RZ, R39 ;  /* 0x000000ffff2d7224 */ /* 0x000fe200078e0027 */
[----:B------:R-:W2:Y:S01]  /*7690*/  LDL.LU R30, [R1+0xec] ;  /* 0x0000ec00011e7983 */ /* 0x000ea20000300800 */
[----:B------:R-:W-:Y:S02]  /*76a0*/  IMAD.MOV.U32 R39, RZ, RZ, R38 ;  /* 0x000000ffff277224 */ /* 0x000fe400078e0026 */
[----:B------:R-:W-:Y:S02]  /*76b0*/  IMAD.MOV.U32 R38, RZ, RZ, R37 ;  /* 0x000000ffff267224 */ /* 0x000fe400078e0025 */
[----:B------:R-:W-:Y:S02]  /*76c0*/  IMAD.MOV.U32 R37, RZ, RZ, R36 ;  /* 0x000000ffff257224 */ /* 0x000fe400078e0024 */
[----:B------:R-:W-:-:S02]  /*76d0*/  IMAD.MOV.U32 R36, RZ, RZ, R35 ;  /* 0x000000ffff247224 */ /* 0x000fc400078e0023 */
[----:B------:R-:W-:Y:S01]  /*76e0*/  IMAD.MOV.U32 R35, RZ, RZ, R28 ;  /* 0x000000ffff237224 */ /* 0x000fe200078e001c */
[----:B------:R1:W-:Y:S01]  /*76f0*/  STL [R1+0xe4], R9 ;  /* 0x0000e40901007387 */ /* 0x0003e20000100800 */
[----:B------:R-:W-:Y:S02]  /*7700*/  IMAD.MOV.U32 R42, RZ, RZ, R39 ;  /* 0x000000ffff2a7224 */ /* 0x000fe400078e0027 */
[----:B------:R-:W-:Y:S01]  /*7710*/  IMAD.MOV.U32 R39, RZ, RZ, R35 ;  /* 0x000000ffff277224 */ /* 0x000fe200078e0023 */
[----:B------:R-:W2:Y:S01]  /*7720*/  LDL.LU R28, [R1+0x128] ;  /* 0x00012800011c7983 */ /* 0x000ea20000300800 */
[----:B------:R-:W-:-:S03]  /*7730*/  IMAD.MOV.U32 R35, RZ, RZ, R16 ;  /* 0x000000ffff237224 */ /* 0x000fc600078e0010 */
[----:B------:R0:W-:Y:S04]  /*7740*/  STL [R1+0xe0], R12 ;  /* 0x0000e00c01007387 */ /* 0x0001e80000100800 */
[----:B------:R-:W2:Y:S01]  /*7750*/  LDL.LU R16, [R1+0xd0] ;  /* 0x0000d00001107983 */ /* 0x000ea20000300800 */
[C---:B------:R-:W-:Y:S02]  /*7760*/  ISETP.GT.U32.AND P5, PT, R57.reuse, R5, PT ;  /* 0x000000053900720c */ /* 0x040fe40003fa4070 */
[----:B------:R-:W-:Y:S02]  /*7770*/  IABS R10, R44 ;  /* 0x0000002c000a7213 */ /* 0x000fe40000000000 */
[----:B------:R-:W-:Y:S02]  /*7780*/  IABS R8, R40 ;  /* 0x0000002800087213 */ /* 0x000fe40000000000 */
[----:B------:R-:W-:Y:S01]  /*7790*/  ISETP.GT.U32.AND P0, PT, R57, R6, PT ;  /* 0x000000063900720c */ /* 0x000fe20003f04070 */
[----:B0-----:R-:W-:-:S04]  /*77a0*/  IMAD.HI.U32 R4, R0, R10, RZ ;  /* 0x0000000a00047227 */ /* 0x001fc800078e00ff */
[----:B------:R-:W-:Y:S02]  /*77b0*/  IMAD.MOV R4, RZ, RZ, -R4 ;  /* 0x000000ffff047224 */ /* 0x000fe400078e0a04 */
[----:B------:R-:W-:Y:S02]  /*77c0*/  @!P5 IMAD.IADD R5, R5, 0x1, -R57 ;  /* 0x000000010505d824 */ /* 0x000fe400078e0a39 */
[----:B-1----:R-:W-:Y:S02]  /*77d0*/  IMAD.MOV.U32 R9, RZ, RZ, R7 ;  /* 0x000000ffff097224 */ /* 0x002fe400078e0007 */
[----:B------:R-:W-:Y:S01]  /*77e0*/  IMAD.MOV.U32 R7, RZ, RZ, R8 ;  /* 0x000000ffff077224 */ /* 0x000fe200078e0008 */
[C---:B------:R-:W-:Y:S01]  /*77f0*/  ISETP.GT.U32.AND P5, PT, R57.reuse, R5, PT ;  /* 0x000000053900720c */ /* 0x040fe20003fa4070 */
[----:B------:R-:W-:Y:S02]  /*7800*/  IMAD R4, R57, R4, R10 ;  /* 0x0000000439047224 */ /* 0x000fe400078e020a */
[----:B------:R-:W-:-:S04]  /*7810*/  IMAD.HI.U32 R11, R0, R9, RZ ;  /* 0x00000009000b7227 */ /* 0x000fc800078e00ff */
[----:B------:R-:W-:Y:S01]  /*7820*/  IMAD.HI.U32 R2, R0, R7, RZ ;  /* 0x0000000700027227 */ /* 0x000fe200078e00ff */
[----:B------:R-:W-:-:S03]  /*7830*/  ISETP.GT.U32.AND P3, PT, R57, R4, PT ;  /* 0x000000043900720c */ /* 0x000fc60003f64070 */
[----:B------:R-:W-:Y:S02]  /*7840*/  IMAD.MOV R11, RZ, RZ, -R11 ;  /* 0x000000ffff0b7224 */ /* 0x000fe400078e0a0b */
[----:B------:R-:W-:Y:S02]  /*7850*/  IMAD.MOV R2, RZ, RZ, -R2 ;  /* 0x000000ffff027224 */ /* 0x000fe400078e0a02 */
[----:B------:R-:W-:Y:S02]  /*7860*/  @!P0 IMAD.IADD R6, R6, 0x1, -R57 ;  /* 0x0000000106068824 */ /* 0x000fe400078e0a39 */
[C---:B------:R-:W-:Y:S02]  /*7870*/  IMAD R9, R57.reuse, R11, R9 ;  /* 0x0000000b39097224 */ /* 0x040fe400078e0209 */
[----:B------:R-:W-:Y:S02]  /*7880*/  IMAD R2, R57, R2, R7 ;  /* 0x0000000239027224 */ /* 0x000fe400078e0207 */
[----:B------:R-:W-:-:S02]  /*7890*/  IMAD.MOV.U32 R13, RZ, RZ, R6 ;  /* 0x000000ffff0d7224 */ /* 0x000fc400078e0006 */
[----:B------:R-:W-:Y:S01]  /*78a0*/  @!P5 IMAD.IADD R5, R5, 0x1, -R57 ;  /* 0x000000010505d824 */ /* 0x000fe200078e0a39 */
[C---:B------:R-:W-:Y:S01]  /*78b0*/  ISETP.GT.U32.AND P5, PT, R57.reuse, R9, PT ;  /* 0x000000093900720c */ /* 0x040fe20003fa4070 */
[----:B------:R-:W-:Y:S01]  /*78c0*/  @!P2 IMAD.MOV R13, RZ, RZ, -R13 ;  /* 0x000000ffff0da224 */ /* 0x000fe200078e0a0d */
[----:B------:R-:W-:Y:S01]  /*78d0*/  ISETP.GT.U32.AND P2, PT, R57, R2, PT ;  /* 0x000000023900720c */ /* 0x000fe20003f44070 */
[----:B------:R-:W-:-:S05]  /*78e0*/  @!P3 IMAD.IADD R4, R4, 0x1, -R57 ;  /* 0x000000010404b824 */ /* 0x000fca00078e0a39 */
[----:B------:R-:W-:Y:S02]  /*78f0*/  ISETP.GT.U32.AND P3, PT, R57, R4, PT ;  /* 0x000000043900720c */ /* 0x000fe40003f64070 */
[----:B------:R-:W-:-:S03]  /*7900*/  ISETP.GE.AND P1, PT, R44, RZ, PT ;  /* 0x000000ff2c00720c */ /* 0x000fc60003f26270 */
[--C-:B------:R-:W-:Y:S02]  /*7910*/  @!P5 IMAD.IADD R9, R9, 0x1, -R57.reuse ;  /* 0x000000010909d824 */ /* 0x100fe400078e0a39 */
[----:B------:R-:W-:-:S03]  /*7920*/  @!P2 IMAD.IADD R2, R2, 0x1, -R57 ;  /* 0x000000010202a824 */ /* 0x000fc600078e0a39 */
[C---:B------:R-:W-:Y:S02]  /*7930*/  ISETP.GT.U32.AND P5, PT, R57.reuse, R9, PT ;  /* 0x000000093900720c */ /* 0x040fe40003fa4070 */
[----:B------:R-:W-:Y:S01]  /*7940*/  ISETP.GT.U32.AND P2, PT, R57, R2, PT ;  /* 0x000000023900720c */ /* 0x000fe20003f44070 */
[----:B------:R-:W-:Y:S01]  /*7950*/  @!P3 IMAD.IADD R4, R4, 0x1, -R57 ;  /* 0x000000010404b824 */ /* 0x000fe200078e0a39 */
[----:B------:R-:W-:Y:S01]  /*7960*/  ISETP.GE.AND P0, PT, R40, RZ, PT ;  /* 0x000000ff2800720c */ /* 0x000fe20003f06270 */
[----:B------:R-:W-:Y:S01]  /*7970*/  IMAD.MOV.U32 R12, RZ, RZ, R5 ;  /* 0x000000ffff0c7224 */ /* 0x000fe200078e0005 */
[----:B------:R-:W-:Y:S01]  /*7980*/  IABS R8, R41 ;  /* 0x0000002900087213 */ /* 0x000fe20000000000 */
[----:B------:R-:W-:Y:S02]  /*7990*/  IMAD.MOV.U32 R11, RZ, RZ, R4 ;  /* 0x000000ffff0b7224 */ /* 0x000fe400078e0004 */
[----:B------:R-:W-:Y:S02]  /*79a0*/  IMAD.MOV.U32 R40, RZ, RZ, R38 ;  /* 0x000000ffff287224 */ /* 0x000fe400078e0026 */
[----:B------:R-:W-:-:S02]  /*79b0*/  IMAD.MOV.U32 R38, RZ, RZ, R36 ;  /* 0x000000ffff267224 */ /* 0x000fc400078e0024 */
[----:B------:R-:W-:Y:S02]  /*79c0*/  @!P6 IMAD.MOV R12, RZ, RZ, -R12 ;  /* 0x000000ffff0ce224 */ /* 0x000fe400078e0a0c */
[----:B------:R-:W-:Y:S02]  /*79d0*/  IMAD.MOV.U32 R36, RZ, RZ, R27 ;  /* 0x000000ffff247224 */ /* 0x000fe400078e001b */
[----:B------:R-:W-:Y:S01]  /*79e0*/  @!P1 IMAD.MOV R11, RZ, RZ, -R11 ;  /* 0x000000ffff0b9224 */ /* 0x000fe200078e0a0b */
[----:B------:R-:W3:Y:S01]  /*79f0*/  LDL.LU R27, [R1+0x1c8] ;  /* 0x0001c800011b7983 */ /* 0x000ee20000300800 */
[----:B------:R-:W-:Y:S02]  /*7a00*/  IMAD.MOV.U32 R44, RZ, RZ, R39 ;  /* 0x000000ffff2c7224 */ /* 0x000fe400078e0027 */
[----:B------:R-:W-:Y:S01]  /*7a10*/  IMAD.HI.U32 R6, R0, R8, RZ ;  /* 0x0000000800067227 */ /* 0x000fe200078e00ff */
[----:B------:R-:W-:Y:S03]  /*7a20*/  STL [R1+0xdc], R13 ;  /* 0x0000dc0d01007387 */ /* 0x000fe60000100800 */
[----:B------:R-:W-:-:S02]  /*7a30*/  IMAD.MOV.U32 R39, RZ, RZ, R38 ;  /* 0x000000ffff277224 */ /* 0x000fc400078e0026 */
[--C-:B------:R-:W-:Y:S02]  /*7a40*/  @!P5 IMAD.IADD R9, R9, 0x1, -R57.reuse ;  /* 0x000000010909d824 */ /* 0x100fe400078e0a39 */
[----:B------:R-:W-:Y:S01]  /*7a50*/  @!P2 IMAD.IADD R2, R2, 0x1, -R57 ;  /* 0x000000010202a824 */ /* 0x000fe200078e0a39 */
[----:B------:R0:W-:Y:S01]  /*7a60*/  STL [R1+0xd8], R12 ;  /* 0x0000d80c01007387 */ /* 0x0001e20000100800 */
[----:B------:R-:W-:Y:S02]  /*7a70*/  IMAD.MOV.U32 R38, RZ, RZ, R37 ;  /* 0x000000ffff267224 */ /* 0x000fe400078e0025 */
[----:B------:R-:W-:Y:S01]  /*7a80*/  IMAD.MOV.U32 R37, RZ, RZ, R36 ;  /* 0x000000ffff257224 */ /* 0x000fe200078e0024 */
[----:B------:R1:W-:Y:S01]  /*7a90*/  STL [R1+0xd4], R11 ;  /* 0x0000d40b01007387 */ /* 0x0003e20000100800 */
[----:B------:R-:W-:Y:S01]  /*7aa0*/  IMAD.MOV.U32 R36, RZ, RZ, R33 ;  /* 0x000000ffff247224 */ /* 0x000fe200078e0021 */
[----:B------:R-:W-:Y:S01]  /*7ab0*/  IABS R10, R43 ;  /* 0x0000002b000a7213 */ /* 0x000fe20000000000 */
[----:B------:R-:W-:Y:S01]  /*7ac0*/  IMAD.MOV R6, RZ, RZ, -R6 ;  /* 0x000000ffff067224 */ /* 0x000fe200078e0a06 */
[----:B------:R-:W-:Y:S01]  /*7ad0*/  ISETP.GE.AND P6, PT, R43, RZ, PT ;  /* 0x000000ff2b00720c */ /* 0x000fe20003fc6270 */
[----:B------:R-:W-:Y:S01]  /*7ae0*/  IMAD.MOV.U32 R43, RZ, RZ, R39 ;  /* 0x000000ffff2b7224 */ /* 0x000fe200078e0027 */
[----:B------:R-:W-:Y:S01]  /*7af0*/  ISETP.GE.AND P5, PT, R41, RZ, PT ;  /* 0x000000ff2900720c */ /* 0x000fe20003fa6270 */
[----:B0-----:R-:W-:-:S02]  /*7b00*/  IMAD.MOV.U32 R12, RZ, RZ, R9 ;  /* 0x000000ffff0c7224 */ /* 0x001fc400078e0009 */
[----:B-1----:R-:W-:Y:S02]  /*7b10*/  IMAD.MOV.U32 R11, RZ, RZ, R2 ;  /* 0x000000ffff0b7224 */ /* 0x002fe400078e0002 */
[----:B------:R-:W-:Y:S02]  /*7b20*/  IMAD.MOV.U32 R41, RZ, RZ, R38 ;  /* 0x000000ffff297224 */ /* 0x000fe400078e0026 */
[----:B------:R-:W-:Y:S02]  /*7b30*/  IMAD.MOV.U32 R39, RZ, RZ, R37 ;  /* 0x000000ffff277224 */ /* 0x000fe400078e0025 */
[----:B------:R-:W-:Y:S02]  /*7b40*/  IMAD.MOV.U32 R38, RZ, RZ, R36 ;  /* 0x000000ffff267224 */ /* 0x000fe400078e0024 */
[----:B------:R-:W-:Y:S01]  /*7b50*/  IMAD R6, R57, R6, R8 ;  /* 0x0000000639067224 */ /* 0x000fe200078e0208 */
[----:B------:R-:W-:Y:S01]  /*7b60*/  IABS R8, R40 ;  /* 0x0000002800087213 */ /* 0x000fe20000000000 */
[----:B------:R-:W-:-:S02]  /*7b70*/  IMAD.MOV.U32 R37, RZ, RZ, R32 ;  /* 0x000000ffff257224 */ /* 0x000fc400078e0020 */
[----:B----4-:R-:W-:Y:S02]  /*7b80*/  IMAD.MOV.U32 R36, RZ, RZ, R26 ;  /* 0x000000ffff247224 */ /* 0x010fe400078e001a */
[----:B------:R-:W-:Y:S02]  /*7b90*/  @!P4 IMAD.MOV R12, RZ, RZ, -R12 ;  /* 0x000000ffff0cc224 */ /* 0x000fe400078e0a0c */
[----:B------:R-:W-:Y:S01]  /*7ba0*/  @!P0 IMAD.MOV R11, RZ, RZ, -R11 ;  /* 0x000000ffff0b8224 */ /* 0x000fe200078e0a0b */
[----:B------:R-:W-:Y:S01]  /*7bb0*/  ISETP.GE.AND P0, PT, R40, RZ, PT ;  /* 0x000000ff2800720c */ /* 0x000fe20003f06270 */
[----:B------:R-:W-:Y:S02]  /*7bc0*/  IMAD.MOV.U32 R33, RZ, RZ, R23 ;  /* 0x000000ffff217224 */ /* 0x000fe400078e0017 */
[----:B------:R-:W-:Y:S01]  /*7bd0*/  IMAD.MOV.U32 R32, RZ, RZ, R55 ;  /* 0x000000ffff207224 */ /* 0x000fe200078e0037 */
[----:B------:R-:W4:Y:S01]  /*7be0*/  LDL.LU R23, [R1+0xc0] ;  /* 0x0000c00001177983 */ /* 0x000f220000300800 */
[----:B------:R-:W-:-:S02]  /*7bf0*/  IMAD.MOV.U32 R40, RZ, RZ, R39 ;  /* 0x000000ffff287224 */ /* 0x000fc400078e0027 */
[----:B------:R-:W-:Y:S01]  /*7c00*/  IMAD.MOV.U32 R39, RZ, RZ, R38 ;  /* 0x000000ffff277224 */ /* 0x000fe200078e0026 */
[----:B------:R-:W4:Y:S01]  /*7c10*/  LDL.LU R26, [R1+0x114] ;  /* 0x00011400011a7983 */ /* 0x000f220000300800 */
[----:B------:R-:W-:Y:S02]  /*7c20*/  IMAD.MOV.U32 R38, RZ, RZ, R36 ;  /* 0x000000ffff267224 */ /* 0x000fe400078e0024 */
[----:B------:R-:W-:Y:S01]  /*7c30*/  IMAD.MOV.U32 R36, RZ, RZ, R32 ;  /* 0x000000ffff247224 */ /* 0x000fe200078e0020 */
[----:B------:R-:W4:Y:S04]  /*7c40*/  LDL.LU R55, [R1+0x180] ;  /* 0x0001800001377983 */ /* 0x000f280000300800 */
[----:B------:R-:W-:Y:S04]  /*7c50*/  STL [R1+0xcc], R12 ;  /* 0x0000cc0c01007387 */ /* 0x000fe80000100800 */
[----:B------:R0:W-:Y:S01]  /*7c60*/  STL [R1+0xc8], R11 ;  /* 0x0000c80b01007387 */ /* 0x0001e20000100800 */
[----:B--2---:R-:W-:-:S03]  /*7c70*/  IMAD.MOV.U32 R32, RZ, RZ, R16 ;  /* 0x000000ffff207224 */ /* 0x004fc600078e0010 */
[----:B------:R-:W2:Y:S01]  /*7c80*/  LDL.LU R16, [R1+0x50] ;  /* 0x0000500001107983 */ /* 0x000ea20000300800 */
[----:B------:R-:W-:-:S04]  /*7c90*/  IMAD.MOV.U32 R7, RZ, RZ, R10 ;  /* 0x000000ffff077224 */ /* 0x000fc800078e000a */
[----:B------:R-:W-:Y:S01]  /*7ca0*/  IMAD.HI.U32 R10, R0, R7, RZ ;  /* 0x00000007000a7227 */ /* 0x000fe200078e00ff */
[----:B------:R-:W-:-:S03]  /*7cb0*/  IABS R5, R45 ;  /* 0x0000002d00057213 */ /* 0x000fc60000000000 */
[----:B------:R-:W-:-:S04]  /*7cc0*/  IMAD.MOV R10, RZ, RZ, -R10 ;  /* 0x000000ffff0a7224 */ /* 0x000fc800078e0a0a */
[----:B------:R-:W-:Y:S02]  /*7cd0*/  IMAD R7, R57, R10, R7 ;  /* 0x0000000a39077224 */ /* 0x000fe400078e0207 */
[----:B------:R-:W-:-:S04]  /*7ce0*/  IMAD.HI.U32 R10, R0, R5, RZ ;  /* 0x00000005000a7227 */ /* 0x000fc800078e00ff */
[----:B------:R-:W-:Y:S01]  /*7cf0*/  IMAD.MOV R10, RZ, RZ, -R10 ;  /* 0x000000ffff0a7224 */ /* 0x000fe200078e0a0a */
[C---:B------:R-:W-:Y:S02]  /*7d00*/  ISETP.GT.U32.AND P1, PT, R57.reuse, R6, PT ;  /* 0x000000063900720c */ /* 0x040fe40003f24070 */
[C---:B------:R-:W-:Y:S01]  /*7d10*/  ISETP.GT.U32.AND P3, PT, R57.reuse, R7, PT ;  /* 0x000000073900720c */ /* 0x040fe20003f64070 */
[----:B------:R-:W-:-:S05]  /*7d20*/  IMAD R5, R57, R10, R5 ;  /* 0x0000000a39057224 */ /* 0x000fca00078e0205 */
[----:B------:R-:W-:-:S05]  /*7d30*/  ISETP.GT.U32.AND P2, PT, R57, R5, PT ;  /* 0x000000053900720c */ /* 0x000fca0003f44070 */
[--C-:B------:R-:W-:Y:S02]  /*7d40*/  @!P1 IMAD.IADD R6, R6, 0x1, -R57.reuse ;  /* 0x0000000106069824 */ /* 0x100fe400078e0a39 */
[----:B------:R-:W-:-:S03]  /*7d50*/  @!P3 IMAD.IADD R7, R7, 0x1, -R57 ;  /* 0x000000010707b824 */ /* 0x000fc600078e0a39 */
[C---:B------:R-:W-:Y:S02]  /*7d60*/  ISETP.GT.U32.AND P1, PT, R57.reuse, R6, PT ;  /* 0x000000063900720c */ /* 0x040fe40003f24070 */
[----:B------:R-:W-:Y:S01]  /*7d70*/  ISETP.GT.U32.AND P3, PT, R57, R7, PT ;  /* 0x000000073900720c */ /* 0x000fe20003f64070 */
[----:B------:R-:W-:Y:S01]  /*7d80*/  @!P2 IMAD.IADD R5, R5, 0x1, -R57 ;  /* 0x000000010505a824 */ /* 0x000fe200078e0a39 */
[----:B------:R-:W-:-:S04]  /*7d90*/  ISETP.GE.AND P4, PT, R45, RZ, PT ;  /* 0x000000ff2d00720c */ /* 0x000fc80003f86270 */
[----:B------:R-:W-:Y:S01]  /*7da0*/  ISETP.GT.U32.AND P2, PT, R57, R5, PT ;  /* 0x000000053900720c */ /* 0x000fe20003f44070 */
[----:B------:R-:W-:Y:S02]  /*7db0*/  IMAD.MOV.U32 R45, RZ, RZ, R39 ;  /* 0x000000ffff2d7224 */ /* 0x000fe400078e0027 */
[----:B------:R-:W-:Y:S02]  /*7dc0*/  IMAD.MOV.U32 R39, RZ, RZ, R36 ;  /* 0x000000ffff277224 */ /* 0x000fe400078e0024 */
[----:B------:R-:W4:Y:S01]  /*7dd0*/  LDL.LU R36, [R1+0x6c] ;  /* 0x00006c0001247983 */ /* 0x000f220000300800 */
[----:B------:R-:W-:Y:S02]  /*7de0*/  @!P1 IMAD.IADD R6, R6, 0x1, -R57 ;  /* 0x0000000106069824 */ /* 0x000fe400078e0a39 */
[----:B------:R-:W-:Y:S01]  /*7df0*/  IMAD.HI.U32 R10, R0, R8, RZ ;  /* 0x00000008000a7227 */ /* 0x000fe200078e00ff */
[----:B------:R-:W-:-:S03]  /*7e00*/  IABS R4, R42 ;  /* 0x0000002a00047213 */ /* 0x000fc60000000000 */
[----:B------:R-:W-:Y:S01]  /*7e10*/  @!P3 IMAD.IADD R7, R7, 0x1, -R57 ;  /* 0x000000010707b824 */ /* 0x000fe200078e0a39 */
[----:B------:R-:W-:Y:S01]  /*7e20*/  ISETP.GE.AND P3, PT, R42, RZ, PT ;  /* 0x000000ff2a00720c */ /* 0x000fe20003f66270 */
[----:B0-----:R-:W-:Y:S02]  /*7e30*/  IMAD.MOV.U32 R11, RZ, RZ, R6 ;  /* 0x000000ffff0b7224 */ /* 0x001fe400078e0006 */
[----:B------:R-:W-:Y:S02]  /*7e40*/  IMAD.MOV R10, RZ, RZ, -R10 ;  /* 0x000000ffff0a7224 */ /* 0x000fe400078e0a0a */
[----:B------:R-:W-:Y:S02]  /*7e50*/  @!P6 IMAD.MOV R7, RZ, RZ, -R7 ;  /* 0x000000ffff07e224 */ /* 0x000fe400078e0a07 */
[----:B------:R-:W-:Y:S02]  /*7e60*/  IMAD.MOV.U32 R42, RZ, RZ, R39 ;  /* 0x000000ffff2a7224 */ /* 0x000fe400078e0027 */
[----:B------:R-:W-:-:S02]  /*7e70*/  @!P2 IMAD.IADD R5, R5, 0x1, -R57 ;  /* 0x000000010505a824 */ /* 0x000fc400078e0a39 */
[----:B------:R-:W-:Y:S02]  /*7e80*/  IMAD.MOV.U32 R39, RZ, RZ, R38 ;  /* 0x000000ffff277224 */ /* 0x000fe400078e0026 */
[----:B------:R-:W-:Y:S02]  /*7e90*/  IMAD.MOV.U32 R38, RZ, RZ, R37 ;  /* 0x000000ffff267224 */ /* 0x000fe400078e0025 */
[----:B------:R-:W-:Y:S02]  /*7ea0*/  IMAD.MOV.U32 R37, RZ, RZ, R33 ;  /* 0x000000ffff257224 */ /* 0x000fe400078e0021 */
[----:B------:R-:W-:Y:S01]  /*7eb0*/  @!P5 IMAD.MOV R11, RZ, RZ, -R11 ;  /* 0x000000ffff0bd224 */ /* 0x000fe200078e0a0b */
[----:B------:R0:W-:Y:S01]  /*7ec0*/  STL [R1+0xc4], R7 ;  /* 0x0000c40701007387 */ /* 0x0001e20000100800 */
[----:B------:R-:W-:Y:S01]  /*7ed0*/  IMAD R2, R57, R10, R8 ;  /* 0x0000000a39027224 */ /* 0x000fe200078e0208 */
[----:B------:R-:W-:Y:S01]  /*7ee0*/  IABS R8, R44 ;  /* 0x0000002c00087213 */ /* 0x000fe20000000000 */
[----:B------:R-:W-:Y:S01]  /*7ef0*/  @!P4 IMAD.MOV R5, RZ, RZ, -R5 ;  /* 0x000000ffff05c224 */ /* 0x000fe200078e0a05 */
[----:B------:R-:W-:Y:S01]  /*7f00*/  ISETP.GE.AND P6, PT, R44, RZ, PT ;  /* 0x000000ff2c00720c */ /* 0x000fe20003fc6270 */
[----:B------:R-:W-:Y:S01]  /*7f10*/  IMAD.MOV.U32 R33, RZ, RZ, R21 ;  /* 0x000000ffff217224 */ /* 0x000fe200078e0015 */
[----:B------:R-:W-:Y:S01]  /*7f20*/  ISETP.GE.AND P2, PT, R41, RZ, PT ;  /* 0x000000ff2900720c */ /* 0x000fe20003f46270 */
[----:B------:R-:W-:Y:S01]  /*7f30*/  IMAD.MOV.U32 R44, RZ, RZ, R38 ;  /* 0x000000ffff2c7224 */ /* 0x000fe200078e0026 */
[----:B------:R-:W4:Y:S01]  /*7f40*/  LDL.LU R21, [R1+0x124] ;  /* 0x0001240001157983 */ /* 0x000f220000300800 */
[----:B------:R-:W-:Y:S01]  /*7f50*/  IMAD.MOV.U32 R38, RZ, RZ, R37 ;  /* 0x000000ffff267224 */ /* 0x000fe200078e0025 */
[----:B0-----:R-:W-:Y:S01]  /*7f60*/  IABS R7, R41 ;  /* 0x0000002900077213 */ /* 0x001fe20000000000 */
[----:B------:R-:W-:Y:S01]  /*7f70*/  IMAD.MOV.U32 R41, RZ, RZ, R39 ;  /* 0x000000ffff297224 */ /* 0x000fe200078e0027 */
[----:B------:R0:W-:Y:S01]  /*7f80*/  STL [R1+0xbc], R11 ;  /* 0x0000bc0b01007387 */ /* 0x0001e20000100800 */
[----:B------:R-:W-:-:S02]  /*7f90*/  IMAD.MOV.U32 R37, RZ, RZ, R35 ;  /* 0x000000ffff257224 */ /* 0x000fc400078e0023 */
[----:B------:R-:W-:Y:S01]  /*7fa0*/  IMAD.MOV.U32 R35, RZ, RZ, R17 ;  /* 0x000000ffff237224 */ /* 0x000fe200078e0011 */
[----:B------:R1:W-:Y:S01]  /*7fb0*/  STL [R1+0xb8], R5 ;  /* 0x0000b80501007387 */ /* 0x0003e20000100800 */
[----:B---3--:R-:W-:Y:S02]  /*7fc0*/  IMAD.MOV.U32 R17, RZ, RZ, R31 ;  /* 0x000000ffff117224 */ /* 0x008fe400078e001f */
[----:B--2---:R-:W-:Y:S02]  /*7fd0*/  IMAD.MOV.U32 R39, RZ, RZ, R16 ;  /* 0x000000ffff277224 */ /* 0x004fe400078e0010 */
[----:B------:R-:W-:Y:S02]  /*7fe0*/  IMAD.MOV.U32 R16, RZ, RZ, R24 ;  /* 0x000000ffff107224 */ /* 0x000fe400078e0018 */
[----:B------:R-:W2:Y:S04]  /*7ff0*/  LDL.LU R24, [R1+0xf0] ;  /* 0x0000f00001187983 */ /* 0x000ea80000300800 */
[----:B------:R-:W3:Y:S01]  /*8000*/  LDL.LU R31, [R1+0xb4] ;  /* 0x0000b400011f7983 */ /* 0x000ee20000300800 */
[----:B------:R-:W-:-:S04]  /*8010*/  IMAD.HI.U32 R9, R0, R4, RZ ;  /* 0x0000000400097227 */ /* 0x000fc800078e00ff */
[----:B------:R-:W-:Y:S01]  /*8020*/  IMAD.MOV R9, RZ, RZ, -R9 ;  /* 0x000000ffff097224 */ /* 0x000fe200078e0a09 */
[----:B------:R-:W-:-:S03]  /*8030*/  ISETP.GT.U32.AND P1, PT, R57, R2, PT ;  /* 0x000000023900720c */ /* 0x000fc60003f24070 */
[----:B------:R-:W-:-:S05]  /*8040*/  IMAD R4, R57, R9, R4 ;  /* 0x0000000939047224 */ /* 0x000fca00078e0204 */
[----:B------:R-:W-:Y:S01]  /*8050*/  ISETP.GT.U32.AND P5, PT, R57, R4, PT ;  /* 0x000000043900720c */ /* 0x000fe20003fa4070 */
[----:B------:R-:W-:-:S04]  /*8060*/  IMAD.HI.U32 R6, R0, R8, RZ ;  /* 0x0000000800067227 */ /* 0x000fc800078e00ff */
[----:B------:R-:W-:Y:S02]  /*8070*/  IMAD.MOV R6, RZ, RZ, -R6 ;  /* 0x000000ffff067224 */ /* 0x000fe400078e0a06 */
[--C-:B------:R-:W-:Y:S02]  /*8080*/  @!P1 IMAD.IADD R2, R2, 0x1, -R57.reuse ;  /* 0x0000000102029824 */ /* 0x100fe400078e0a39 */
[C---:B------:R-:W-:Y:S01]  /*8090*/  IMAD R8, R57.reuse, R6, R8 ;  /* 0x0000000639087224 */ /* 0x040fe200078e0208 */
[----:B------:R-:W-:Y:S02]  /*80a0*/  IABS R9, R43 ;  /* 0x0000002b00097213 */ /* 0x000fe40000000000 */
[C---:B------:R-:W-:Y:S01]  /*80b0*/  ISETP.GT.U32.AND P1, PT, R57.reuse, R2, PT ;  /* 0x000000023900720c */ /* 0x040fe20003f24070 */
[----:B------:R-:W-:Y:S01]  /*80c0*/  @!P5 IMAD.IADD R4, R4, 0x1, -R57 ;  /* 0x000000010404d824 */ /* 0x000fe200078e0a39 */
[----:B------:R-:W-:Y:S01]  /*80d0*/  ISETP.GT.U32.AND P4, PT, R57, R8, PT ;  /* 0x000000083900720c */ /* 0x000fe20003f84070 */
[----:B0-----:R-:W-:-:S03]  /*80e0*/  IMAD.HI.U32 R11, R0, R7, RZ ;  /* 0x00000007000b7227 */ /* 0x001fc600078e00ff */
[----:B------:R-:W-:Y:S01]  /*80f0*/  ISETP.GT.U32.AND P5, PT, R57, R4, PT ;  /* 0x000000043900720c */ /* 0x000fe20003fa4070 */
[----:B------:R-:W-:-:S04]  /*8100*/  IMAD.HI.U32 R10, R0, R9, RZ ;  /* 0x00000009000a7227 */ /* 0x000fc800078e00ff */
[----:B------:R-:W-:Y:S02]  /*8110*/  IMAD.MOV R11, RZ, RZ, -R11 ;  /* 0x000000ffff0b7224 */ /* 0x000fe400078e0a0b */
[----:B------:R-:W-:Y:S02]  /*8120*/  IMAD.MOV R10, RZ, RZ, -R10 ;  /* 0x000000ffff0a7224 */ /* 0x000fe400078e0a0a */
[C---:B------:R-:W-:Y:S02]  /*8130*/  IMAD R7, R57.reuse, R11, R7 ;  /* 0x0000000b39077224 */ /* 0x040fe400078e0207 */
[----:B------:R-:W-:Y:S02]  /*8140*/  @!P1 IMAD.IADD R2, R2, 0x1, -R57 ;  /* 0x0000000102029824 */ /* 0x000fe400078e0a39 */
[C---:B-1----:R-:W-:Y:S01]  /*8150*/  IMAD R5, R57.reuse, R10, R9 ;  /* 0x0000000a39057224 */ /* 0x042fe200078e0209 */
[----:B------:R-:W-:Y:S01]  /*8160*/  IABS R6, R40 ;  /* 0x0000002800067213 */ /* 0x000fe20000000000 */
[----:B------:R-:W-:Y:S01]  /*8170*/  IMAD.MOV.U32 R12, RZ, RZ, R2 ;  /* 0x000000ffff0c7224 */ /* 0x000fe200078e0002 */
[----:B------:R-:W-:Y:S01]  /*8180*/  ISETP.GT.U32.AND P1, PT, R57, R7, PT ;  /* 0x000000073900720c */ /* 0x000fe20003f24070 */
[----:B------:R-:W-:-:S02]  /*8190*/  @!P4 IMAD.IADD R8, R8, 0x1, -R57 ;  /* 0x000000010808c824 */ /* 0x000fc400078e0a39 */
[----:B------:R-:W-:Y:S01]  /*81a0*/  @!P5 IMAD.IADD R4, R4, 0x1, -R57 ;  /* 0x000000010404d824 */ /* 0x000fe200078e0a39 */
[C---:B------:R-:W-:Y:S01]  /*81b0*/  ISETP.GT.U32.AND P5, PT, R57.reuse, R5, PT ;  /* 0x000000053900720c */ /* 0x040fe20003fa4070 */
[----:B------:R-:W-:Y:S01]  /*81c0*/  @!P0 IMAD.MOV R12, RZ, RZ, -R12 ;  /* 0x000000ffff0c8224 */ /* 0x000fe200078e0a0c */
[----:B------:R-:W-:Y:S01]  /*81d0*/  ISETP.GT.U32.AND P4, PT, R57, R8, PT ;  /* 0x000000083900720c */ /* 0x000fe20003f84070 */
[----:B------:R-:W-:-:S03]  /*81e0*/  IMAD.HI.U32 R10, R0, R6, RZ ;  /* 0x00000006000a7227 */ /* 0x000fc600078e00ff */
[----:B------:R0:W-:Y:S03]  /*81f0*/  STL [R1+0xac], R12 ;  /* 0x0000ac0c01007387 */ /* 0x0001e60000100800 */
[--C-:B------:R-:W-:Y:S02]  /*8200*/  @!P1 IMAD.IADD R7, R7, 0x1, -R57.reuse ;  /* 0x0000000107079824 */ /* 0x100fe400078e0a39 */
[----:B0-----:R-:W-:Y:S02]  /*8210*/  IMAD.MOV R12, RZ, RZ, -R10 ;  /* 0x000000ffff0c7224 */ /* 0x001fe400078e0a0a */
[----:B------:R-:W-:Y:S02]  /*8220*/  @!P5 IMAD.IADD R5, R5, 0x1, -R57 ;  /* 0x000000010505d824 */ /* 0x000fe400078e0a39 */
[----:B------:R-:W-:Y:S01]  /*8230*/  IMAD R6, R57, R12, R6 ;  /* 0x0000000c39067224 */ /* 0x000fe200078e0206 */
[----:B------:R-:W-:Y:S01]  /*8240*/  ISETP.GE.AND P1, PT, R40, RZ, PT ;  /* 0x000000ff2800720c */ /* 0x000fe20003f26270 */
[----:B------:R-:W-:-:S02]  /*8250*/  IMAD.MOV.U32 R40, RZ, RZ, R39 ;  /* 0x000000ffff287224 */ /* 0x000fc400078e0027 */
[----:B------:R-:W-:Y:S01]  /*8260*/  @!P3 IMAD.MOV R4, RZ, RZ, -R4 ;  /* 0x000000ffff04b224 */ /* 0x000fe200078e0a04 */
[C---:B------:R-:W-:Y:S01]  /*8270*/  ISETP.GT.U32.AND P3, PT, R57.reuse, R7, PT ;  /* 0x000000073900720c */ /* 0x040fe20003f64070 */
[----:B------:R-:W-:Y:S01]  /*8280*/  @!P4 IMAD.IADD R8, R8, 0x1, -R57 ;  /* 0x000000010808c824 */ /* 0x000fe200078e0a39 */
[C---:B------:R-:W-:Y:S01]  /*8290*/  ISETP.GT.U32.AND P4, PT, R57.reuse, R6, PT ;  /* 0x000000063900720c */ /* 0x040fe20003f84070 */
[----:B------:R-:W-:Y:S01]  /*82a0*/  IMAD.MOV.U32 R39, RZ, RZ, R38 ;  /* 0x000000ffff277224 */ /* 0x000fe200078e0026 */
[----:B------:R-:W-:Y:S01]  /*82b0*/  ISETP.GT.U32.AND P5, PT, R57, R5, PT ;  /* 0x000000053900720c */ /* 0x000fe20003fa4070 */
[----:B------:R-:W-:Y:S02]  /*82c0*/  IMAD.MOV.U32 R38, RZ, RZ, R37 ;  /* 0x000000ffff267224 */ /* 0x000fe400078e0025 */
[----:B----4-:R-:W-:Y:S02]  /*82d0*/  IMAD.MOV.U32 R37, RZ, RZ, R36 ;  /* 0x000000ffff257224 */ /* 0x010fe400078e0024 */
[----:B------:R-:W-:Y:S01]  /*82e0*/  IMAD.MOV.U32 R36, RZ, RZ, R51 ;  /* 0x000000ffff247224 */ /* 0x000fe200078e0033 */
[----:B------:R-:W-:Y:S01]  /*82f0*/  ISETP.GE.AND P0, PT, R43, RZ, PT ;  /* 0x000000ff2b00720c */ /* 0x000fe20003f06270 */
[----:B------:R-:W4:Y:S01]  /*8300*/  LDL.LU R51, [R1+0x140] ;  /* 0x0001400001337983 */ /* 0x000f220000300800 */
[----:B------:R-:W-:-:S03]  /*8310*/  IMAD.MOV.U32 R43, RZ, RZ, R39 ;  /* 0x000000ffff2b7224 */ /* 0x000fc600078e0027 */
[----:B------:R0:W-:Y:S01]  /*8320*/  STL [R1+0xa8], R4 ;  /* 0x0000a80401007387 */ /* 0x0001e20000100800 */
[----:B------:R-:W-:-:S03]  /*8330*/  IMAD.MOV.U32 R39, RZ, RZ, R38 ;  /* 0x000000ffff277224 */ /* 0x000fc600078e0026 */
[----:B------:R-:W2:Y:S01]  /*8340*/  LDL.LU R46, [R1+0x54] ;  /* 0x00005400012e7983 */ /* 0x000ea20000300800 */
[----:B------:R-:W-:Y:S02]  /*8350*/  IMAD.MOV.U32 R12, RZ, RZ, R8 ;  /* 0x000000ffff0c7224 */ /* 0x000fe400078e0008 */
[----:B------:R-:W-:Y:S02]  /*8360*/  IMAD.MOV.U32 R38, RZ, RZ, R36 ;  /* 0x000000ffff267224 */ /* 0x000fe400078e0024 */
[----:B------:R-:W-:Y:S02]  /*8370*/  IMAD.MOV.U32 R36, RZ, RZ, R35 ;  /* 0x000000ffff247224 */ /* 0x000fe400078e0023 */
[----:B------:R-:W-:Y:S01]  /*8380*/  IMAD.MOV.U32 R35, RZ, RZ, R33 ;  /* 0x000000ffff237224 */ /* 0x000fe200078e0021 */
[----:B------:R-:W-:Y:S01]  /*8390*/  IABS R11, R42 ;  /* 0x0000002a000b7213 */ /* 0x000fe20000000000 */
[--C-:B------:R-:W-:Y:S02]  /*83a0*/  @!P3 IMAD.IADD R7, R7, 0x1, -R57.reuse ;  /* 0x000000010707b824 */ /* 0x100fe400078e0a39 */
[----:B------:R-:W-:Y:S01]  /*83b0*/  @!P4 IMAD.IADD R6, R6, 0x1, -R57 ;  /* 0x000000010606c824 */ /* 0x000fe200078e0a39 */
[----:B------:R-:W-:Y:S01]  /*83c0*/  ISETP.GE.AND P4, PT, R42, RZ, PT ;  /* 0x000000ff2a00720c */ /* 0x000fe20003f86270 */
[----:B------:R-:W-:-:S02]  /*83d0*/  @!P6 IMAD.MOV R12, RZ, RZ, -R12 ;  /* 0x000000ffff0ce224 */ /* 0x000fc400078e0a0c */
[----:B------:R-:W-:Y:S02]  /*83e0*/  @!P5 IMAD.IADD R5, R5, 0x1, -R57 ;  /* 0x000000010505d824 */ /* 0x000fe400078e0a39 */
[----:B------:R-:W-:Y:S02]  /*83f0*/  IMAD.MOV.U32 R42, RZ, RZ, R39 ;  /* 0x000000ffff2a7224 */ /* 0x000fe400078e0027 */
[----:B------:R-:W-:Y:S02]  /*8400*/  IMAD.MOV.U32 R39, RZ, RZ, R35 ;  /* 0x000000ffff277224 */ /* 0x000fe400078e0023 */
[----:B------:R-:W-:Y:S01]  /*8410*/  @!P2 IMAD.MOV R7, RZ, RZ, -R7 ;  /* 0x000000ffff07a224 */ /* 0x000fe200078e0a07 */
[----:B------:R-:W-:Y:S01]  /*8420*/  IABS R9, R45 ;  /* 0x0000002d00097213 */ /* 0x000fe20000000000 */
[----:B------:R-:W-:Y:S01]  /*8430*/  @!P0 IMAD.MOV R5, RZ, RZ, -R5 ;  /* 0x000000ffff058224 */ /* 0x000fe200078e0a05 */
[----:B------:R1:W-:Y:S01]  /*8440*/  STL [R1+0xa4], R12 ;  /* 0x0000a40c01007387 */ /* 0x0003e20000100800 */
[----:B------:R-:W-:Y:S01]  /*8450*/  ISETP.GE.AND P5, PT, R45, RZ, PT ;  /* 0x000000ff2d00720c */ /* 0x000fe20003fa6270 */
[----:B------:R-:W-:-:S02]  /*8460*/  IMAD.MOV.U32 R35, RZ, RZ, R23 ;  /* 0x000000ffff237224 */ /* 0x000fc400078e0017 */
[----:B------:R-:W-:Y:S02]  /*8470*/  IMAD.MOV.U32 R45, RZ, RZ, R39 ;  /* 0x000000ffff2d7224 */ /* 0x000fe400078e0027 */
[----:B------:R-:W-:Y:S02]  /*8480*/  IMAD.MOV.U32 R39, RZ, RZ, R38 ;  /* 0x000000ffff277224 */ /* 0x000fe400078e0026 */
[----:B------:R-:W-:Y:S02]  /*8490*/  IMAD.MOV.U32 R38, RZ, RZ, R37 ;  /* 0x000000ffff267224 */ /* 0x000fe400078e0025 */
[----:B------:R-:W-:Y:S02]  /*84a0*/  IMAD.MOV.U32 R37, RZ, RZ, R36 ;  /* 0x000000ffff257224 */ /* 0x000fe400078e0024 */
[----:B---3--:R-:W-:Y:S02]  /*84b0*/  IMAD.MOV.U32 R33, RZ, RZ, R31 ;  /* 0x000000ffff217224 */ /* 0x008fe400078e001f */
[----:B------:R-:W3:Y:S04]  /*84c0*/  LDL.LU R31, [R1+0x19c] ;  /* 0x00019c00011f7983 */ /* 0x000ee80000300800 */
[----:B------:R-:W3:Y:S04]  /*84d0*/  LDL.LU R23, [R1+0x1a4] ;  /* 0x0001a40001177983 */ /* 0x000ee80000300800 */
[----:B------:R0:W-:Y:S04]  /*84e0*/  STL [R1+0x9c], R7 ;  /* 0x00009c0701007387 */ /* 0x0001e80000100800 */
[----:B------:R0:W-:Y:S04]  /*84f0*/  STL [R1+0x98], R5 ;  /* 0x0000980501007387 */ /* 0x0001e80000100800 */
[----:B------:R-:W3:Y:S01]  /*8500*/  LDL.LU R36, [R1+0x64] ;  /* 0x0000640001247983 */ /* 0x000ee20000300800 */
[----:B------:R-:W-:-:S04]  /*8510*/  IMAD.HI.U32 R10, R0, R9, RZ ;  /* 0x00000009000a7227 */ /* 0x000fc800078e00ff */
[----:B------:R-:W-:-:S04]  /*8520*/  IMAD.MOV R10, RZ, RZ, -R10 ;  /* 0x000000ffff0a7224 */ /* 0x000fc800078e0a0a */
[----:B0-----:R-:W-:Y:S02]  /*8530*/  IMAD R4, R57, R10, R9 ;  /* 0x0000000a39047224 */ /* 0x001fe400078e0209 */
[----:B------:R-:W-:-:S03]  /*8540*/  IMAD.MOV.U32 R2, RZ, RZ, R11 ;  /* 0x000000ffff027224 */ /* 0x000fc600078e000b */
[----:B------:R-:W-:Y:S01]  /*8550*/  ISETP.GT.U32.AND P6, PT, R57, R4, PT ;  /* 0x000000043900720c */ /* 0x000fe20003fc4070 */
[----:B------:R-:W-:Y:S01]  /*8560*/  IMAD.HI.U32 R11, R0, R2, RZ ;  /* 0x00000002000b7227 */ /* 0x000fe200078e00ff */
[----:B------:R-:W-:-:S03]  /*8570*/  IABS R9, R44 ;  /* 0x0000002c00097213 */ /* 0x000fc60000000000 */
[----:B------:R-:W-:Y:S01]  /*8580*/  IMAD.MOV R11, RZ, RZ, -R11 ;  /* 0x000000ffff0b7224 */ /* 0x000fe200078e0a0b */
[----:B------:R-:W-:-:S03]  /*8590*/  IABS R8, R41 ;  /* 0x0000002900087213 */ /* 0x000fc60000000000 */
[----:B------:R-:W-:Y:S02]  /*85a0*/  IMAD R2, R57, R11, R2 ;  /* 0x0000000b39027224 */ /* 0x000fe400078e0202 */
[----:B------:R-:W-:-:S04]  /*85b0*/  IMAD.HI.U32 R11, R0, R9, RZ ;  /* 0x00000009000b7227 */ /* 0x000fc800078e00ff */
[----:B------:R-:W-:Y:S01]  /*85c0*/  @!P6 IMAD.IADD R4, R4, 0x1, -R57 ;  /* 0x000000010404e824 */ /* 0x000fe200078e0a39 */
[C---:B------:R-:W-:Y:S01]  /*85d0*/  ISETP.GT.U32.AND P6, PT, R57.reuse, R6, PT ;  /* 0x000000063900720c */ /* 0x040fe20003fc4070 */
[----:B------:R-:W-:Y:S01]  /*85e0*/  IMAD.MOV R11, RZ, RZ, -R11 ;  /* 0x000000ffff0b7224 */ /* 0x000fe200078e0a0b */
[----:B-1----:R-:W-:Y:S01]  /*85f0*/  IABS R12, R40 ;  /* 0x00000028000c7213 */ /* 0x002fe20000000000 */
[----:B------:R-:W-:Y:S01]  /*8600*/  IMAD.HI.U32 R10, R0, R8, RZ ;  /* 0x00000008000a7227 */ /* 0x000fe200078e00ff */
[----:B------:R-:W-:-:S03]  /*8610*/  ISETP.GT.U32.AND P2, PT, R57, R4, PT ;  /* 0x000000043900720c */ /* 0x000fc60003f44070 */
[C---:B------:R-:W-:Y:S02]  /*8620*/  IMAD R9, R57.reuse, R11, R9 ;  /* 0x0000000b39097224 */ /* 0x040fe400078e0209 */
[----:B------:R-:W-:Y:S02]  /*8630*/  IMAD.MOV R10, RZ, RZ, -R10 ;  /* 0x000000ffff0a7224 */ /* 0x000fe400078e0a0a */
[----:B------:R-:W-:Y:S02]  /*8640*/  IMAD.MOV.U32 R7, RZ, RZ, R12 ;  /* 0x000000ffff077224 */ /* 0x000fe400078e000c */
[----:B------:R-:W-:Y:S01]  /*8650*/  @!P6 IMAD.IADD R6, R6, 0x1, -R57 ;  /* 0x000000010606e824 */ /* 0x000fe200078e0a39 */
[C---:B------:R-:W-:Y:S01]  /*8660*/  ISETP.GT.U32.AND P6, PT, R57.reuse, R9, PT ;  /* 0x000000093900720c */ /* 0x040fe20003fc4070 */
[C---:B------:R-:W-:Y:S02]  /*8670*/  IMAD R8, R57.reuse, R10, R8 ;  /* 0x0000000a39087224 */ /* 0x040fe400078e0208 */
[----:B------:R-:W-:Y:S01]  /*8680*/  IMAD.HI.U32 R10, R0, R7, RZ ;  /* 0x00000007000a7227 */ /* 0x000fe200078e00ff */
[----:B------:R-:W-:-:S03]  /*8690*/  ISETP.GT.U32.AND P3, PT, R57, R2, PT ;  /* 0x000000023900720c */ /* 0x000fc60003f64070 */
[----:B------:R-:W-:Y:S02]  /*86a0*/  IMAD.MOV R10, RZ, RZ, -R10 ;  /* 0x000000ffff0a7224 */ /* 0x000fe400078e0a0a */
[----:B------:R-:W-:Y:S02]  /*86b0*/  @!P2 IMAD.IADD R4, R4, 0x1, -R57 ;  /* 0x000000010404a824 */ /* 0x000fe400078e0a39 */
[C---:B------:R-:W-:Y:S01]  /*86c0*/  IMAD R7, R57.reuse, R10, R7 ;  /* 0x0000000a39077224 */ /* 0x040fe200078e0207 */
[----:B------:R-:W-:Y:S01]  /*86d0*/  ISETP.GT.U32.AND P2, PT, R57, R8, PT ;  /* 0x000000083900720c */ /* 0x000fe20003f44070 */
[----:B------:R-:W-:-:S03]  /*86e0*/  @!P6 IMAD.IADD R9, R9, 0x1, -R57 ;  /* 0x000000010909e824 */ /* 0x000fc600078e0a39 */
[----:B------:R-:W-:Y:S01]  /*86f0*/  ISETP.GT.U32.AND P6, PT, R57, R7, PT ;  /* 0x000000073900720c */ /* 0x000fe20003fc4070 */
[----:B------:R-:W-:-:S05]  /*8700*/  @!P3 IMAD.IADD R2, R2, 0x1, -R57 ;  /* 0x000000010202b824 */ /* 0x000fca00078e0a39 */
[C---:B------:R-:W-:Y:S01]  /*8710*/  ISETP.GT.U32.AND P0, PT, R57.reuse, R2, PT ;  /* 0x000000023900720c */ /* 0x040fe20003f04070 */
[----:B------:R-:W-:Y:S02]  /*8720*/  IMAD.MOV.U32 R14, RZ, RZ, R4 ;  /* 0x000000ffff0e7224 */ /* 0x000fe400078e0004 */
[----:B------:R-:W-:Y:S01]  /*8730*/  @!P2 IMAD.IADD R8, R8, 0x1, -R57 ;  /* 0x000000010808a824 */ /* 0x000fe200078e0a39 */
[----:B------:R-:W-:-:S03]  /*8740*/  ISETP.GT.U32.AND P2, PT, R57, R9, PT ;  /* 0x000000093900720c */ /* 0x000fc60003f44070 */
[----:B------:R-:W-:Y:S01]  /*8750*/  @!P6 IMAD.IADD R7, R7, 0x1, -R57 ;  /* 0x000000010707e824 */ /* 0x000fe200078e0a39 */
[----:B--2---:R-:W-:Y:S01]  /*8760*/  IABS R11, R46 ;  /* 0x0000002e000b7213 */ /* 0x004fe20000000000 */
[----:B------:R-:W-:Y:S01]  /*8770*/  @!P1 IMAD.MOV R6, RZ, RZ, -R6 ;  /* 0x000000ffff069224 */ /* 0x000fe200078e0a06 */
[----:B------:R-:W-:Y:S01]  /*8780*/  IABS R5, R43 ;  /* 0x0000002b00057213 */ /* 0x000fe20000000000 */
[----:B------:R-:W-:Y:S02]  /*8790*/  @!P5 IMAD.MOV R14, RZ, RZ, -R14 ;  /* 0x000000ffff0ed224 */ /* 0x000fe400078e0a0e */
[----:B------:R-:W-:Y:S01]  /*87a0*/  IMAD.HI.U32 R13, R0, R11, RZ ;  /* 0x0000000b000d7227 */ /* 0x000fe200078e00ff */
[C---:B------:R-:W-:Y:S02]  /*87b0*/  ISETP.GT.U32.AND P5, PT, R57.reuse, R8, PT ;  /* 0x000000083900720c */ /* 0x040fe40003fa4070 */
[----:B------:R-:W-:Y:S01]  /*87c0*/  ISETP.GT.U32.AND P6, PT, R57, R7, PT ;  /* 0x000000073900720c */ /* 0x000fe20003fc4070 */
[----:B------:R-:W-:Y:S01]  /*87d0*/  IMAD.MOV R13, RZ, RZ, -R13 ;  /* 0x000000ffff0d7224 */ /* 0x000fe200078e0a0d */
[----:B------:R-:W-:Y:S01]  /*87e0*/  ISETP.GE.AND P3, PT, R44, RZ, PT ;  /* 0x000000ff2c00720c */ /* 0x000fe20003f66270 */
[----:B------:R-:W-:Y:S01]  /*87f0*/  @!P0 IMAD.IADD R2, R2, 0x1, -R57 ;  /* 0x0000000102028824 */ /* 0x000fe200078e0a39 */
[----:B------:R-:W-:Y:S01]  /*8800*/  ISETP.GE.AND P0, PT, R41, RZ, PT ;  /* 0x000000ff2900720c */ /* 0x000fe20003f06270 */
[----:B------:R-:W-:Y:S01]  /*8810*/  IMAD.HI.U32 R12, R0, R5, RZ ;  /* 0x00000005000c7227 */ /* 0x000fe200078e00ff */
[----:B------:R0:W-:Y:S01]  /*8820*/  STL [R1+0x94], R6 ;  /* 0x0000940601007387 */ /* 0x0001e20000100800 */
[----:B------:R-:W-:-:S02]  /*8830*/  ISETP.GE.AND P1, PT, R40, RZ, PT ;  /* 0x000000ff2800720c */ /* 0x000fc40003f26270 */
[----:B------:R-:W-:Y:S02]  /*8840*/  IMAD.MOV R12, RZ, RZ, -R12 ;  /* 0x000000ffff0c7224 */ /* 0x000fe400078e0a0c */
[----:B------:R-:W-:Y:S02]  /*8850*/  @!P2 IMAD.IADD R9, R9, 0x1, -R57 ;  /* 0x000000010909a824 */ /* 0x000fe400078e0a39 */
[C---:B0-----:R-:W-:Y:S02]  /*8860*/  IMAD R6, R57.reuse, R13, R11 ;  /* 0x0000000d39067224 */ /* 0x041fe400078e020b */
[----:B------:R-:W-:-:S03]  /*8870*/  IMAD R5, R57, R12, R5 ;  /* 0x0000000c39057224 */ /* 0x000fc600078e0205 */
[----:B------:R-:W-:Y:S01]  /*8880*/  ISETP.GT.U32.AND P2, PT, R57, R6, PT ;  /* 0x000000063900720c */ /* 0x000fe20003f44070 */
[----:B------:R-:W-:Y:S02]  /*8890*/  IMAD.MOV.U32 R41, RZ, RZ, R37 ;  /* 0x000000ffff297224 */ /* 0x000fe400078e0025 */
[----:B------:R-:W-:Y:S02]  /*88a0*/  IMAD.MOV.U32 R12, RZ, RZ, R9 ;  /* 0x000000ffff0c7224 */ /* 0x000fe400078e0009 */
[----:B------:R-:W-:Y:S02]  /*88b0*/  IMAD.MOV.U32 R40, RZ, RZ, R38 ;  /* 0x000000ffff287224 */ /* 0x000fe400078e0026 */
[----:B------:R-:W-:Y:S02]  /*88c0*/  IMAD.MOV.U32 R37, RZ, RZ, R20 ;  /* 0x000000ffff257224 */ /* 0x000fe400078e0014 */
[----:B------:R-:W-:Y:S02]  /*88d0*/  @!P5 IMAD.IADD R8, R8, 0x1, -R57 ;  /* 0x000000010808d824 */ /* 0x000fe400078e0a39 */
[----:B------:R-:W-:-:S02]  /*88e0*/  IMAD.MOV.U32 R38, RZ, RZ, R35 ;  /* 0x000000ffff267224 */ /* 0x000fc400078e0023 */
[----:B------:R-:W-:Y:S02]  /*88f0*/  IMAD.MOV.U32 R20, RZ, RZ, R54 ;  /* 0x000000ffff147224 */ /* 0x000fe400078e0036 */
[----:B------:R-:W-:Y:S01]  /*8900*/  @!P6 IMAD.IADD R7, R7, 0x1, -R57 ;  /* 0x000000010707e824 */ /* 0x000fe200078e0a39 */
[----:B------:R-:W2:Y:S01]  /*8910*/  LDL.LU R54, [R1+0x3ac] ;  /* 0x0003ac0001367983 */ /* 0x000ea20000300800 */
[----:B------:R-:W-:Y:S02]  /*8920*/  IMAD.MOV.U32 R47, RZ, RZ, R39 ;  /* 0x000000ffff2f7224 */ /* 0x000fe400078e0027 */
[----:B------:R-:W-:Y:S02]  /*8930*/  IMAD.MOV.U32 R35, RZ, RZ, R30 ;  /* 0x000000ffff237224 */ /* 0x000fe400078e001e */
[----:B------:R-:W-:Y:S02]  /*8940*/  @!P4 IMAD.MOV R2, RZ, RZ, -R2 ;  /* 0x000000ffff02c224 */ /* 0x000fe400078e0a02 */
[----:B------:R-:W-:-:S02]  /*8950*/  IMAD.MOV.U32 R39, RZ, RZ, R33 ;  /* 0x000000ffff277224 */ /* 0x000fc400078e0021 */
[----:B------:R-:W-:Y:S02]  /*8960*/  IMAD.MOV.U32 R30, RZ, RZ, R25 ;  /* 0x000000ffff1e7224 */ /* 0x000fe400078e0019 */
[----:B------:R-:W-:Y:S02]  /*8970*/  @!P3 IMAD.MOV R12, RZ, RZ, -R12 ;  /* 0x000000ffff0cb224 */ /* 0x000fe400078e0a0c */
[----:B------:R-:W-:Y:S02]  /*8980*/  IMAD.MOV.U32 R33, RZ, RZ, R19 ;  /* 0x000000ffff217224 */ /* 0x000fe400078e0013 */
[----:B------:R-:W-:Y:S02]  /*8990*/  @!P0 IMAD.MOV R8, RZ, RZ, -R8 ;  /* 0x000000ffff088224 */ /* 0x000fe400078e0a08 */
[----:B------:R-:W-:Y:S01]  /*89a0*/  @!P1 IMAD.MOV R7, RZ, RZ, -R7 ;  /* 0x000000ffff079224 */ /* 0x000fe200078e0a07 */
[----:B------:R-:W-:Y:S01]  /*89b0*/  ISETP.GE.AND P4, PT, R46, RZ, PT ;  /* 0x000000ff2e00720c */ /* 0x000fe20003f86270 */
[----:B------:R-:W-:Y:S01]  /*89c0*/  @!P2 IMAD.IADD R6, R6, 0x1, -R57 ;  /* 0x000000010606a824 */ /* 0x000fe200078e0a39 */
[----:B------:R-:W-:Y:S01]  /*89d0*/  ISETP.GE.AND P5, PT, R43, RZ, PT ;  /* 0x000000ff2b00720c */ /* 0x000fe20003fa6270 */
[----:B------:R-:W-:Y:S01]  /*89e0*/  IMAD.MOV.U32 R46, RZ, RZ, R39 ;  /* 0x000000ffff2e7224 */ /* 0x000fe200078e0027 */
[----:B------:R-:W-:Y:S01]  /*89f0*/  IABS R10, R42 ;  /* 0x0000002a000a7213 */ /* 0x000fe20000000000 */
[----:B------:R-:W-:Y:S01]  /*8a00*/  IMAD.MOV.U32 R39, RZ, RZ, R38 ;  /* 0x000000ffff277224 */ /* 0x000fe200078e0026 */
[----:B------:R-:W-:Y:S01]  /*8a10*/  ISETP.GE.AND P2, PT, R42, RZ, PT ;  /* 0x000000ff2a00720c */ /* 0x000fe20003f46270 */
[----:B---3--:R-:W-:-:S02]  /*8a20*/  IMAD.MOV.U32 R44, RZ, RZ, R36 ;  /* 0x000000ffff2c7224 */ /* 0x008fc400078e0024 */
[----:B------:R-:W-:Y:S02]  /*8a30*/  IMAD.MOV.U32 R36, RZ, RZ, R32 ;  /* 0x000000ffff247224 */ /* 0x000fe400078e0020 */
[----:B------:R-:W-:Y:S02]  /*8a40*/  IMAD.MOV.U32 R32, RZ, RZ, R16 ;  /* 0x000000ffff207224 */ /* 0x000fe400078e0010 */
[----:B------:R-:W-:Y:S02]  /*8a50*/  IMAD.MOV.U32 R16, RZ, RZ, R17 ;  /* 0x000000ffff107224 */ /* 0x000fe400078e0011 */
[----:B------:R-:W-:Y:S02]  /*8a60*/  IMAD.MOV.U32 R17, RZ, RZ, R23 ;  /* 0x000000ffff117224 */ /* 0x000fe400078e0017 */
[----:B----4-:R-:W-:Y:S02]  /*8a70*/  IMAD.MOV.U32 R23, RZ, RZ, R51 ;  /* 0x000000ffff177224 */ /* 0x010fe400078e0033 */
[----:B------:R-:W3:Y:S04]  /*8a80*/  LDL.LU R51, [R1+0x42c] ;  /* 0x00042c0001337983 */ /* 0x000ee80000300800 */
[----:B------:R-:W4:Y:S04]  /*8a90*/  LDL.LU R25, [R1+0x1a8] ;  /* 0x0001a80001197983 */ /* 0x000f280000300800 */
[----:B------:R-:W2:Y:S04]  /*8aa0*/  LDL.LU R19, [R1+0x1f0] ;  /* 0x0001f00001137983 */ /* 0x000ea80000300800 */
[----:B------:R-:W-:Y:S04]  /*8ab0*/  STL [R1+0x90], R14 ;  /* 0x0000900e01007387 */ /* 0x000fe80000100800 */
[----:B------:R0:W-:Y:S04]  /*8ac0*/  STL [R1+0x8c], R2 ;  /* 0x00008c0201007387 */ /* 0x0001e80000100800 */
[----:B------:R1:W-:Y:S01]  /*8ad0*/  STL [R1+0x88], R12 ;  /* 0x0000880c01007387 */ /* 0x0003e20000100800 */
[----:B------:R-:W-:-:S03]  /*8ae0*/  IMAD.MOV.U32 R38, RZ, RZ, R36 ;  /* 0x000000ffff267224 */ /* 0x000fc600078e0024 */
[----:B------:R0:W-:Y:S04]  /*8af0*/  STL [R1+0x84], R8 ;  /* 0x0000840801007387 */ /* 0x0001e80000100800 */
[----:B------:R0:W-:Y:S04]  /*8b00*/  STL [R1+0x7c], R7 ;  /* 0x00007c0701007387 */ /* 0x0001e80000100800 */
[----:B------:R-:W2:Y:S04]  /*8b10*/  LDL.LU R43, [R1+0xa0] ;  /* 0x0000a000012b7983 */ /* 0x000ea80000300800 */
[----:B------:R-:W2:Y:S04]  /*8b20*/  LDL.LU R42, [R1+0xb0] ;  /* 0x0000b000012a7983 */ /* 0x000ea80000300800 */
[----:B------:R-:W2:Y:S01]  /*8b30*/  LDL.LU R36, [R1+0x11c] ;  /* 0x00011c0001247983 */ /* 0x000ea20000300800 */
[----:B------:R-:W-:-:S04]  /*8b40*/  IMAD.HI.U32 R4, R0, R10, RZ ;  /* 0x0000000a00047227 */ /* 0x000fc800078e00ff */
[----:B------:R-:W-:Y:S01]  /*8b50*/  IMAD.MOV R4, RZ, RZ, -R4 ;  /* 0x000000ffff047224 */ /* 0x000fe200078e0a04 */
[----:B------:R-:W-:-:S03]  /*8b60*/  ISETP.GT.U32.AND P3, PT, R57, R5, PT ;  /* 0x000000053900720c */ /* 0x000fc60003f64070 */
[----:B------:R-:W-:-:S05]  /*8b70*/  IMAD R4, R57, R4, R10 ;  /* 0x0000000439047224 */ /* 0x000fca00078e020a */
[----:B------:R-:W-:Y:S02]  /*8b80*/  ISETP.GT.U32.AND P6, PT, R57, R4, PT ;  /* 0x000000043900720c */ /* 0x000fe40003fc4070 */
[----:B------:R-:W-:-:S03]  /*8b90*/  IABS R10, R44 ;  /* 0x0000002c000a7213 */ /* 0x000fc60000000000 */
[----:B------:R-:W-:Y:S01]  /*8ba0*/  @!P3 IMAD.IADD R5, R5, 0x1, -R57 ;  /* 0x000000010505b824 */ /* 0x000fe200078e0a39 */
[----:B------:R-:W-:Y:S01]  /*8bb0*/  IABS R11, R45 ;  /* 0x0000002d000b7213 */ /* 0x000fe20000000000 */
[----:B------:R-:W-:-:S06]  /*8bc0*/  IMAD.HI.U32 R13, R0, R10, RZ ;  /* 0x0000000a000d7227 */ /* 0x000fcc00078e00ff */
[----:B------:R-:W-:Y:S01]  /*8bd0*/  @!P6 IMAD.IADD R4, R4, 0x1, -R57 ;  /* 0x000000010404e824 */ /* 0x000fe200078e0a39 */
[----:B------:R-:W-:Y:S01]  /*8be0*/  ISETP.GT.U32.AND P6, PT, R57, R5, PT ;  /* 0x000000053900720c */ /* 0x000fe20003fc4070 */
[----:B0-----:R-:W-:-:S04]  /*8bf0*/  IMAD.HI.U32 R2, R0, R11, RZ ;  /* 0x0000000b00027227 */ /* 0x001fc800078e00ff */
[----:B------:R-:W-:Y:S02]  /*8c00*/  IMAD.MOV R13, RZ, RZ, -R13 ;  /* 0x000000ffff0d7224 */ /* 0x000fe400078e0a0d */
[----:B------:R-:W-:Y:S02]  /*8c10*/  IMAD.MOV R2, RZ, RZ, -R2 ;  /* 0x000000ffff027224 */ /* 0x000fe400078e0a02 */
[C---:B------:R-:W-:Y:S02]  /*8c20*/  IMAD R10, R57.reuse, R13, R10 ;  /* 0x0000000d390a7224 */ /* 0x040fe400078e020a */
[----:B------:R-:W-:Y:S02]  /*8c30*/  IMAD R2, R57, R2, R11 ;  /* 0x0000000239027224 */ /* 0x000fe400078e020b */
[----:B------:R-:W-:Y:S01]  /*8c40*/  @!P6 IMAD.IADD R5, R5, 0x1, -R57 ;  /* 0x000000010505e824 */ /* 0x000fe200078e0a39 */
[C---:B------:R-:W-:Y:S02]  /*8c50*/  ISETP.GT.U32.AND P6, PT, R57.reuse, R10, PT ;  /* 0x0000000a3900720c */ /* 0x040fe40003fc4070 */
[----:B------:R-:W-:-:S02]  /*8c60*/  ISETP.GT.U32.AND P3, PT, R57, R6, PT ;  /* 0x000000063900720c */ /* 0x000fc40003f64070 */
[C---:B------:R-:W-:Y:S02]  /*8c70*/  ISETP.GT.U32.AND P1, PT, R57.reuse, R2, PT ;  /* 0x000000023900720c */ /* 0x040fe40003f24070 */
[----:B------:R-:W-:Y:S01]  /*8c80*/  ISETP.GT.U32.AND P0, PT, R57, R4, PT ;  /* 0x000000043900720c */ /* 0x000fe20003f04070 */
[----:B------:R-:W-:-:S06]  /*8c90*/  @!P5 IMAD.MOV R5, RZ, RZ, -R5 ;  /* 0x000000ffff05d224 */ /* 0x000fcc00078e0a05 */
[--C-:B------:R-:W-:Y:S02]  /*8ca0*/  @!P6 IMAD.IADD R10, R10, 0x1, -R57.reuse ;  /* 0x000000010a0ae824 */ /* 0x100fe400078e0a39 */
[--C-:B------:R-:W-:Y:S02]  /*8cb0*/  @!P3 IMAD.IADD R6, R6, 0x1, -R57.reuse ;  /* 0x000000010606b824 */ /* 0x100fe400078e0a39 */
[----:B------:R-:W-:Y:S01]  /*8cc0*/  @!P1 IMAD.IADD R2, R2, 0x1, -R57 ;  /* 0x0000000102029824 */ /* 0x000fe200078e0a39 */
[----:B------:R-:W-:Y:S01]  /*8cd0*/  ISETP.GT.U32.AND P5, PT, R57, R10, PT ;  /* 0x0000000a3900720c */ /* 0x000fe20003fa4070 */
[----:B------:R-:W-:-:S03]  /*8ce0*/  @!P4 IMAD.MOV R6, RZ, RZ, -R6 ;  /* 0x000000ffff06c224 */ /* 0x000fc600078e0a06 */
[----:B------:R-:W-:Y:S02]  /*8cf0*/  ISETP.GT.U32.AND P4, PT, R57, R2, PT ;  /* 0x000000023900720c */ /* 0x000fe40003f84070 */
[----:B------:R-:W-:Y:S01]  /*8d00*/  ISETP.GE.AND P3, PT, R45, RZ, PT ;  /* 0x000000ff2d00720c */ /* 0x000fe20003f66270 */
[----:B------:R-:W-:Y:S01]  /*8d10*/  @!P0 IMAD.IADD R4, R4, 0x1, -R57 ;  /* 0x0000000104048824 */ /* 0x000fe200078e0a39 */
[----:B------:R-:W-:Y:S01]  /*8d20*/  ISETP.GE.AND P0, PT, R44, RZ, PT ;  /* 0x000000ff2c00720c */ /* 0x000fe20003f06270 */
[----:B------:R-:W-:Y:S01]  /*8d30*/  IMAD.MOV.U32 R44, RZ, RZ, R39 ;  /* 0x000000ffff2c7224 */ /* 0x000fe200078e0027 */
[----:B------:R-:W-:Y:S01]  /*8d40*/  IABS R11, R41 ;  /* 0x00000029000b7213 */ /* 0x000fe20000000000 */
[----:B------:R-:W-:Y:S01]  /*8d50*/  IMAD.MOV.U32 R39, RZ, RZ, R35 ;  /* 0x000000ffff277224 */ /* 0x000fe200078e0023 */
[----:B------:R-:W-:Y:S01]  /*8d60*/  ISETP.GE.AND P1, PT, R41, RZ, PT ;  /* 0x000000ff2900720c */ /* 0x000fe20003f26270 */
[----:B------:R-:W-:Y:S02]  /*8d70*/  IMAD.MOV.U32 R41, RZ, RZ, R38 ;  /* 0x000000ffff297224 */ /* 0x000fe400078e0026 */
[----:B------:R-:W-:Y:S01]  /*8d80*/  IMAD.MOV.U32 R38, RZ, RZ, R24 ;  /* 0x000000ffff267224 */ /* 0x000fe200078e0018 */
[----:B-1----:R-:W-:Y:S01]  /*8d90*/  IABS R12, R40 ;  /* 0x00000028000c7213 */ /* 0x002fe20000000000 */
[----:B------:R-:W-:Y:S01]  /*8da0*/  @!P5 IMAD.IADD R10, R10, 0x1, -R57 ;  /* 0x000000010a0ad824 */ /* 0x000fe200078e0a39 */
[----:B------:R-:W-:Y:S01]  /*8db0*/  ISETP.GE.AND P5, PT, R40, RZ, PT ;  /* 0x000000ff2800720c */ /* 0x000fe20003fa6270 */
[----:B------:R-:W-:-:S02]  /*8dc0*/  @!P2 IMAD.MOV R4, RZ, RZ, -R4 ;  /* 0x000000ffff04a224 */ /* 0x000fc400078e0a04 */
[----:B------:R-:W-:Y:S02]  /*8dd0*/  @!P4 IMAD.IADD R2, R2, 0x1, -R57 ;  /* 0x000000010202c824 */ /* 0x000fe400078e0a39 */
[----:B------:R-:W-:Y:S01]  /*8de0*/  IMAD.MOV.U32 R40, RZ, RZ, R39 ;  /* 0x000000ffff287224 */ /* 0x000fe200078e0027 */
[----:B------:R-:W-:Y:S01]  /*8df0*/  STL [R1+0x78], R6 ;  /* 0x0000780601007387 */ /* 0x000fe20000100800 */
[----:B------:R-:W-:Y:S02]  /*8e00*/  IMAD.MOV.U32 R39, RZ, RZ, R38 ;  /* 0x000000ffff277224 */ /* 0x000fe400078e0026 */
[----:B------:R-:W-:Y:S01]  /*8e10*/  IMAD.MOV.U32 R35, RZ, RZ, R34 ;  /* 0x000000ffff237224 */ /* 0x000fe200078e0022 */
[----:B------:R0:W-:Y:S01]  /*8e20*/  STL [R1+0x74], R5 ;  /* 0x0000740501007387 */ /* 0x0001e20000100800 */
[----:B------:R-:W-:Y:S02]  /*8e30*/  IMAD.MOV.U32 R24, RZ, RZ, R18 ;  /* 0x000000ffff187224 */ /* 0x000fe400078e0012 */
[----:B------:R-:W-:Y:S01]  /*8e40*/  IMAD.MOV.U32 R34, RZ, RZ, R21 ;  /* 0x000000ffff227224 */ /* 0x000fe200078e0015 */
[----:B------:R1:W-:Y:S01]  /*8e50*/  STL [R1+0x70], R4 ;  /* 0x0000700401007387 */ /* 0x0003e20000100800 */
[----:B------:R-:W-:-:S02]  /*8e60*/  @!P3 IMAD.MOV R2, RZ, RZ, -R2 ;  /* 0x000000ffff02b224 */ /* 0x000fc400078e0a02 */
[----:B------:R-:W-:Y:S02]  /*8e70*/  IMAD.MOV.U32 R21, RZ, RZ, R55 ;  /* 0x000000ffff157224 */ /* 0x000fe400078e0037 */
[----:B-----5:R-:W-:Y:S02]  /*8e80*/  IMAD.MOV.U32 R18, RZ, RZ, R52 ;  /* 0x000000ffff127224 */ /* 0x020fe400078e0034 */
[----:B------:R-:W-:Y:S01]  /*8e90*/  IMAD.MOV.U32 R55, RZ, RZ, R56 ;  /* 0x000000ffff377224 */ /* 0x000fe200078e0038 */
[----:B------:R-:W5:Y:S01]  /*8ea0*/  LDL.LU R52, [R1+0x1bc] ;  /* 0x0001bc0001347983 */ /* 0x000f620000300800 */
[----:B------:R-:W-:Y:S02]  /*8eb0*/  IMAD.MOV.U32 R45, RZ, RZ, R39 ;  /* 0x000000ffff2d7224 */ /* 0x000fe400078e0027 */
[----:B------:R-:W-:Y:S01]  /*8ec0*/  IMAD.MOV.U32 R39, RZ, RZ, R35 ;  /* 0x000000ffff277224 */ /* 0x000fe200078e0023 */
[----:B------:R-:W3:Y:S01]  /*8ed0*/  LDL.LU R56, [R1+0x4a8] ;  /* 0x0004a80001387983 */ /* 0x000ee20000300800 */
[----:B------:R-:W-:-:S02]  /*8ee0*/  IMAD.MOV.U32 R35, RZ, RZ, R32 ;  /* 0x000000ffff237224 */ /* 0x000fc400078e0020 */
[----:B------:R-:W-:Y:S02]  /*8ef0*/  IMAD.MOV.U32 R32, RZ, RZ, R30 ;  /* 0x000000ffff207224 */ /* 0x000fe400078e001e */
[----:B------:R-:W-:-:S04]  /*8f00*/  IMAD.HI.U32 R13, R0, R11, RZ ;  /* 0x0000000b000d7227 */ /* 0x000fc800078e00ff */
[----:B--2---:R-:W-:Y:S02]  /*8f10*/  IMAD.MOV.U32 R38, RZ, RZ, R36 ;  /* 0x000000ffff267224 */ /* 0x004fe400078e0024 */
[----:B------:R-:W-:Y:S02]  /*8f20*/  IMAD.MOV.U32 R36, RZ, RZ, R26 ;  /* 0x000000ffff247224 */ /* 0x000fe400078e001a */
[----:B------:R-:W2:Y:S04]  /*8f30*/  LDL.LU R26, [R1+0x188] ;  /* 0x00018800011a7983 */ /* 0x000ea80000300800 */
[----:B------:R0:W-:Y:S04]  /*8f40*/  STL [R1+0x6c], R2 ;  /* 0x00006c0201007387 */ /* 0x0001e80000100800 */
[----:B------:R-:W3:Y:S01]  /*8f50*/  LDL.LU R30, [R1+0x134] ;  /* 0x00013400011e7983 */ /* 0x000ee20000300800 */
[----:B------:R-:W-:Y:S01]  /*8f60*/  IMAD.MOV R13, RZ, RZ, -R13 ;  /* 0x000000ffff0d7224 */ /* 0x000fe200078e0a0d */
[----:B------:R-:W-:Y:S01]  /*8f70*/  IABS R9, R47 ;  /* 0x0000002f00097213 */ /* 0x000fe20000000000 */
[----:B------:R-:W-:-:S02]  /*8f80*/  IMAD.MOV.U32 R8, RZ, RZ, R12 ;  /* 0x000000ffff087224 */ /* 0x000fc400078e000c */
[C---:B------:R-:W-:Y:S02]  /*8f90*/  IMAD R11, R57.reuse, R13, R11 ;  /* 0x0000000d390b7224 */ /* 0x040fe400078e020b */
[----:B------:R-:W-:Y:S02]  /*8fa0*/  IMAD.MOV.U32 R7, RZ, RZ, R9 ;  /* 0x000000ffff077224 */ /* 0x000fe400078e0009 */
[----:B------:R-:W-:Y:S01]  /*8fb0*/  IMAD.HI.U32 R12, R0, R8, RZ ;  /* 0x00000008000c7227 */ /* 0x000fe200078e00ff */
[----:B------:R-:W-:-:S03]  /*8fc0*/  ISETP.GT.U32.AND P6, PT, R57, R11, PT ;  /* 0x0000000b3900720c */ /* 0x000fc60003fc4070 */
[----:B------:R-:W-:Y:S02]  /*8fd0*/  IMAD.MOV R12, RZ, RZ, -R12 ;  /* 0x000000ffff0c7224 */ /* 0x000fe400078e0a0c */
[----:B------:R-:W-:-:S04]  /*8fe0*/  IMAD.HI.U32 R9, R0, R7, RZ ;  /* 0x0000000700097227 */ /* 0x000fc800078e00ff */
[----:B------:R-:W-:Y:S02]  /*8ff0*/  IMAD R8, R57, R12, R8 ;  /* 0x0000000c39087224 */ /* 0x000fe400078e0208 */
[----:B------:R-:W-:Y:S02]  /*9000*/  IMAD.MOV R9, RZ, RZ, -R9 ;  /* 0x000000ffff097224 */ /* 0x000fe400078e0a09 */
[----:B------:R-:W-:Y:S01]  /*9010*/  @!P6 IMAD.IADD R11, R11, 0x1, -R57 ;  /* 0x000000010b0be824 */ /* 0x000fe200078e0a39 */
[C---:B------:R-:W-:Y:S01]  /*9020*/  ISETP.GT.U32.AND P2, PT, R57.reuse, R8, PT ;  /* 0x000000083900720c */ /* 0x040fe20003f44070 */
[C---:B0-----:R-:W-:Y:S01]  /*9030*/  IMAD R5, R57.reuse, R9, R7 ;  /* 0x0000000939057224 */ /* 0x041fe200078e0207 */
[----:B------:R-:W-:Y:S02]  /*9040*/  IABS R9, R43 ;  /* 0x0000002b00097213 */ /* 0x000fe40000000000 */
[----:B------:R-:W-:-:S03]  /*9050*/  ISETP.GT.U32.AND P6, PT, R57, R11, PT ;  /* 0x0000000b3900720c */ /* 0x000fc60003fc4070 */
[----:B-1----:R-:W-:-:S04]  /*9060*/  IMAD.HI.U32 R4, R0, R9, RZ ;  /* 0x0000000900047227 */ /* 0x002fc800078e00ff */
[----:B------:R-:W-:Y:S01]  /*9070*/  IMAD.MOV R4, RZ, RZ, -R4 ;  /* 0x000000ffff047224 */ /* 0x000fe200078e0a04 */
[----:B------:R-:W-:Y:S01]  /*9080*/  IABS R6, R42 ;  /* 0x0000002a00067213 */ /* 0x000fe20000000000 */
[----:B------:R-:W-:Y:S01]  /*9090*/  @!P2 IMAD.IADD R8, R8, 0x1, -R57 ;  /* 0x000000010808a824 */ /* 0x000fe200078e0a39 */
[----:B------:R-:W-:Y:S01]  /*90a0*/  IABS R12, R46 ;  /* 0x0000002e000c7213 */ /* 0x000fe20000000000 */
[C---:B------:R-:W-:Y:S01]  /*90b0*/  IMAD R9, R57.reuse, R4, R9 ;  /* 0x0000000439097224 */ /* 0x040fe200078e0209 */
[----:B------:R-:W-:Y:S01]  /*90c0*/  ISETP.GT.U32.AND P4, PT, R57, R5, PT ;  /* 0x000000053900720c */ /* 0x000fe20003f84070 */
[----:B------:R-:W-:Y:S01]  /*90d0*/  @!P6 IMAD.IADD R11, R11, 0x1, -R57 ;  /* 0x000000010b0be824 */ /* 0x000fe200078e0a39 */
[C---:B------:R-:W-:Y:S01]  /*90e0*/  ISETP.GT.U32.AND P2, PT, R57.reuse, R8, PT ;  /* 0x000000083900720c */ /* 0x040fe20003f44070 */
[----:B------:R-:W-:Y:S01]  /*90f0*/  IMAD.HI.U32 R7, R0, R6, RZ ;  /* 0x0000000600077227 */ /* 0x000fe200078e00ff */
[----:B------:R-:W-:-:S03]  /*9100*/  ISETP.GT.U32.AND P6, PT, R57, R9, PT ;  /* 0x000000093900720c */ /* 0x000fc60003fc4070 */
[----:B------:R-:W-:-:S04]  /*9110*/  IMAD.HI.U32 R2, R0, R12, RZ ;  /* 0x0000000c00027227 */ /* 0x000fc800078e00ff */
[----:B------:R-:W-:Y:S02]  /*9120*/  IMAD.MOV R7, RZ, RZ, -R7 ;  /* 0x000000ffff077224 */ /* 0x000fe400078e0a07 */
[----:B------:R-:W-:Y:S02]  /*9130*/  IMAD.MOV R2, RZ, RZ, -R2 ;  /* 0x000000ffff027224 */ /* 0x000fe400078e0a02 */
[--C-:B------:R-:W-:Y:S02]  /*9140*/  @!P4 IMAD.IADD R5, R5, 0x1, -R57.reuse ;  /* 0x000000010505c824 */ /* 0x100fe400078e0a39 */
[C---:B------:R-:W-:Y:S02]  /*9150*/  IMAD R6, R57.reuse, R7, R6 ;  /* 0x0000000739067224 */ /* 0x040fe400078e0206 */
[C---:B------:R-:W-:Y:S01]  /*9160*/  IMAD R2, R57.reuse, R2, R12 ;  /* 0x0000000239027224 */ /* 0x040fe200078e020c */
[----:B------:R-:W-:Y:S01]  /*9170*/  ISETP.GT.U32.AND P4, PT, R57, R5, PT ;  /* 0x000000053900720c */ /* 0x000fe20003f84070 */
[--C-:B------:R-:W-:Y:S01]  /*9180*/  @!P2 IMAD.IADD R8, R8, 0x1, -R57.reuse ;  /* 0x000000010808a824 */ /* 0x100fe200078e0a39 */
[----:B------:R-:W-:Y:S01]  /*9190*/  IABS R7, R44 ;  /* 0x0000002c00077213 */ /* 0x000fe20000000000 */
[----:B------:R-:W-:Y:S01]  /*91a0*/  @!P6 IMAD.IADD R9, R9, 0x1, -R57 ;  /* 0x000000010909e824 */ /* 0x000fe200078e0a39 */
[----:B------:R-:W-:-:S02]  /*91b0*/  ISETP.GT.U32.AND P2, PT, R57, R6, PT ;  /* 0x000000063900720c */ /* 0x000fc40003f44070 */
[----:B------:R-:W-:Y:S01]  /*91c0*/  ISETP.GT.U32.AND P6, PT, R57, R2, PT ;  /* 0x000000023900720c */ /* 0x000fe20003fc4070 */
[----:B------:R-:W-:Y:S01]  /*91d0*/  IMAD.MOV.U32 R15, RZ, RZ, R10 ;  /* 0x000000ffff0f7224 */ /* 0x000fe200078e000a */
[----:B------:R-:W-:Y:S01]  /*91e0*/  IABS R4, R41 ;  /* 0x0000002900047213 */ /* 0x000fe20000000000 */
[----:B------:R-:W-:-:S04]  /*91f0*/  IMAD.HI.U32 R14, R0, R7, RZ ;  /* 0x00000007000e7227 */ /* 0x000fc800078e00ff */
[----:B------:R-:W-:Y:S01]  /*9200*/  @!P0 IMAD.MOV R15, RZ, RZ, -R15 ;  /* 0x000000ffff0f8224 */ /* 0x000fe200078e0a0f */
[----:B------:R-:W-:Y:S01]  /*9210*/  ISETP.GT.U32.AND P0, PT, R57, R9, PT ;  /* 0x000000093900720c */ /* 0x000fe20003f04070 */
[----:B------:R-:W-:Y:S01]  /*9220*/  IMAD.HI.U32 R12, R0, R4, RZ ;  /* 0x00000004000c7227 */ /* 0x000fe200078e00ff */
[----:B------:R-:W-:-:S03]  /*9230*/  ISETP.GE.AND P3, PT, R47, RZ, PT ;  /* 0x000000ff2f00720c */ /* 0x000fc60003f66270 */
[----:B------:R-:W-:Y:S01]  /*9240*/  IMAD.MOV R14, RZ, RZ, -R14 ;  /* 0x000000ffff0e7224 */ /* 0x000fe200078e0a0e */
[----:B------:R-:W-:Y:S01]  /*9250*/  IABS R13, R40 ;  /* 0x00000028000d7213 */ /* 0x000fe20000000000 */
[--C-:B------:R-:W-:Y:S01]  /*9260*/  @!P4 IMAD.IADD R5, R5, 0x1, -R57.reuse ;  /* 0x000000010505c824 */ /* 0x100fe200078e0a39 */
[----:B------:R-:W-:Y:S01]  /*9270*/  ISETP.GE.AND P4, PT, R43, RZ, PT ;  /* 0x000000ff2b00720c */ /* 0x000fe20003f86270 */
[----:B------:R-:W-:Y:S02]  /*9280*/  IMAD.MOV R12, RZ, RZ, -R12 ;  /* 0x000000ffff0c7224 */ /* 0x000fe400078e0a0c */
[----:B------:R-:W-:Y:S02]  /*9290*/  @!P2 IMAD.IADD R6, R6, 0x1, -R57 ;  /* 0x000000010606a824 */ /* 0x000fe400078e0a39 */
[----:B------:R-:W-:Y:S02]  /*92a0*/  IMAD R7, R57, R14, R7 ;  /* 0x0000000e39077224 */ /* 0x000fe400078e0207 */
[----:B------:R-:W-:-:S02]  /*92b0*/  @!P6 IMAD.IADD R2, R2, 0x1, -R57 ;  /* 0x000000010202e824 */ /* 0x000fc400078e0a39 */
[----:B------:R-:W-:Y:S02]  /*92c0*/  IMAD.MOV.U32 R43, RZ, RZ, R39 ;  /* 0x000000ffff2b7224 */ /* 0x000fe400078e0027 */
[----:B------:R-:W-:Y:S01]  /*92d0*/  IMAD.MOV.U32 R39, RZ, RZ, R37 ;  /* 0x000000ffff277224 */ /* 0x000fe200078e0025 */
[C---:B------:R-:W-:Y:S01]  /*92e0*/  ISETP.GT.U32.AND P6, PT, R57.reuse, R2, PT ;  /* 0x000000023900720c */ /* 0x040fe20003fc4070 */
[C---:B------:R-:W-:Y:S02]  /*92f0*/  IMAD R4, R57.reuse, R12, R4 ;  /* 0x0000000c39047224 */ /* 0x040fe400078e0204 */
[----:B------:R-:W-:Y:S01]  /*9300*/  @!P1 IMAD.MOV R11, RZ, RZ, -R11 ;  /* 0x000000ffff0b9224 */ /* 0x000fe200078e0a0b */
[C---:B------:R-:W-:Y:S01]  /*9310*/  ISETP.GT.U32.AND P1, PT, R57.reuse, R6, PT ;  /* 0x000000063900720c */ /* 0x040fe20003f24070 */
[----:B------:R-:W-:Y:S01]  /*9320*/  @!P5 IMAD.MOV R8, RZ, RZ, -R8 ;  /* 0x000000ffff08d224 */ /* 0x000fe200078e0a08 */
[----:B------:R-:W-:Y:S01]  /*9330*/  ISETP.GT.U32.AND P5, PT, R57, R7, PT ;  /* 0x000000073900720c */ /* 0x000fe20003fa4070 */
[----:B------:R-:W-:Y:S01]  /*9340*/  IMAD.MOV.U32 R37, RZ, RZ, R34 ;  /* 0x000000ffff257224 */ /* 0x000fe200078e0022 */
[----:B------:R-:W-:Y:S01]  /*9350*/  ISETP.GE.AND P2, PT, R42, RZ, PT ;  /* 0x000000ff2a00720c */ /* 0x000fe20003f46270 */
[----:B------:R-:W-:-:S04]  /*9360*/  IMAD.HI.U32 R10, R0, R13, RZ ;  /* 0x0000000d000a7227 */ /* 0x000fc800078e00ff */
[----:B------:R-:W-:Y:S02]  /*9370*/  IMAD.MOV.U32 R34, RZ, RZ, R33 ;  /* 0x000000ffff227224 */ /* 0x000fe400078e0021 */
[----:B------:R-:W-:Y:S02]  /*9380*/  IMAD.MOV.U32 R42, RZ, RZ, R39 ;  /* 0x000000ffff2a7224 */ /* 0x000fe400078e0027 */
[----:B------:R-:W-:Y:S02]  /*9390*/  IMAD.MOV.U32 R33, RZ, RZ, R28 ;  /* 0x000000ffff217224 */ /* 0x000fe400078e001c */
[----:B------:R-:W-:Y:S01]  /*93a0*/  IMAD.MOV.U32 R39, RZ, RZ, R38 ;  /* 0x000000ffff277224 */ /* 0x000fe200078e0026 */
[----:B------:R-:W5:Y:S01]  /*93b0*/  LDL.LU R28, [R1+0x194] ;  /* 0x00019400011c7983 */ /* 0x000f620000300800 */
[----:B------:R-:W-:Y:S01]  /*93c0*/  @!P0 IMAD.IADD R9, R9, 0x1, -R57 ;  /* 0x0000000109098824 */ /* 0x000fe200078e0a39 */
[----:B------:R-:W-:Y:S01]  /*93d0*/  ISETP.GT.U32.AND P0, PT, R57, R4, PT ;  /* 0x000000043900720c */ /* 0x000fe20003f04070 */
[----:B------:R-:W-:Y:S01]  /*93e0*/  IMAD.MOV.U32 R38, RZ, RZ, R36 ;  /* 0x000000ffff267224 */ /* 0x000fe200078e0024 */
[----:B------:R-:W-:Y:S01]  /*93f0*/  STL [R1+0x68], R15 ;  /* 0x0000680f01007387 */ /* 0x000fe20000100800 */
[----:B------:R-:W-:-:S02]  /*9400*/  IMAD.MOV.U32 R36, RZ, RZ, R16 ;  /* 0x000000ffff247224 */ /* 0x000fc400078e0010 */
[----:B------:R-:W-:Y:S01]  /*9410*/  IMAD.MOV R10, RZ, RZ, -R10 ;  /* 0x000000ffff0a7224 */ /* 0x000fe200078e0a0a */
[----:B------:R-:W-:Y:S01]  /*9420*/  STL [R1+0x64], R11 ;  /* 0x0000640b01007387 */ /* 0x000fe20000100800 */
[----:B------:R-:W-:Y:S01]  /*9430*/  IMAD.MOV.U32 R16, RZ, RZ, R17 ;  /* 0x000000ffff107224 */ /* 0x000fe200078e0011 */
[----:B------:R-:W-:Y:S01]  /*9440*/  IABS R12, R45 ;  /* 0x0000002d000c7213 */ /* 0x000fe20000000000 */
[----:B------:R-:W-:Y:S01]  /*9450*/  @!P3 IMAD.MOV R5, RZ, RZ, -R5 ;  /* 0x000000ffff05b224 */ /* 0x000fe200078e0a05 */
[----:B------:R-:W5:Y:S04]  /*9460*/  LDL.LU R17, [R1+0x1a0] ;  /* 0x0001a00001117983 */ /* 0x000f680000300800 */
[----:B------:R0:W-:Y:S01]  /*9470*/  STL [R1+0x60], R8 ;  /* 0x0000600801007387 */ /* 0x0001e20000100800 */
[----:B------:R-:W-:-:S02]  /*9480*/  @!P1 IMAD.IADD R6, R6, 0x1, -R57 ;  /* 0x0000000106069824 */ /* 0x000fc400078e0a39 */
[--C-:B------:R-:W-:Y:S01]  /*9490*/  @!P6 IMAD.IADD R2, R2, 0x1, -R57.reuse ;  /* 0x000000010202e824 */ /* 0x100fe200078e0a39 */
[----:B------:R1:W-:Y:S01]  /*94a0*/  STL [R1+0x5c], R5 ;  /* 0x00005c0501007387 */ /* 0x0003e20000100800 */
[----:B------:R-:W-:Y:S02]  /*94b0*/  @!P5 IMAD.IADD R7, R7, 0x1, -R57 ;  /* 0x000000010707d824 */ /* 0x000fe400078e0a39 */
[----:B0-----:R-:W-:Y:S02]  /*94c0*/  IMAD R8, R57, R10, R13 ;  /* 0x0000000a39087224 */ /* 0x001fe400078e020d */
[----:B------:R-:W-:-:S03]  /*94d0*/  IMAD.HI.U32 R10, R0, R12, RZ ;  /* 0x0000000c000a7227 */ /* 0x000fc600078e00ff */
[C---:B------:R-:W-:Y:S01]  /*94e0*/  ISETP.GT.U32.AND P6, PT, R57.reuse, R8, PT ;  /* 0x000000083900720c */ /* 0x040fe20003fc4070 */
[----:B-1----:R-:W-:Y:S02]  /*94f0*/  IMAD.MOV.U32 R5, RZ, RZ, R9 ;  /* 0x000000ffff057224 */ /* 0x002fe400078e0009 */
[----:B------:R-:W-:Y:S02]  /*9500*/  IMAD.MOV R9, RZ, RZ, -R10 ;  /* 0x000000ffff097224 */ /* 0x000fe400078e0a0a */
[----:B------:R-:W-:Y:S01]  /*9510*/  @!P4 IMAD.MOV R5, RZ, RZ, -R5 ;  /* 0x000000ffff05c224 */ /* 0x000fe200078e0a05 */
[----:B------:R-:W-:Y:S01]  /*9520*/  ISETP.GT.U32.AND P4, PT, R57, R7, PT ;  /* 0x000000073900720c */ /* 0x000fe20003f84070 */
[----:B------:R-:W-:Y:S02]  /*9530*/  @!P0 IMAD.IADD R4, R4, 0x1, -R57 ;  /* 0x0000000104048824 */ /* 0x000fe400078e0a39 */
[----:B------:R-:W-:Y:S01]  /*9540*/  IMAD.MOV.U32 R10, RZ, RZ, R6 ;  /* 0x000000ffff0a7224 */ /* 0x000fe200078e0006 */
[----:B------:R-:W-:-:S03]  /*9550*/  ISETP.GE.AND P3, PT, R46, RZ, PT ;  /* 0x000000ff2e00720c */ /* 0x000fc60003f66270 */
[----:B------:R-:W-:Y:S01]  /*9560*/  @!P2 IMAD.MOV R10, RZ, RZ, -R10 ;  /* 0x000000ffff0aa224 */ /* 0x000fe200078e0a0a */
[----:B------:R-:W-:Y:S01]  /*9570*/  ISETP.GT.U32.AND P2, PT, R57, R4, PT ;  /* 0x000000043900720c */ /* 0x000fe20003f44070 */
[----:B------:R-:W-:Y:S01]  /*9580*/  @!P6 IMAD.IADD R8, R8, 0x1, -R57 ;  /* 0x000000010808e824 */ /* 0x000fe200078e0a39 */
[----:B------:R-:W-:Y:S02]  /*9590*/  ISETP.GE.AND P1, PT, R44, RZ, PT ;  /* 0x000000ff2c00720c */ /* 0x000fe40003f26270 */
[----:B------:R-:W-:Y:S01]  /*95a0*/  ISETP.GE.AND P5, PT, R41, RZ, PT ;  /* 0x000000ff2900720c */ /* 0x000fe20003fa6270 */
[----:B------:R-:W-:Y:S01]  /*95b0*/  IMAD.MOV.U32 R41, RZ, RZ, R39 ;  /* 0x000000ffff297224 */ /* 0x000fe200078e0027 */
[----:B------:R-:W-:Y:S01]  /*95c0*/  ISETP.GE.AND P0, PT, R40, RZ, PT ;  /* 0x000000ff2800720c */ /* 0x000fe20003f06270 */
[----:B------:R-:W-:Y:S01]  /*95d0*/  @!P4 IMAD.IADD R7, R7, 0x1, -R57 ;  /* 0x000000010707c824 */ /* 0x000fe200078e0a39 */
[----:B------:R-:W-:Y:S01]  /*95e0*/  ISETP.GT.U32.AND P6, PT, R57, R8, PT ;  /* 0x000000083900720c */ /* 0x000fe20003fc4070 */
[----:B------:R-:W-:-:S02]  /*95f0*/  IMAD.MOV.U32 R40, RZ, RZ, R38 ;  /* 0x000000ffff287224 */ /* 0x000fc400078e0026 */
[----:B------:R-:W-:Y:S02]  /*9600*/  IMAD.MOV.U32 R39, RZ, RZ, R37 ;  /* 0x000000ffff277224 */ /* 0x000fe400078e0025 */
[----:B------:R-:W-:Y:S02]  /*9610*/  IMAD.MOV.U32 R38, RZ, RZ, R34 ;  /* 0x000000ffff267224 */ /* 0x000fe400078e0022 */
[----:B------:R-:W-:Y:S02]  /*9620*/  IMAD.MOV.U32 R37, RZ, RZ, R33 ;  /* 0x000000ffff257224 */ /* 0x000fe400078e0021 */
[----:B------:R-:W-:Y:S02]  /*9630*/  IMAD R12, R57, R9, R12 ;  /* 0x00000009390c7224 */ /* 0x000fe400078e020c */
[----:B------:R-:W-:Y:S01]  /*9640*/  @!P3 IMAD.MOV R2, RZ, RZ, -R2 ;  /* 0x000000ffff02b224 */ /* 0x000fe200078e0a02 */
[----:B------:R-:W-:Y:S01]  /*9650*/  ISETP.GE.AND P3, PT, R45, RZ, PT ;  /* 0x000000ff2d00720c */ /* 0x000fe20003f66270 */
[----:B------:R-:W-:Y:S01]  /*9660*/  IMAD.MOV.U32 R9, RZ, RZ, R7 ;  /* 0x000000ffff097224 */ /* 0x000fe200078e0007 */
[----:B------:R-:W-:Y:S01]  /*9670*/  IABS R11, R42 ;  /* 0x0000002a000b7213 */ /* 0x000fe20000000000 */
[----:B------:R-:W-:Y:S01]  /*9680*/  @!P2 IMAD.IADD R4, R4, 0x1, -R57 ;  /* 0x000000010404a824 */ /* 0x000fe200078e0a39 */
[----:B------:R-:W-:Y:S01]  /*9690*/  ISETP.GE.AND P2, PT, R42, RZ, PT ;  /* 0x000000ff2a00720c */ /* 0x000fe20003f46270 */
[----:B------:R-:W-:Y:S01]  /*96a0*/  IMAD.MOV.U32 R45, RZ, RZ, R39 ;  /* 0x000000ffff2d7224 */ /* 0x000fe200078e0027 */
[----:B------:R0:W-:Y:S01]  /*96b0*/  STL [R1+0x58], R5 ;  /* 0x0000580501007387 */ /* 0x0001e20000100800 */
[----:B------:R-:W-:-:S02]  /*96c0*/  IMAD.MOV.U32 R42, RZ, RZ, R38 ;  /* 0x000000ffff2a7224 */ /* 0x000fc400078e0026 */
[----:B------:R-:W-:Y:S02]  /*96d0*/  IMAD.MOV.U32 R39, RZ, RZ, R37 ;  /* 0x000000ffff277224 */ /* 0x000fe400078e0025 */
[----:B------:R-:W-:Y:S02]  /*96e0*/  IMAD.MOV.U32 R38, RZ, RZ, R36 ;  /* 0x000000ffff267224 */ /* 0x000fe400078e0024 */
[----:B------:R-:W-:Y:S02]  /*96f0*/  IMAD.MOV.U32 R37, RZ, RZ, R35 ;  /* 0x000000ffff257224 */ /* 0x000fe400078e0023 */
[----:B------:R-:W-:Y:S02]  /*9700*/  @!P1 IMAD.MOV R9, RZ, RZ, -R9 ;  /* 0x000000ffff099224 */ /* 0x000fe400078e0a09 */
[----:B------:R-:W-:Y:S02]  /*9710*/  IMAD.MOV.U32 R35, RZ, RZ, R18 ;  /* 0x000000ffff237224 */ /* 0x000fe400078e0012 */
[----:B------:R-:W-:Y:S01]  /*9720*/  IMAD.MOV.U32 R13, RZ, RZ, R4 ;  /* 0x000000ffff0d7224 */ /* 0x000fe200078e0004 */
[----:B0-----:R-:W-:-:S02]  /*9730*/  IABS R5, R43 ;  /* 0x0000002b00057213 */ /* 0x001fc40000000000 */
[----:B------:R-:W-:Y:S02]  /*9740*/  ISETP.GT.U32.AND P4, PT, R57, R12, PT ;  /* 0x0000000c3900720c */ /* 0x000fe40003f84070 */
[----:B------:R-:W-:Y:S01]  /*9750*/  ISETP.GE.AND P1, PT, R43, RZ, PT ;  /* 0x000000ff2b00720c */ /* 0x000fe20003f26270 */
[----:B------:R-:W-:Y:S02]  /*9760*/  IMAD.MOV.U32 R43, RZ, RZ, R39 ;  /* 0x000000ffff2b7224 */ /* 0x000fe400078e0027 */
[----:B------:R-:W-:Y:S02]  /*9770*/  IMAD.MOV.U32 R39, RZ, RZ, R35 ;  /* 0x000000ffff277224 */ /* 0x000fe400078e0023 */
[----:B------:R-:W-:Y:S02]  /*9780*/  @!P5 IMAD.MOV R13, RZ, RZ, -R13 ;  /* 0x000000ffff0dd224 */ /* 0x000fe400078e0a0d */
[----:B------:R-:W-:Y:S02]  /*9790*/  IMAD.MOV.U32 R18, RZ, RZ, R23 ;  /* 0x000000ffff127224 */ /* 0x000fe400078e0017 */
[----:B------:R-:W-:-:S02]  /*97a0*/  @!P6 IMAD.IADD R8, R8, 0x1, -R57 ;  /* 0x000000010808e824 */ /* 0x000fc400078e0a39 */
[----:B------:R-:W-:Y:S01]  /*97b0*/  @!P4 IMAD.IADD R12, R12, 0x1, -R57 ;  /* 0x000000010c0cc824 */ /* 0x000fe200078e0a39 */
[----:B------:R-:W-:Y:S01]  /*97c0*/  ISETP.GE.AND P4, PT, R42, RZ, PT ;  /* 0x000000ff2a00720c */ /* 0x000fe20003f86270 */
[----:B--2---:R-:W-:Y:S02]  /*97d0*/  IMAD.MOV.U32 R33, RZ, RZ, R26 ;  /* 0x000000ffff217224 */ /* 0x004fe400078e001a */
[----:B------:R-:W2:Y:S04]  /*97e0*/  LDL.LU R26, [R1+0x190] ;  /* 0x00019000011a7983 */ /* 0x000ea80000300800 */
[----:B------:R-:W2:Y:S01]  /*97f0*/  LDL.LU R34, [R1+0x168] ;  /* 0x0001680001227983 */ /* 0x000ea20000300800 */
[----:B---3--:R-:W-:Y:S02]  /*9800*/  IMAD.MOV.U32 R36, RZ, RZ, R30 ;  /* 0x000000ffff247224 */ /* 0x008fe400078e001e */
[----:B------:R-:W-:Y:S01]  /*9810*/  IMAD.MOV.U32 R30, RZ, RZ, R22 ;  /* 0x000000ffff1e7224 */ /* 0x000fe200078e0016 */
[----:B------:R-:W3:Y:S04]  /*9820*/  LDL.LU R44, [R1+0x120] ;  /* 0x00012000012c7983 */ /* 0x000ee80000300800 */
[----:B------:R-:W-:Y:S01]  /*9830*/  STL [R1+0x214], R10 ;  /* 0x0002140a01007387 */ /* 0x000fe20000100800 */
[----:B------:R-:W-:-:S03]  /*9840*/  IMAD.MOV.U32 R35, RZ, RZ, R30 ;  /* 0x000000ffff237224 */ /* 0x000fc600078e001e */
[----:B------:R-:W-:Y:S01]  /*9850*/  STL [R1+0x290], R2 ;  /* 0x0002900201007387 */ /* 0x000fe20000100800 */
[----:B----4-:R-:W-:-:S03]  /*9860*/  IMAD.MOV.U32 R30, RZ, RZ, R25 ;  /* 0x000000ffff1e7224 */ /* 0x010fc600078e0019 */
[----:B------:R0:W-:Y:S01]  /*9870*/  STL [R1+0x2c0], R9 ;  /* 0x0002c00901007387 */ /* 0x0001e20000100800 */
[----:B------:R-:W-:-:S03]  /*9880*/  IMAD.MOV.U32 R25, RZ, RZ, R19 ;  /* 0x000000ffff197224 */ /* 0x000fc600078e0013 */
[----:B------:R-:W4:Y:S04]  /*9890*/  LDL.LU R22, [R1+0x380] ;  /* 0x0003800001167983 */ /* 0x000f280000300800 */
[----:B------:R-:W3:Y:S04]  /*98a0*/  LDL.LU R23, [R1+0x1cc] ;  /* 0x0001cc0001177983 */ /* 0x000ee80000300800 */
[----:B------:R-:W3:Y:S04]  /*98b0*/  LDL.LU R19, [R1+0x1ec] ;  /* 0x0001ec0001137983 */ /* 0x000ee80000300800 */
[----:B------:R1:W-:Y:S01]  /*98c0*/  STL [R1+0x2c8], R13 ;  /* 0x0002c80d01007387 */ /* 0x0003e20000100800 */
[----:B0-----:R-:W-:Y:S01]  /*98d0*/  IABS R9, R42 ;  /* 0x0000002a00097213 */ /* 0x001fe20000000000 */
[----:B------:R-:W-:-:S02]  /*98e0*/  IMAD.MOV.U32 R42, RZ, RZ, R39 ;  /* 0x000000ffff2a7224 */ /* 0x000fc400078e0027 */
[----:B-1----:R-:W-:-:S04]  /*98f0*/  IMAD.MOV.U32 R13, RZ, RZ, R8 ;  /* 0x000000ffff0d7224 */ /* 0x002fc800078e0008 */
[----:B------:R-:W-:Y:S02]  /*9900*/  @!P0 IMAD.MOV R13, RZ, RZ, -R13 ;  /* 0x000000ffff0d8224 */ /* 0x000fe400078e0a0d */
[----:B------:R-:W-:Y:S02]  /*9910*/  IMAD.MOV.U32 R39, RZ, RZ, R38 ;  /* 0x000000ffff277224 */ /* 0x000fe400078e0026 */
[----:B------:R-:W-:Y:S01]  /*9920*/  IMAD.MOV.U32 R38, RZ, RZ, R36 ;  /* 0x000000ffff267224 */ /* 0x000fe200078e0024 */
[----:B------:R-:W-:Y:S04]  /*9930*/  STL [R1+0x2c4], R13 ;  /* 0x0002c40d01007387 */ /* 0x000fe80000100800 */
[----:B------:R-:W3:Y:S01]  /*9940*/  LDL.LU R36, [R1+0x148] ;  /* 0x0001480001247983 */ /* 0x000ee20000300800 */
[----:B------:R-:W-:-:S04]  /*9950*/  IMAD.HI.U32 R6, R0, R5, RZ ;  /* 0x0000000500067227 */ /* 0x000fc800078e00ff */
[----:B------:R-:W-:-:S04]  /*9960*/  IMAD.MOV R6, RZ, RZ, -R6 ;  /* 0x000000ffff067224 */ /* 0x000fc800078e0a06 */
[----:B------:R-:W-:-:S05]  /*9970*/  IMAD R5, R57, R6, R5 ;  /* 0x0000000639057224 */ /* 0x000fca00078e0205 */
[----:B------:R-:W-:Y:S02]  /*9980*/  ISETP.GT.U32.AND P6, PT, R57, R5, PT ;  /* 0x000000053900720c */ /* 0x000fe40003fc4070 */
[----:B------:R-:W-:-:S05]  /*9990*/  IABS R6, R40 ;  /* 0x0000002800067213 */ /* 0x000fca0000000000 */
[----:B------:R-:W-:-:S06]  /*99a0*/  IMAD.HI.U32 R4, R0, R6, RZ ;  /* 0x0000000600047227 */ /* 0x000fcc00078e00ff */
[----:B------:R-:W-:-:S05]  /*99b0*/  @!P6 IMAD.IADD R5, R5, 0x1, -R57 ;  /* 0x000000010505e824 */ /* 0x000fca00078e0a39 */
[----:B------:R-:W-:Y:S01]  /*99c0*/  ISETP.GT.U32.AND P6, PT, R57, R5, PT ;  /* 0x000000053900720c */ /* 0x000fe20003fc4070 */
[----:B------:R-:W-:Y:S02]  /*99d0*/  IMAD.MOV R4, RZ, RZ, -R4 ;  /* 0x000000ffff047224 */ /* 0x000fe400078e0a04 */
[----:B------:R-:W-:-:S04]  /*99e0*/  IMAD.HI.U32 R2, R0, R11, RZ ;  /* 0x0000000b00027227 */ /* 0x000fc800078e00ff */
[C---:B------:R-:W-:Y:S01]  /*99f0*/  IMAD R6, R57.reuse, R4, R6 ;  /* 0x0000000439067224 */ /* 0x040fe200078e0206 */
[----:B------:R-:W-:Y:S01]  /*9a00*/  ISETP.GT.U32.AND P5, PT, R57, R12, PT ;  /* 0x0000000c3900720c */ /* 0x000fe20003fa4070 */
[----:B------:R-:W-:-:S04]  /*9a10*/  IMAD.MOV R2, RZ, RZ, -R2 ;  /* 0x000000ffff027224 */ /* 0x000fc800078e0a02 */
[----:B------:R-:W-:Y:S01]  /*9a20*/  @!P6 IMAD.IADD R5, R5, 0x1, -R57 ;  /* 0x000000010505e824 */ /* 0x000fe200078e0a39 */
[C---:B------:R-:W-:Y:S01]  /*9a30*/  ISETP.GT.U32.AND P6, PT, R57.reuse, R6, PT ;  /* 0x000000063900720c */ /* 0x040fe20003fc4070 */
[----:B------:R-:W-:-:S05]  /*9a40*/  IMAD R11, R57, R2, R11 ;  /* 0x00000002390b7224 */ /* 0x000fca00078e020b */
[----:B------:R-:W-:Y:S01]  /*9a50*/  ISETP.GT.U32.AND P0, PT, R57, R11, PT ;  /* 0x0000000b3900720c */ /* 0x000fe20003f04070 */
[----:B------:R-:W-:-:S06]  /*9a60*/  @!P5 IMAD.IADD R12, R12, 0x1, -R57 ;  /* 0x000000010c0cd824 */ /* 0x000fcc00078e0a39 */
[----:B------:R-:W-:Y:S02]  /*9a70*/  @!P6 IMAD.IADD R6, R6, 0x1, -R57 ;  /* 0x000000010606e824 */ /* 0x000fe400078e0a39 */
[----:B------:R-:W-:-:S03]  /*9a80*/  @!P3 IMAD.MOV R12, RZ, RZ, -R12 ;  /* 0x000000ffff0cb224 */ /* 0x000fc600078e0a0c */
[----:B------:R-:W-:Y:S01]  /*9a90*/  ISETP.GT.U32.AND P3, PT, R57, R6, PT ;  /* 0x000000063900720c */ /* 0x000fe20003f64070 */
[----:B------:R-:W-:Y:S01]  /*9aa0*/  @!P0 IMAD.IADD R11, R11, 0x1, -R57 ;  /* 0x000000010b0b8824 */ /* 0x000fe200078e0a39 */
[----:B------:R-:W-:Y:S01]  /*9ab0*/  ISETP.GE.AND P0, PT, R40, RZ, PT ;  /* 0x000000ff2800720c */ /* 0x000fe20003f06270 */
[----:B------:R-:W-:Y:S02]  /*9ac0*/  IMAD.MOV.U32 R40, RZ, RZ, R39 ;  /* 0x000000ffff287224 */ /* 0x000fe400078e0027 */
[----:B------:R-:W-:Y:S02]  /*9ad0*/  IMAD.MOV.U32 R39, RZ, RZ, R38 ;  /* 0x000000ffff277224 */ /* 0x000fe400078e0026 */
[----:B------:R-:W-:Y:S02]  /*9ae0*/  IMAD.MOV.U32 R38, RZ, RZ, R35 ;  /* 0x000000ffff267224 */ /* 0x000fe400078e0023 */
[----:B------:R-:W-:Y:S02]  /*9af0*/  IMAD.MOV.U32 R35, RZ, RZ, R55 ;  /* 0x000000ffff237224 */ /* 0x000fe400078e0037 */
[----:B------:R-:W-:-:S02]  /*9b00*/  IMAD.MOV.U32 R46, RZ, RZ, R39 ;  /* 0x000000ffff2e7224 */ /* 0x000fc400078e0027 */
[----:B------:R-:W-:Y:S01]  /*9b10*/  @!P1 IMAD.MOV R5, RZ, RZ, -R5 ;  /* 0x000000ffff059224 */ /* 0x000fe200078e0a05 */
[----:B------:R-:W-:Y:S01]  /*9b20*/  IABS R2, R41 ;  /* 0x0000002900027213 */ /* 0x000fe20000000000 */
[----:B------:R-:W-:Y:S01]  /*9b30*/  IMAD.MOV.U32 R39, RZ, RZ, R38 ;  /* 0x000000ffff277224 */ /* 0x000fe200078e0026 */
[----:B------:R-:W4:Y:S01]  /*9b40*/  LDL.LU R55, [R1+0x1c0] ;  /* 0x0001c00001377983 */ /* 0x000f220000300800 */
[----:B------:R-:W-:Y:S02]  /*9b50*/  IMAD.MOV.U32 R38, RZ, RZ, R35 ;  /* 0x000000ffff267224 */ /* 0x000fe400078e0023 */
[----:B------:R-:W-:Y:S01]  /*9b60*/  @!P3 IMAD.IADD R6, R6, 0x1, -R57 ;  /* 0x000000010606b824 */ /* 0x000fe200078e0a39 */
[----:B------:R-:W-:Y:S01]  /*9b70*/  ISETP.GE.AND P3, PT, R41, RZ, PT ;  /* 0x000000ff2900720c */ /* 0x000fe20003f66270 */
[----:B------:R-:W-:Y:S01]  /*9b80*/  IMAD.MOV.U32 R41, RZ, RZ, R39 ;  /* 0x000000ffff297224 */ /* 0x000fe200078e0027 */
[----:B------:R0:W-:Y:S01]  /*9b90*/  STL [R1+0x2b8], R12 ;  /* 0x0002b80c01007387 */ /* 0x0001e20000100800 */
[----:B------:R-:W-:-:S02]  /*9ba0*/  IMAD.MOV.U32 R39, RZ, RZ, R38 ;  /* 0x000000ffff277224 */ /* 0x000fc400078e0026 */
[----:B------:R-:W-:Y:S01]  /*9bb0*/  IMAD.MOV.U32 R38, RZ, RZ, R37 ;  /* 0x000000ffff267224 */ /* 0x000fe200078e0025 */
[----:B------:R1:W-:Y:S01]  /*9bc0*/  STL [R1+0x2bc], R5 ;  /* 0x0002bc0501007387 */ /* 0x0003e20000100800 */
[----:B--2---:R-:W-:Y:S02]  /*9bd0*/  IMAD.MOV.U32 R35, RZ, RZ, R34 ;  /* 0x000000ffff237224 */ /* 0x004fe400078e0022 */
[----:B------:R-:W-:Y:S02]  /*9be0*/  IMAD.MOV.U32 R34, RZ, RZ, R24 ;  /* 0x000000ffff227224 */ /* 0x000fe400078e0018 */
[----:B------:R-:W-:Y:S02]  /*9bf0*/  IMAD.MOV.U32 R24, RZ, RZ, R21 ;  /* 0x000000ffff187224 */ /* 0x000fe400078e0015 */
[----:B-----5:R-:W-:Y:S02]  /*9c00*/  IMAD.MOV.U32 R21, RZ, RZ, R52 ;  /* 0x000000ffff157224 */ /* 0x020fe400078e0034 */
[----:B------:R-:W2:Y:S01]  /*9c10*/  LDL.LU R52, [R1+0x3a8] ;  /* 0x0003a80001347983 */ /* 0x000ea20000300800 */
[----:B---3--:R-:W-:-:S03]  /*9c20*/  IMAD.MOV.U32 R37, RZ, RZ, R36 ;  /* 0x000000ffff257224 */ /* 0x008fc600078e0024 */
[----:B------:R-:W3:Y:S01]  /*9c30*/  LDL.LU R36, [R1+0x144] ;  /* 0x0001440001247983 */ /* 0x000ee20000300800 */
[----:B------:R-:W-:-:S04]  /*9c40*/  IMAD.HI.U32 R10, R0, R9, RZ ;  /* 0x00000009000a7227 */ /* 0x000fc800078e00ff */
[----:B------:R-:W-:-:S04]  /*9c50*/  IMAD.MOV R8, RZ, RZ, -R10 ;  /* 0x000000ffff087224 */ /* 0x000fc800078e0a0a */
[----:B------:R-:W-:-:S05]  /*9c60*/  IMAD R9, R57, R8, R9 ;  /* 0x0000000839097224 */ /* 0x000fca00078e0209 */
[----:B------:R-:W-:Y:S02]  /*9c70*/  ISETP.GT.U32.AND P5, PT, R57, R9, PT ;  /* 0x000000093900720c */ /* 0x000fe40003fa4070 */
[----:B------:R-:W-:-:S05]  /*9c80*/  IABS R7, R44 ;  /* 0x0000002c00077213 */ /* 0x000fca0000000000 */
[----:B------:R-:W-:Y:S01]  /*9c90*/  IMAD.HI.U32 R4, R0, R7, RZ ;  /* 0x0000000700047227 */ /* 0x000fe200078e00ff */
[----:B------:R-:W-:-:S03]  /*9ca0*/  IABS R8, R45 ;  /* 0x0000002d00087213 */ /* 0x000fc60000000000 */
[----:B------:R-:W-:Y:S02]  /*9cb0*/  IMAD.MOV R4, RZ, RZ, -R4 ;  /* 0x000000ffff047224 */ /* 0x000fe400078e0a04 */
[----:B------:R-:W-:Y:S02]  /*9cc0*/  @!P5 IMAD.IADD R9, R9, 0x1, -R57 ;  /* 0x000000010909d824 */ /* 0x000fe400078e0a39 */
[C---:B------:R-:W-:Y:S02]  /*9cd0*/  IMAD R7, R57.reuse, R4, R7 ;  /* 0x0000000439077224 */ /* 0x040fe400078e0207 */
[----:B------:R-:W-:Y:S01]  /*9ce0*/  IMAD.HI.U32 R4, R0, R8, RZ ;  /* 0x0000000800047227 */ /* 0x000fe200078e00ff */
[----:B------:R-:W-:-:S03]  /*9cf0*/  ISETP.GT.U32.AND P6, PT, R57, R9, PT ;  /* 0x000000093900720c */ /* 0x000fc60003fc4070 */
[----:B------:R-:W-:Y:S02]  /*9d00*/  IMAD.MOV R4, RZ, RZ, -R4 ;  /* 0x000000ffff047224 */ /* 0x000fe400078e0a04 */
[----:B------:R-:W-:-:S04]  /*9d10*/  IMAD.HI.U32 R10, R0, R2, RZ ;  /* 0x00000002000a7227 */ /* 0x000fc800078e00ff */
[C---:B------:R-:W-:Y:S01]  /*9d20*/  IMAD R8, R57.reuse, R4, R8 ;  /* 0x0000000439087224 */ /* 0x040fe200078e0208 */
[----:B------:R-:W-:Y:S01]  /*9d30*/  ISETP.GT.U32.AND P5, PT, R57, R11, PT ;  /* 0x0000000b3900720c */ /* 0x000fe20003fa4070 */
[----:B------:R-:W-:Y:S02]  /*9d40*/  IMAD.MOV R10, RZ, RZ, -R10 ;  /* 0x000000ffff0a7224 */ /* 0x000fe400078e0a0a */
[----:B------:R-:W-:Y:S01]  /*9d50*/  @!P6 IMAD.IADD R9, R9, 0x1, -R57 ;  /* 0x000000010909e824 */ /* 0x000fe200078e0a39 */
[C---:B------:R-:W-:Y:S01]  /*9d60*/  ISETP.GT.U32.AND P6, PT, R57.reuse, R8, PT ;  /* 0x000000083900720c */ /* 0x040fe20003fc4070 */
[----:B------:R-:W-:-:S05]  /*9d70*/  IMAD R2, R57, R10, R2 ;  /* 0x0000000a39027224 */ /* 0x000fca00078e0202 */
[----:B------:R-:W-:-:S03]  /*9d80*/  ISETP.GT.U32.AND P1, PT, R57, R2, PT ;  /* 0x000000023900720c */ /* 0x000fc60003f24070 */
[----:B------:R-:W-:-:S04]  /*9d90*/  @!P5 IMAD.IADD R11, R11, 0x1, -R57 ;  /* 0x000000010b0bd824 */ /* 0x000fc800078e0a39 */
        /* <DEDUP_REMOVED lines=8> */
[----:B------:R-:W-:Y:S02]  /*9e20*/  @!P4 IMAD.MOV R9, RZ, RZ, -R9 ;  /* 0x000000ffff09c224 */ /* 0x000fe400078e0a09 */
[----:B------:R-:W-:Y:S01]  /*9e30*/  @!P0 IMAD.MOV R6, RZ, RZ, -R6 ;  /* 0x000000ffff068224 */ /* 0x000fe200078e0a06 */
[----:B0-----:R-:W-:Y:S01]  /*9e40*/  IABS R12, R42 ;  /* 0x0000002a000c7213 */ /* 0x001fe20000000000 */
[----:B------:R-:W-:Y:S01]  /*9e50*/  @!P2 IMAD.IADD R8, R8, 0x1, -R57 ;  /* 0x000000010808a824 */ /* 0x000fe200078e0a39 */
[----:B------:R-:W-:Y:S01]  /*9e60*/  ISETP.GE.AND P2, PT, R42, RZ, PT ;  /* 0x000000ff2a00720c */ /* 0x000fe20003f46270 */
[----:B------:R-:W-:-:S02]  /*9e70*/  IMAD.MOV.U32 R42, RZ, RZ, R39 ;  /* 0x000000ffff2a7224 */ /* 0x000fc400078e0027 */
[----:B------:R-:W-:Y:S02]  /*9e80*/  IMAD.MOV.U32 R39, RZ, RZ, R32 ;  /* 0x000000ffff277224 */ /* 0x000fe400078e0020 */
[----:B---3--:R-:W-:Y:S02]  /*9e90*/  IMAD.MOV.U32 R37, RZ, RZ, R36 ;  /* 0x000000ffff257224 */ /* 0x008fe400078e0024 */
[----:B------:R-:W-:Y:S02]  /*9ea0*/  IMAD.MOV.U32 R36, RZ, RZ, R18 ;  /* 0x000000ffff247224 */ /* 0x000fe400078e0012 */
[----:B------:R-:W-:Y:S02]  /*9eb0*/  IMAD.MOV.U32 R18, RZ, RZ, R53 ;  /* 0x000000ffff127224 */ /* 0x000fe400078e0035 */
[----:B------:R-:W3:Y:S04]  /*9ec0*/  LDL.LU R53, [R1+0x494] ;  /* 0x0004940001357983 */ /* 0x000ee80000300800 */
[----:B------:R0:W-:Y:S04]  /*9ed0*/  STL [R1+0x2a4], R11 ;  /* 0x0002a40b01007387 */ /* 0x0001e80000100800 */
[----:B------:R5:W-:Y:S04]  /*9ee0*/  STL [R1+0x2b0], R9 ;  /* 0x0002b00901007387 */ /* 0x000be80000100800 */
[----:B------:R0:W-:Y:S04]  /*9ef0*/  STL [R1+0x2b4], R6 ;  /* 0x0002b40601007387 */ /* 0x0001e80000100800 */
[----:B------:R-:W2:Y:S01]  /*9f00*/  LDL.LU R32, [R1+0x16c] ;  /* 0x00016c0001207983 */ /* 0x000ea20000300800 */
[----:B------:R-:W-:-:S02]  /*9f10*/  IABS R10, R43 ;  /* 0x0000002b000a7213 */ /* 0x000fc40000000000 */
[----:B------:R-:W-:-:S03]  /*9f20*/  ISETP.GT.U32.AND P5, PT, R57, R7, PT ;  /* 0x000000073900720c */ /* 0x000fc60003fa4070 */
[----:B------:R-:W-:-:S04]  /*9f30*/  IMAD.HI.U32 R4, R0, R10, RZ ;  /* 0x0000000a00047227 */ /* 0x000fc800078e00ff */
[----:B------:R-:W-:-:S04]  /*9f40*/  IMAD.MOV R4, RZ, RZ, -R4 ;  /* 0x000000ffff047224 */ /* 0x000fc800078e0a04 */
[----:B------:R-:W-:Y:S02]  /*9f50*/  IMAD R10, R57, R4, R10 ;  /* 0x00000004390a7224 */ /* 0x000fe400078e020a */
[----:B------:R-:W-:Y:S01]  /*9f60*/  @!P5 IMAD.IADD R7, R7, 0x1, -R57 ;  /* 0x000000010707d824 */ /* 0x000fe200078e0a39 */
[C---:B------:R-:W-:Y:S01]  /*9f70*/  ISETP.GT.U32.AND P5, PT, R57.reuse, R2, PT ;  /* 0x000000023900720c */ /* 0x040fe20003fa4070 */
[----:B-1----:R-:W-:Y:S01]  /*9f80*/  IMAD.HI.U32 R5, R0, R12, RZ ;  /* 0x0000000c00057227 */ /* 0x002fe200078e00ff */
[C---:B------:R-:W-:Y:S02]  /*9f90*/  ISETP.GT.U32.AND P0, PT, R57.reuse, R10, PT ;  /* 0x0000000a3900720c */ /* 0x040fe40003f04070 */
[----:B------:R-:W-:Y:S01]  /*9fa0*/  ISETP.GT.U32.AND P6, PT, R57, R7, PT ;  /* 0x000000073900720c */ /* 0x000fe20003fc4070 */
[----:B------:R-:W-:Y:S01]  /*9fb0*/  IMAD.MOV R5, RZ, RZ, -R5 ;  /* 0x000000ffff057224 */ /* 0x000fe200078e0a05 */
[----:B------:R-:W-:-:S03]  /*9fc0*/  IABS R4, R40 ;  /* 0x0000002800047213 */ /* 0x000fc60000000000 */
[----:B------:R-:W-:-:S04]  /*9fd0*/  IMAD R12, R57, R5, R12 ;  /* 0x00000005390c7224 */ /* 0x000fc800078e020c */
[--C-:B------:R-:W-:Y:S01]  /*9fe0*/  @!P5 IMAD.IADD R2, R2, 0x1, -R57.reuse ;  /* 0x000000010202d824 */ /* 0x100fe200078e0a39 */
[----:B0-----:R-:W-:Y:S01]  /*9ff0*/  IABS R11, R46 ;  /* 0x0000002e000b7213 */ /* 0x001fe20000000000 */
[--C-:B------:R-:W-:Y:S02]  /*a000*/  @!P0 IMAD.IADD R10, R10, 0x1, -R57.reuse ;  /* 0x000000010a0a8824 */ /* 0x100fe400078e0a39 */
[----:B------:R-:W-:Y:S01]  /*a010*/  @!P6 IMAD.IADD R7, R7, 0x1, -R57 ;  /* 0x000000010707e824 */ /* 0x000fe200078e0a39 */
[----:B------:R-:W-:Y:S01]  /*a020*/  ISETP.GT.U32.AND P6, PT, R57, R12, PT ;  /* 0x0000000c3900720c */ /* 0x000fe20003fc4070 */
[----:B------:R-:W-:Y:S02]  /*a030*/  IMAD.MOV.U32 R14, RZ, RZ, R2 ;  /* 0x000000ffff0e7224 */ /* 0x000fe400078e0002 */
[----:B------:R-:W-:-:S04]  /*a040*/  IMAD.HI.U32 R5, R0, R4, RZ ;  /* 0x0000000400057227 */ /* 0x000fc800078e00ff */
[----:B------:R-:W-:Y:S01]  /*a050*/  @!P3 IMAD.MOV R14, RZ, RZ, -R14 ;  /* 0x000000ffff0eb224 */ /* 0x000fe200078e0a0e */
[----:B------:R-:W-:Y:S01]  /*a060*/  ISETP.GT.U32.AND P3, PT, R57, R10, PT ;  /* 0x0000000a3900720c */ /* 0x000fe20003f64070 */
[----:B------:R-:W-:Y:S02]  /*a070*/  IMAD.MOV R5, RZ, RZ, -R5 ;  /* 0x000000ffff057224 */ /* 0x000fe400078e0a05 */
[----:B-----5:R-:W-:-:S04]  /*a080*/  IMAD.HI.U32 R9, R0, R11, RZ ;  /* 0x0000000b00097227 */ /* 0x020fc800078e00ff */
[----:B------:R-:W-:Y:S02]  /*a090*/  IMAD.MOV.U32 R13, RZ, RZ, R7 ;  /* 0x000000ffff0d7224 */ /* 0x000fe400078e0007 */
[C---:B------:R-:W-:Y:S02]  /*a0a0*/  IMAD R4, R57.reuse, R5, R4 ;  /* 0x0000000539047224 */ /* 0x040fe400078e0204 */
[----:B------:R-:W-:Y:S02]  /*a0b0*/  IMAD.MOV R7, RZ, RZ, -R9 ;  /* 0x000000ffff077224 */ /* 0x000fe400078e0a09 */
[----:B------:R-:W-:Y:S01]  /*a0c0*/  @!P6 IMAD.IADD R12, R12, 0x1, -R57 ;  /* 0x000000010c0ce824 */ /* 0x000fe200078e0a39 */
[C---:B------:R-:W-:Y:S01]  /*a0d0*/  ISETP.GT.U32.AND P6, PT, R57.reuse, R4, PT ;  /* 0x000000043900720c */ /* 0x040fe20003fc4070 */
[----:B------:R-:W-:Y:S02]  /*a0e0*/  IMAD R11, R57, R7, R11 ;  /* 0x00000007390b7224 */ /* 0x000fe400078e020b */
[----:B------:R-:W-:-:S03]  /*a0f0*/  @!P3 IMAD.IADD R10, R10, 0x1, -R57 ;  /* 0x000000010a0ab824 */ /* 0x000fc600078e0a39 */
[C---:B------:R-:W-:Y:S01]  /*a100*/  ISETP.GT.U32.AND P3, PT, R57.reuse, R11, PT ;  /* 0x0000000b3900720c */ /* 0x040fe20003f64070 */
[----:B------:R-:W-:Y:S01]  /*a110*/  @!P1 IMAD.MOV R13, RZ, RZ, -R13 ;  /* 0x000000ffff0d9224 */ /* 0x000fe200078e0a0d */
[----:B------:R-:W-:-:S05]  /*a120*/  ISETP.GT.U32.AND P1, PT, R57, R12, PT ;  /* 0x0000000c3900720c */ /* 0x000fca0003f24070 */
[----:B------:R-:W-:Y:S01]  /*a130*/  @!P6 IMAD.IADD R4, R4, 0x1, -R57 ;  /* 0x000000010404e824 */ /* 0x000fe200078e0a39 */
[----:B------:R-:W-:Y:S02]  /*a140*/  ISETP.GE.AND P4, PT, R45, RZ, PT ;  /* 0x000000ff2d00720c */ /* 0x000fe40003f86270 */
[----:B------:R-:W-:-:S03]  /*a150*/  ISETP.GE.AND P5, PT, R43, RZ, PT ;  /* 0x000000ff2b00720c */ /* 0x000fc60003fa6270 */
[----:B------:R-:W-:Y:S01]  /*a160*/  @!P3 IMAD.IADD R11, R11, 0x1, -R57 ;  /* 0x000000010b0bb824 */ /* 0x000fe200078e0a39 */
[----:B------:R-:W-:Y:S01]  /*a170*/  ISETP.GT.U32.AND P3, PT, R57, R4, PT ;  /* 0x000000043900720c */ /* 0x000fe20003f64070 */
[----:B------:R-:W-:Y:S01]  /*a180*/  IMAD.MOV.U32 R45, RZ, RZ, R38 ;  /* 0x000000ffff2d7224 */ /* 0x000fe200078e0026 */
[----:B------:R-:W-:Y:S01]  /*a190*/  ISETP.GE.AND P0, PT, R40, RZ, PT ;  /* 0x000000ff2800720c */ /* 0x000fe20003f06270 */
[----:B------:R-:W-:Y:S01]  /*a1a0*/  IMAD.MOV.U32 R43, RZ, RZ, R36 ;  /* 0x000000ffff2b7224 */ /* 0x000fe200078e0024 */
[----:B------:R-:W-:Y:S01]  /*a1b0*/  IABS R5, R44 ;  /* 0x0000002c00057213 */ /* 0x000fe20000000000 */
[----:B------:R-:W-:Y:S01]  /*a1c0*/  IMAD.MOV.U32 R40, RZ, RZ, R37 ;  /* 0x000000ffff287224 */ /* 0x000fe200078e0025 */
[----:B------:R-:W5:Y:S01]  /*a1d0*/  LDL.LU R36, [R1+0x174] ;  /* 0x0001740001247983 */ /* 0x000f620000300800 */
[----:B------:R-:W-:Y:S02]  /*a1e0*/  IMAD.MOV.U32 R38, RZ, RZ, R35 ;  /* 0x000000ffff267224 */ /* 0x000fe400078e0023 */
[----:B------:R-:W-:Y:S01]  /*a1f0*/  IMAD.MOV.U32 R37, RZ, RZ, R34 ;  /* 0x000000ffff257224 */ /* 0x000fe200078e0022 */
[----:B------:R-:W3:Y:S01]  /*a200*/  LDL.LU R35, [R1+0x178] ;  /* 0x0001780001237983 */ /* 0x000ee20000300800 */
[----:B------:R-:W-:Y:S01]  /*a210*/  @!P1 IMAD.IADD R12, R12, 0x1, -R57 ;  /* 0x000000010c0c9824 */ /* 0x000fe200078e0a39 */
[----:B------:R-:W-:-:S02]  /*a220*/  IABS R6, R41 ;  /* 0x0000002900067213 */ /* 0x000fc40000000000 */
[----:B------:R-:W3:Y:S01]  /*a230*/  LDL.LU R34, [R1+0x1ac] ;  /* 0x0001ac0001227983 */ /* 0x000ee20000300800 */
[----:B------:R-:W-:Y:S01]  /*a240*/  ISETP.GE.AND P1, PT, R41, RZ, PT ;  /* 0x000000ff2900720c */ /* 0x000fe20003f26270 */
[----:B------:R-:W-:Y:S02]  /*a250*/  IMAD.HI.U32 R7, R0, R5, RZ ;  /* 0x0000000500077227 */ /* 0x000fe400078e00ff */
[----:B------:R0:W-:Y:S02]  /*a260*/  STL [R1+0x2ac], R14 ;  /* 0x0002ac0e01007387 */ /* 0x0001e40000100800 */
[----:B------:R-:W-:Y:S02]  /*a270*/  IMAD.MOV.U32 R41, RZ, RZ, R39 ;  /* 0x000000ffff297224 */ /* 0x000fe400078e0027 */
[----:B------:R-:W-:Y:S02]  /*a280*/  IMAD.MOV.U32 R39, RZ, RZ, R37 ;  /* 0x000000ffff277224 */ /* 0x000fe400078e0025 */
[----:B------:R-:W-:-:S02]  /*a290*/  @!P4 IMAD.MOV R8, RZ, RZ, -R8 ;  /* 0x000000ffff08c224 */ /* 0x000fc400078e0a08 */
[----:B0-----:R-:W-:Y:S02]  /*a2a0*/  IMAD.MOV.U32 R14, RZ, RZ, R10 ;  /* 0x000000ffff0e7224 */ /* 0x001fe400078e000a */
[----:B------:R-:W-:Y:S01]  /*a2b0*/  @!P3 IMAD.IADD R4, R4, 0x1, -R57 ;  /* 0x000000010404b824 */ /* 0x000fe200078e0a39 */
[----:B------:R-:W-:Y:S01]  /*a2c0*/  ISETP.GE.AND P3, PT, R44, RZ, PT ;  /* 0x000000ff2c00720c */ /* 0x000fe20003f66270 */
[----:B------:R-:W-:Y:S02]  /*a2d0*/  IMAD.MOV R7, RZ, RZ, -R7 ;  /* 0x000000ffff077224 */ /* 0x000fe400078e0a07 */
[----:B------:R-:W-:Y:S01]  /*a2e0*/  @!P5 IMAD.MOV R14, RZ, RZ, -R14 ;  /* 0x000000ffff0ed224 */ /* 0x000fe200078e0a0e */
[----:B------:R0:W-:Y:S01]  /*a2f0*/  STL [R1+0x2a8], R13 ;  /* 0x0002a80d01007387 */ /* 0x0001e20000100800 */
[----:B------:R-:W-:Y:S02]  /*a300*/  @!P2 IMAD.MOV R12, RZ, RZ, -R12 ;  /* 0x000000ffff0ca224 */ /* 0x000fe400078e0a0c */
[----:B------:R-:W-:Y:S01]  /*a310*/  IMAD.MOV.U32 R44, RZ, RZ, R39 ;  /* 0x000000ffff2c7224 */ /* 0x000fe200078e0027 */
[----:B------:R1:W-:Y:S01]  /*a320*/  STL [R1+0x2a0], R8 ;  /* 0x0002a00801007387 */ /* 0x0003e20000100800 */
[----:B------:R-:W-:-:S02]  /*a330*/  IMAD.MOV.U32 R37, RZ, RZ, R24 ;  /* 0x000000ffff257224 */ /* 0x000fc400078e0018 */
[----:B------:R-:W-:Y:S02]  /*a340*/  IMAD.MOV.U32 R39, RZ, RZ, R38 ;  /* 0x000000ffff277224 */ /* 0x000fe400078e0026 */
[----:B------:R-:W-:Y:S02]  /*a350*/  IMAD.MOV.U32 R24, RZ, RZ, R54 ;  /* 0x000000ffff187224 */ /* 0x000fe400078e0036 */
[----:B------:R-:W-:Y:S01]  /*a360*/  @!P0 IMAD.MOV R4, RZ, RZ, -R4 ;  /* 0x000000ffff048224 */ /* 0x000fe200078e0a04 */
[----:B------:R-:W3:Y:S01]  /*a370*/  LDL.LU R54, [R1+0x1f4] ;  /* 0x0001f40001367983 */ /* 0x000ee20000300800 */
[----:B------:R-:W-:Y:S01]  /*a380*/  IMAD R5, R57, R7, R5 ;  /* 0x0000000739057224 */ /* 0x000fe200078e0205 */
[----:B------:R-:W-:Y:S02]  /*a390*/  IABS R7, R43 ;  /* 0x0000002b00077213 */ /* 0x000fe40000000000 */
[----:B------:R-:W-:Y:S01]  /*a3a0*/  STL [R1+0x29c], R14 ;  /* 0x00029c0e01007387 */ /* 0x000fe20000100800 */
[----:B------:R-:W-:Y:S01]  /*a3b0*/  ISETP.GE.AND P0, PT, R43, RZ, PT ;  /* 0x000000ff2b00720c */ /* 0x000fe20003f06270 */
[----:B------:R-:W-:-:S02]  /*a3c0*/  IMAD.MOV.U32 R43, RZ, RZ, R39 ;  /* 0x000000ffff2b7224 */ /* 0x000fc400078e0027 */
[----:B------:R0:W-:Y:S01]  /*a3d0*/  STL [R1+0x298], R12 ;  /* 0x0002980c01007387 */ /* 0x0001e20000100800 */
[----:B--2---:R-:W-:Y:S02]  /*a3e0*/  IMAD.MOV.U32 R38, RZ, RZ, R32 ;  /* 0x000000ffff267224 */ /* 0x004fe400078e0020 */
[----:B------:R-:W-:Y:S02]  /*a3f0*/  IMAD.MOV.U32 R32, RZ, RZ, R30 ;  /* 0x000000ffff207224 */ /* 0x000fe400078e001e */
[----:B------:R-:W-:Y:S02]  /*a400*/  IMAD.MOV.U32 R30, RZ, RZ, R19 ;  /* 0x000000ffff1e7224 */ /* 0x000fe400078e0013 */
[----:B------:R-:W2:Y:S01]  /*a410*/  LDL.LU R19, [R1+0x1b4] ;  /* 0x0001b40001137983 */ /* 0x000ea20000300800 */
[----:B------:R-:W-:Y:S02]  /*a420*/  IMAD.MOV.U32 R39, RZ, RZ, R38 ;  /* 0x000000ffff277224 */ /* 0x000fe400078e0026 */
[----:B------:R-:W-:Y:S01]  /*a430*/  IMAD.MOV.U32 R38, RZ, RZ, R37 ;  /* 0x000000ffff267224 */ /* 0x000fe200078e0025 */
[----:B------:R0:W-:Y:S04]  /*a440*/  STL [R1+0x294], R4 ;  /* 0x0002940401007387 */ /* 0x0001e80000100800 */
[----:B------:R-:W2:Y:S01]  /*a450*/  LDL.LU R37, [R1+0x170] ;  /* 0x0001700001257983 */ /* 0x000ea20000300800 */
[----:B------:R-:W-:-:S04]  /*a460*/  IMAD.HI.U32 R2, R0, R6, RZ ;  /* 0x0000000600027227 */ /* 0x000fc800078e00ff */
[----:B------:R-:W-:-:S04]  /*a470*/  IMAD.MOV R2, RZ, RZ, -R2 ;  /* 0x000000ffff027224 */ /* 0x000fc800078e0a02 */
[----:B------:R-:W-:-:S05]  /*a480*/  IMAD R6, R57, R2, R6 ;  /* 0x0000000239067224 */ /* 0x000fca00078e0206 */
[C---:B------:R-:W-:Y:S01]  /*a490*/  ISETP.GT.U32.AND P6, PT, R57.reuse, R6, PT ;  /* 0x000000063900720c */ /* 0x040fe20003fc4070 */
[----:B0-----:R-:W-:Y:S01]  /*a4a0*/  IMAD.HI.U32 R13, R0, R7, RZ ;  /* 0x00000007000d7227 */ /* 0x001fe200078e00ff */
[----:B------:R-:W-:-:S03]  /*a4b0*/  ISETP.GT.U32.AND P2, PT, R57, R5, PT ;  /* 0x000000053900720c */ /* 0x000fc60003f44070 */
[----:B------:R-:W-:-:S08]  /*a4c0*/  IMAD.MOV R13, RZ, RZ, -R13 ;  /* 0x000000ffff0d7224 */ /* 0x000fd000078e0a0d */
[----:B------:R-:W-:Y:S01]  /*a4d0*/  @!P6 IMAD.IADD R6, R6, 0x1, -R57 ;  /* 0x000000010606e824 */ /* 0x000fe200078e0a39 */
[C---:B------:R-:W-:Y:S01]  /*a4e0*/  ISETP.GT.U32.AND P6, PT, R57.reuse, R11, PT ;  /* 0x0000000b3900720c */ /* 0x040fe20003fc4070 */
[----:B------:R-:W-:Y:S02]  /*a4f0*/  IMAD R7, R57, R13, R7 ;  /* 0x0000000d39077224 */ /* 0x000fe400078e0207 */
[----:B------:R-:W-:Y:S01]  /*a500*/  @!P2 IMAD.IADD R5, R5, 0x1, -R57 ;  /* 0x000000010505a824 */ /* 0x000fe200078e0a39 */
[----:B------:R-:W-:-:S09]  /*a510*/  ISETP.GE.AND P4, PT, R46, RZ, PT ;  /* 0x000000ff2e00720c */ /* 0x000fd20003f86270 */
[----:B------:R-:W-:Y:S01]  /*a520*/  @!P6 IMAD.IADD R11, R11, 0x1, -R57 ;  /* 0x000000010b0be824 */ /* 0x000fe200078e0a39 */
[C---:B------:R-:W-:Y:S02]  /*a530*/  ISETP.GT.U32.AND P6, PT, R57.reuse, R7, PT ;  /* 0x000000073900720c */ /* 0x040fe40003fc4070 */
[C---:B------:R-:W-:Y:S02]  /*a540*/  ISETP.GT.U32.AND P2, PT, R57.reuse, R5, PT ;  /* 0x000000053900720c */ /* 0x040fe40003f44070 */
[----:B------:R-:W-:Y:S02]  /*a550*/  ISETP.GT.U32.AND P5, PT, R57, R6, PT ;  /* 0x000000063900720c */ /* 0x000fe40003fa4070 */
[----:B------:R-:W-:Y:S01]  /*a560*/  IABS R2, R40 ;  /* 0x0000002800027213 */ /* 0x000fe20000000000 */
[----:B------:R-:W-:-:S06]  /*a570*/  @!P4 IMAD.MOV R11, RZ, RZ, -R11 ;  /* 0x000000ffff0bc224 */ /* 0x000fcc00078e0a0b */
[----:B------:R-:W-:Y:S01]  /*a580*/  @!P6 IMAD.IADD R7, R7, 0x1, -R57 ;  /* 0x000000010707e824 */ /* 0x000fe200078e0a39 */
[----:B------:R-:W-:Y:S01]  /*a590*/  ISETP.GE.AND P6, PT, R40, RZ, PT ;  /* 0x000000ff2800720c */ /* 0x000fe20003fc6270 */
[----:B------:R-:W-:Y:S02]  /*a5a0*/  IMAD.MOV.U32 R40, RZ, RZ, R39 ;  /* 0x000000ffff287224 */ /* 0x000fe400078e0027 */
[----:B------:R-:W-:Y:S02]  /*a5b0*/  IMAD.MOV.U32 R39, RZ, RZ, R38 ;  /* 0x000000ffff277224 */ /* 0x000fe400078e0026 */
[--C-:B------:R-:W-:Y:S02]  /*a5c0*/  @!P2 IMAD.IADD R5, R5, 0x1, -R57.reuse ;  /* 0x000000010505a824 */ /* 0x100fe400078e0a39 */
[----:B------:R-:W-:-:S04]  /*a5d0*/  @!P5 IMAD.IADD R6, R6, 0x1, -R57 ;  /* 0x000000010606d824 */ /* 0x000fc800078e0a39 */
[----:B------:R-:W-:Y:S01]  /*a5e0*/  @!P1 IMAD.MOV R6, RZ, RZ, -R6 ;  /* 0x000000ffff069224 */ /* 0x000fe200078e0a06 */
[----:B-1----:R-:W-:Y:S02]  /*a5f0*/  IABS R8, R45 ;  /* 0x0000002d00087213 */ /* 0x002fe40000000000 */
[----:B------:R-:W-:Y:S01]  /*a600*/  ISETP.GE.AND P1, PT, R45, RZ, PT ;  /* 0x000000ff2d00720c */ /* 0x000fe20003f26270 */
[----:B------:R-:W-:-:S04]  /*a610*/  IMAD.HI.U32 R10, R0, R2, RZ ;  /* 0x00000002000a7227 */ /* 0x000fc800078e00ff */
[----:B------:R-:W-:-:S04]  /*a620*/  IMAD.MOV R10, RZ, RZ, -R10 ;  /* 0x000000ffff0a7224 */ /* 0x000fc800078e0a0a */
[----:B------:R-:W-:-:S05]  /*a630*/  IMAD R2, R57, R10, R2 ;  /* 0x0000000a39027224 */ /* 0x000fca00078e0202 */
[----:B------:R-:W-:Y:S01]  /*a640*/  ISETP.GT.U32.AND P5, PT, R57, R2, PT ;  /* 0x000000023900720c */ /* 0x000fe20003fa4070 */
[----:B------:R-:W-:-:S04]  /*a650*/  IMAD.HI.U32 R12, R0, R8, RZ ;  /* 0x00000008000c7227 */ /* 0x000fc800078e00ff */
[----:B------:R-:W-:-:S04]  /*a660*/  IMAD.MOV R12, RZ, RZ, -R12 ;  /* 0x000000ffff0c7224 */ /* 0x000fc800078e0a0c */
[----:B------:R-:W-:-:S04]  /*a670*/  IMAD R8, R57, R12, R8 ;  /* 0x0000000c39087224 */ /* 0x000fc800078e0208 */
[----:B------:R-:W-:Y:S01]  /*a680*/  @!P5 IMAD.IADD R2, R2, 0x1, -R57 ;  /* 0x000000010202d824 */ /* 0x000fe200078e0a39 */
[----:B------:R-:W-:-:S04]  /*a690*/  ISETP.GT.U32.AND P2, PT, R57, R8, PT ;  /* 0x000000083900720c */ /* 0x000fc80003f44070 */
[----:B------:R-:W-:Y:S02]  /*a6a0*/  ISETP.GT.U32.AND P4, PT, R57, R2, PT ;  /* 0x000000023900720c */ /* 0x000fe40003f84070 */
[----:B------:R-:W-:Y:S02]  /*a6b0*/  IABS R9, R42 ;  /* 0x0000002a00097213 */ /* 0x000fe40000000000 */
[----:B------:R-:W-:-:S05]  /*a6c0*/  IABS R4, R41 ;  /* 0x0000002900047213 */ /* 0x000fca0000000000 */
[----:B------:R-:W-:Y:S01]  /*a6d0*/  @!P2 IMAD.IADD R8, R8, 0x1, -R57 ;  /* 0x000000010808a824 */ /* 0x000fe200078e0a39 */
[----:B------:R-:W-:-:S03]  /*a6e0*/  ISETP.GE.AND P2, PT, R41, RZ, PT ;  /* 0x000000ff2900720c */ /* 0x000fc60003f46270 */
[----:B------:R-:W-:Y:S01]  /*a6f0*/  @!P4 IMAD.IADD R2, R2, 0x1, -R57 ;  /* 0x000000010202c824 */ /* 0x000fe200078e0a39 */
[----:B------:R-:W-:Y:S01]  /*a700*/  ISETP.GE.AND P4, PT, R42, RZ, PT ;  /* 0x000000ff2a00720c */ /* 0x000fe20003f86270 */
[----:B------:R-:W-:Y:S02]  /*a710*/  IMAD.MOV.U32 R41, RZ, RZ, R39 ;  /* 0x000000ffff297224 */ /* 0x000fe400078e0027 */
[----:B--2---:R-:W-:Y:S02]  /*a720*/  IMAD.MOV.U32 R38, RZ, RZ, R37 ;  /* 0x000000ffff267224 */ /* 0x004fe400078e0025 */
[----:B-----5:R-:W-:Y:S02]  /*a730*/  IMAD.MOV.U32 R37, RZ, RZ, R36 ;  /* 0x000000ffff257224 */ /* 0x020fe400078e0024 */
[----:B---3--:R-:W-:Y:S02]  /*a740*/  IMAD.MOV.U32 R36, RZ, RZ, R35 ;  /* 0x000000ffff247224 */ /* 0x008fe400078e0023 */
[----:B------:R-:W-:-:S02]  /*a750*/  IMAD.MOV.U32 R35, RZ, RZ, R33 ;  /* 0x000000ffff237224 */ /* 0x000fc400078e0021 */
[----:B------:R-:W-:Y:S02]  /*a760*/  IMAD.MOV.U32 R33, RZ, RZ, R26 ;  /* 0x000000ffff217224 */ /* 0x000fe400078e001a */
[----:B------:R-:W2:Y:S04]  /*a770*/  LDL.LU R26, [R1+0x3d8] ;  /* 0x0003d800011a7983 */ /* 0x000ea80000300800 */
[----:B------:R0:W-:Y:S01]  /*a780*/  STL [R1+0x270], R11 ;  /* 0x0002700b01007387 */ /* 0x0001e20000100800 */
[----:B------:R-:W-:Y:S02]  /*a790*/  IMAD.MOV.U32 R45, RZ, RZ, R36 ;  /* 0x000000ffff2d7224 */ /* 0x000fe400078e0024 */
[----:B0-----:R-:W-:-:S04]  /*a7a0*/  IMAD.MOV.U32 R11, RZ, RZ, R5 ;  /* 0x000000ffff0b7224 */ /* 0x001fc800078e0005 */
[----:B------:R-:W-:Y:S01]  /*a7b0*/  @!P3 IMAD.MOV R11, RZ, RZ, -R11 ;  /* 0x000000ffff0bb224 */ /* 0x000fe200078e0a0b */
[----:B------:R0:W-:Y:S01]  /*a7c0*/  STL [R1+0x280], R6 ;  /* 0x0002800601007387 */ /* 0x0001e20000100800 */
[----:B------:R-:W-:-:S03]  /*a7d0*/  IMAD.MOV.U32 R36, RZ, RZ, R16 ;  /* 0x000000ffff247224 */ /* 0x000fc600078e0010 */
[----:B------:R-:W-:Y:S04]  /*a7e0*/  STL [R1+0x28c], R11 ;  /* 0x00028c0b01007387 */ /* 0x000fe80000100800 */
[----:B------:R-:W3:Y:S01]  /*a7f0*/  LDL.LU R16, [R1+0x198] ;  /* 0x0001980001107983 */ /* 0x000ee20000300800 */
[----:B------:R-:W-:Y:S02]  /*a800*/  IMAD.MOV.U32 R42, RZ, RZ, R38 ;  /* 0x000000ffff2a7224 */ /* 0x000fe400078e0026 */
[----:B------:R-:W-:Y:S02]  /*a810*/  IMAD.MOV.U32 R38, RZ, RZ, R35 ;  /* 0x000000ffff267224 */ /* 0x000fe400078e0023 */
[----:B------:R-:W-:Y:S02]  /*a820*/  IMAD.MOV.U32 R35, RZ, RZ, R32 ;  /* 0x000000ffff237224 */ /* 0x000fe400078e0020 */
[----:B------:R-:W-:Y:S01]  /*a830*/  IMAD.MOV.U32 R39, RZ, RZ, R33 ;  /* 0x000000ffff277224 */ /* 0x000fe200078e0021 */
[----:B------:R-:W5:Y:S04]  /*a840*/  LDL.LU R32, [R1+0x1e4] ;  /* 0x0001e40001207983 */ /* 0x000f680000300800 */
[----:B------:R-:W2:Y:S01]  /*a850*/  LDL.LU R33, [R1+0x1e8] ;  /* 0x0001e80001217983 */ /* 0x000ea20000300800 */
[----:B------:R-:W-:-:S02]  /*a860*/  IMAD.MOV.U32 R46, RZ, RZ, R37 ;  /* 0x000000ffff2e7224 */ /* 0x000fc400078e0025 */
[----:B------:R-:W-:Y:S02]  /*a870*/  IMAD.MOV.U32 R37, RZ, RZ, R17 ;  /* 0x000000ffff257224 */ /* 0x000fe400078e0011 */
[----:B------:R-:W-:Y:S02]  /*a880*/  IMAD.MOV.U32 R17, RZ, RZ, R31 ;  /* 0x000000ffff117224 */ /* 0x000fe400078e001f */
[----:B------:R-:W-:Y:S02]  /*a890*/  IMAD.MOV.U32 R31, RZ, RZ, R28 ;  /* 0x000000ffff1f7224 */ /* 0x000fe400078e001c */
[----:B------:R-:W2:Y:S01]  /*a8a0*/  LDL.LU R28, [R1+0x3f0] ;  /* 0x0003f000011c7983 */ /* 0x000ea20000300800 */
[----:B------:R-:W-:-:S04]  /*a8b0*/  IMAD.HI.U32 R10, R0, R9, RZ ;  /* 0x00000009000a7227 */ /* 0x000fc800078e00ff */
[----:B------:R-:W-:Y:S01]  /*a8c0*/  IMAD.MOV R10, RZ, RZ, -R10 ;  /* 0x000000ffff0a7224 */ /* 0x000fe200078e0a0a */
[----:B------:R-:W-:-:S03]  /*a8d0*/  ISETP.GT.U32.AND P5, PT, R57, R7, PT ;  /* 0x000000073900720c */ /* 0x000fc60003fa4070 */
[----:B------:R-:W-:Y:S02]  /*a8e0*/  IMAD R9, R57, R10, R9 ;  /* 0x0000000a39097224 */ /* 0x000fe400078e0209 */
[----:B------:R-:W-:-:S04]  /*a8f0*/  IMAD.HI.U32 R10, R0, R4, RZ ;  /* 0x00000004000a7227 */ /* 0x000fc800078e00ff */
[----:B------:R-:W-:Y:S01]  /*a900*/  IMAD.MOV R10, RZ, RZ, -R10 ;  /* 0x000000ffff0a7224 */ /* 0x000fe200078e0a0a */
[----:B------:R-:W-:-:S03]  /*a910*/  ISETP.GT.U32.AND P3, PT, R57, R9, PT ;  /* 0x000000093900720c */ /* 0x000fc60003f64070 */
[----:B------:R-:W-:Y:S02]  /*a920*/  IMAD R4, R57, R10, R4 ;  /* 0x0000000a39047224 */ /* 0x000fe400078e0204 */
[----:B------:R-:W-:-:S03]  /*a930*/  @!P5 IMAD.IADD R7, R7, 0x1, -R57 ;  /* 0x000000010707d824 */ /* 0x000fc600078e0a39 */
[----:B------:R-:W-:Y:S02]  /*a940*/  ISETP.GT.U32.AND P5, PT, R57, R4, PT ;  /* 0x000000043900720c */ /* 0x000fe40003fa4070 */
[----:B0-----:R-:W-:-:S03]  /*a950*/  IABS R6, R44 ;  /* 0x0000002c00067213 */ /* 0x001fc60000000000 */
[----:B------:R-:W-:Y:S02]  /*a960*/  @!P3 IMAD.IADD R9, R9, 0x1, -R57 ;  /* 0x000000010909b824 */ /* 0x000fe400078e0a39 */
[----:B------:R-:W-:-:S06]  /*a970*/  IMAD.HI.U32 R10, R0, R6, RZ ;  /* 0x00000006000a7227 */ /* 0x000fcc00078e00ff */
[----:B------:R-:W-:Y:S01]  /*a980*/  @!P5 IMAD.IADD R4, R4, 0x1, -R57 ;  /* 0x000000010404d824 */ /* 0x000fe200078e0a39 */
[C---:B------:R-:W-:Y:S01]  /*a990*/  ISETP.GT.U32.AND P5, PT, R57.reuse, R9, PT ;  /* 0x000000093900720c */ /* 0x040fe20003fa4070 */
[----:B------:R-:W-:Y:S01]  /*a9a0*/  IMAD.MOV R10, RZ, RZ, -R10 ;  /* 0x000000ffff0a7224 */ /* 0x000fe200078e0a0a */
[C---:B------:R-:W-:Y:S01]  /*a9b0*/  ISETP.GT.U32.AND P3, PT, R57.reuse, R8, PT ;  /* 0x000000083900720c */ /* 0x040fe20003f64070 */
[----:B------:R-:W-:Y:S01]  /*a9c0*/  @!P0 IMAD.MOV R7, RZ, RZ, -R7 ;  /* 0x000000ffff078224 */ /* 0x000fe200078e0a07 */
[----:B------:R-:W-:Y:S01]  /*a9d0*/  IABS R5, R43 ;  /* 0x0000002b00057213 */ /* 0x000fe20000000000 */
[----:B------:R-:W-:Y:S02]  /*a9e0*/  @!P6 IMAD.MOV R2, RZ, RZ, -R2 ;  /* 0x000000ffff02e224 */ /* 0x000fe400078e0a02 */
[----:B------:R-:W-:Y:S01]  /*a9f0*/  IMAD R6, R57, R10, R6 ;  /* 0x0000000a39067224 */ /* 0x000fe200078e0206 */
[----:B------:R-:W-:Y:S04]  /*aa00*/  STL [R1+0x284], R7 ;  /* 0x0002840701007387 */ /* 0x000fe80000100800 */
[----:B------:R0:W-:Y:S01]  /*aa10*/  STL [R1+0x288], R2 ;  /* 0x0002880201007387 */ /* 0x0001e20000100800 */
[--C-:B------:R-:W-:Y:S01]  /*aa20*/  @!P5 IMAD.IADD R9, R9, 0x1, -R57.reuse ;  /* 0x000000010909d824 */ /* 0x100fe200078e0a39 */
[----:B------:R-:W-:Y:S01]  /*aa30*/  ISETP.GT.U32.AND P5, PT, R57, R6, PT ;  /* 0x000000063900720c */ /* 0x000fe20003fa4070 */
[----:B------:R-:W-:-:S02]  /*aa40*/  @!P3 IMAD.IADD R8, R8, 0x1, -R57 ;  /* 0x000000010808b824 */ /* 0x000fc400078e0a39 */
[----:B0-----:R-:W-:Y:S01]  /*aa50*/  IMAD.HI.U32 R2, R0, R5, RZ ;  /* 0x0000000500027227 */ /* 0x001fe200078e00ff */
[----:B------:R-:W-:-:S03]  /*aa60*/  IABS R11, R40 ;  /* 0x00000028000b7213 */ /* 0x000fc60000000000 */
[----:B------:R-:W-:Y:S01]  /*aa70*/  IMAD.MOV R2, RZ, RZ, -R2 ;  /* 0x000000ffff027224 */ /* 0x000fe200078e0a02 */
[C---:B------:R-:W-:Y:S01]  /*aa80*/  ISETP.GT.U32.AND P0, PT, R57.reuse, R4, PT ;  /* 0x000000043900720c */ /* 0x040fe20003f04070 */
[----:B------:R-:W-:Y:S02]  /*aa90*/  IMAD.MOV.U32 R14, RZ, RZ, R8 ;  /* 0x000000ffff0e7224 */ /* 0x000fe400078e0008 */
[----:B------:R-:W-:Y:S02]  /*aaa0*/  IMAD R5, R57, R2, R5 ;  /* 0x0000000239057224 */ /* 0x000fe400078e0205 */
[----:B------:R-:W-:-:S04]  /*aab0*/  IMAD.HI.U32 R7, R0, R11, RZ ;  /* 0x0000000b00077227 */ /* 0x000fc800078e00ff */
[----:B------:R-:W-:Y:S02]  /*aac0*/  @!P5 IMAD.IADD R6, R6, 0x1, -R57 ;  /* 0x000000010606d824 */ /* 0x000fe400078e0a39 */
[----:B------:R-:W-:Y:S01]  /*aad0*/  @!P1 IMAD.MOV R14, RZ, RZ, -R14 ;  /* 0x000000ffff0e9224 */ /* 0x000fe200078e0a0e */
[C---:B------:R-:W-:Y:S01]  /*aae0*/  ISETP.GT.U32.AND P1, PT, R57.reuse, R5, PT ;  /* 0x000000053900720c */ /* 0x040fe20003f24070 */
[----:B------:R-:W-:Y:S01]  /*aaf0*/  IMAD.MOV R7, RZ, RZ, -R7 ;  /* 0x000000ffff077224 */ /* 0x000fe200078e0a07 */
[C---:B------:R-:W-:Y:S01]  /*ab00*/  ISETP.GT.U32.AND P5, PT, R57.reuse, R6, PT ;  /* 0x000000063900720c */ /* 0x040fe20003fa4070 */
[----:B------:R-:W-:Y:S02]  /*ab10*/  @!P0 IMAD.IADD R4, R4, 0x1, -R57 ;  /* 0x0000000104048824 */ /* 0x000fe400078e0a39 */
[----:B------:R-:W-:Y:S01]  /*ab20*/  IMAD R11, R57, R7, R11 ;  /* 0x00000007390b7224 */ /* 0x000fe200078e020b */
[----:B------:R-:W-:Y:S01]  /*ab30*/  IABS R7, R46 ;  /* 0x0000002e00077213 */ /* 0x000fe20000000000 */
[----:B------:R-:W-:Y:S01]  /*ab40*/  @!P4 IMAD.MOV R9, RZ, RZ, -R9 ;  /* 0x000000ffff09c224 */ /* 0x000fe200078e0a09 */
[----:B------:R-:W-:Y:S01]  /*ab50*/  ISETP.GE.AND P0, PT, R40, RZ, PT ;  /* 0x000000ff2800720c */ /* 0x000fe20003f06270 */
[----:B------:R-:W-:Y:S01]  /*ab60*/  IMAD.MOV.U32 R40, RZ, RZ, R38 ;  /* 0x000000ffff287224 */ /* 0x000fe200078e0026 */
[----:B------:R-:W-:Y:S01]  /*ab70*/  ISETP.GE.AND P6, PT, R44, RZ, PT ;  /* 0x000000ff2c00720c */ /* 0x000fe20003fc6270 */
[----:B------:R-:W-:Y:S01]  /*ab80*/  IMAD.MOV.U32 R44, RZ, RZ, R39 ;  /* 0x000000ffff2c7224 */ /* 0x000fe200078e0027 */
[----:B------:R-:W-:Y:S01]  /*ab90*/  IABS R2, R41 ;  /* 0x0000002900027213 */ /* 0x000fe20000000000 */
[----:B------:R-:W-:Y:S01]  /*aba0*/  IMAD.MOV.U32 R38, RZ, RZ, R31 ;  /* 0x000000ffff267224 */ /* 0x000fe200078e001f */
[----:B------:R-:W-:Y:S01]  /*abb0*/  IABS R12, R42 ;  /* 0x0000002a000c7213 */ /* 0x000fe20000000000 */
[----:B------:R0:W-:Y:S01]  /*abc0*/  STL [R1+0x27c], R14 ;  /* 0x00027c0e01007387 */ /* 0x0001e20000100800 */
[----:B------:R-:W-:-:S02]  /*abd0*/  IMAD.MOV.U32 R31, RZ, RZ, R18 ;  /* 0x000000ffff1f7224 */ /* 0x000fc400078e0012 */
[----:B------:R-:W-:Y:S01]  /*abe0*/  IMAD.HI.U32 R8, R0, R7, RZ ;  /* 0x0000000700087227 */ /* 0x000fe200078e00ff */
[----:B------:R-:W-:-:S03]  /*abf0*/  ISETP.GT.U32.AND P4, PT, R57, R11, PT ;  /* 0x0000000b3900720c */ /* 0x000fc60003f84070 */
[----:B------:R-:W-:Y:S02]  /*ac00*/  IMAD.MOV.U32 R18, RZ, RZ, R54 ;  /* 0x000000ffff127224 */ /* 0x000fe400078e0036 */
[----:B------:R-:W-:Y:S02]  /*ac10*/  @!P1 IMAD.IADD R5, R5, 0x1, -R57 ;  /* 0x0000000105059824 */ /* 0x000fe400078e0a39 */
[----:B------:R-:W-:-:S03]  /*ac20*/  IMAD.HI.U32 R13, R0, R12, RZ ;  /* 0x0000000c000d7227 */ /* 0x000fc600078e00ff */
[----:B------:R-:W-:Y:S01]  /*ac30*/  ISETP.GT.U32.AND P1, PT, R57, R5, PT ;  /* 0x000000053900720c */ /* 0x000fe20003f24070 */
[----:B------:R-:W-:Y:S02]  /*ac40*/  @!P5 IMAD.IADD R6, R6, 0x1, -R57 ;  /* 0x000000010606d824 */ /* 0x000fe400078e0a39 */
[----:B------:R-:W-:Y:S01]  /*ac50*/  @!P2 IMAD.MOV R4, RZ, RZ, -R4 ;  /* 0x000000ffff04a224 */ /* 0x000fe200078e0a04 */
[----:B------:R-:W-:Y:S01]  /*ac60*/  IABS R10, R45 ;  /* 0x0000002d000a7213 */ /* 0x000fe20000000000 */
[----:B------:R-:W-:Y:S02]  /*ac70*/  IMAD.MOV R13, RZ, RZ, -R13 ;  /* 0x000000ffff0d7224 */ /* 0x000fe400078e0a0d */
[----:B0-----:R-:W-:Y:S01]  /*ac80*/  IMAD.MOV.U32 R14, RZ, RZ, R6 ;  /* 0x000000ffff0e7224 */ /* 0x001fe200078e0006 */
[----:B------:R-:W-:-:S03]  /*ac90*/  ISETP.GE.AND P3, PT, R43, RZ, PT ;  /* 0x000000ff2b00720c */ /* 0x000fc60003f66270 */
[----:B------:R-:W-:Y:S02]  /*aca0*/  @!P6 IMAD.MOV R14, RZ, RZ, -R14 ;  /* 0x000000ffff0ee224 */ /* 0x000fe400078e0a0e */
[--C-:B------:R-:W-:Y:S02]  /*acb0*/  @!P4 IMAD.IADD R11, R11, 0x1, -R57.reuse ;  /* 0x000000010b0bc824 */ /* 0x100fe400078e0a39 */
[----:B------:R-:W-:-:S03]  /*acc0*/  @!P1 IMAD.IADD R5, R5, 0x1, -R57 ;  /* 0x0000000105059824 */ /* 0x000fc600078e0a39 */
[----:B------:R-:W-:Y:S01]  /*acd0*/  ISETP.GT.U32.AND P4, PT, R57, R11, PT ;  /* 0x0000000b3900720c */ /* 0x000fe20003f84070 */
[----:B------:R-:W-:Y:S01]  /*ace0*/  IMAD.MOV.U32 R43, RZ, RZ, R38 ;  /* 0x000000ffff2b7224 */ /* 0x000fe200078e0026 */
[----:B------:R-:W-:Y:S01]  /*acf0*/  ISETP.GE.AND P2, PT, R42, RZ, PT ;  /* 0x000000ff2a00720c */ /* 0x000fe20003f46270 */
[----:B------:R-:W-:Y:S02]  /*ad00*/  IMAD.MOV.U32 R38, RZ, RZ, R34 ;  /* 0x000000ffff267224 */ /* 0x000fe400078e0022 */
[----:B------:R-:W-:Y:S02]  /*ad10*/  IMAD.MOV.U32 R34, RZ, RZ, R19 ;  /* 0x000000ffff227224 */ /* 0x000fe400078e0013 */
[----:B----4-:R-:W-:-:S06]  /*ad20*/  IMAD.MOV.U32 R19, RZ, RZ, R55 ;  /* 0x000000ffff137224 */ /* 0x010fcc00078e0037 */
[----:B------:R-:W-:Y:S01]  /*ad30*/  @!P4 IMAD.IADD R11, R11, 0x1, -R57 ;  /* 0x000000010b0bc824 */ /* 0x000fe200078e0a39 */
[----:B------:R-:W-:-:S03]  /*ad40*/  IABS R6, R44 ;  /* 0x0000002c00067213 */ /* 0x000fc60000000000 */
[----:B------:R-:W-:Y:S02]  /*ad50*/  @!P0 IMAD.MOV R11, RZ, RZ, -R11 ;  /* 0x000000ffff0b8224 */ /* 0x000fe400078e0a0b */
[----:B---3--:R-:W-:Y:S02]  /*ad60*/  IMAD.MOV.U32 R39, RZ, RZ, R16 ;  /* 0x000000ffff277224 */ /* 0x008fe400078e0010 */
[----:B------:R-:W3:Y:S04]  /*ad70*/  LDL.LU R16, [R1+0x36c] ;  /* 0x00036c0001107983 */ /* 0x000ee80000300800 */
[----:B------:R-:W4:Y:S04]  /*ad80*/  LDL.LU R54, [R1+0x3cc] ;  /* 0x0003cc0001367983 */ /* 0x000f280000300800 */
[----:B------:R0:W-:Y:S02]  /*ad90*/  STL [R1+0x278], R9 ;  /* 0x0002780901007387 */ /* 0x0001e40000100800 */
[----:B0-----:R-:W-:-:S02]  /*ada0*/  IMAD.MOV.U32 R9, RZ, RZ, R2 ;  /* 0x000000ffff097224 */ /* 0x001fc400078e0002 */
[----:B------:R-:W-:Y:S01]  /*adb0*/  IMAD.MOV R2, RZ, RZ, -R8 ;  /* 0x000000ffff027224 */ /* 0x000fe200078e0a08 */
[----:B------:R0:W-:Y:S03]  /*adc0*/  STL [R1+0x274], R4 ;  /* 0x0002740401007387 */ /* 0x0001e60000100800 */
[----:B------:R-:W-:Y:S02]  /*add0*/  IMAD R2, R57, R2, R7 ;  /* 0x0000000239027224 */ /* 0x000fe400078e0207 */
[----:B------:R-:W-:-:S03]  /*ade0*/  IMAD.HI.U32 R8, R0, R10, RZ ;  /* 0x0000000a00087227 */ /* 0x000fc600078e00ff */
[C---:B------:R-:W-:Y:S01]  /*adf0*/  ISETP.GT.U32.AND P6, PT, R57.reuse, R2, PT ;  /* 0x000000023900720c */ /* 0x040fe20003fc4070 */
[C---:B0-----:R-:W-:Y:S02]  /*ae00*/  IMAD R4, R57.reuse, R13, R12 ;  /* 0x0000000d39047224 */ /* 0x041fe400078e020c */
[----:B------:R-:W-:Y:S02]  /*ae10*/  IMAD.MOV R8, RZ, RZ, -R8 ;  /* 0x000000ffff087224 */ /* 0x000fe400078e0a08 */
[----:B------:R-:W-:Y:S01]  /*ae20*/  IMAD.HI.U32 R7, R0, R9, RZ ;  /* 0x0000000900077227 */ /* 0x000fe200078e00ff */
[----:B------:R-:W-:-:S03]  /*ae30*/  ISETP.GT.U32.AND P5, PT, R57, R4, PT ;  /* 0x000000043900720c */ /* 0x000fc60003fa4070 */
[C---:B------:R-:W-:Y:S02]  /*ae40*/  IMAD R10, R57.reuse, R8, R10 ;  /* 0x00000008390a7224 */ /* 0x040fe400078e020a */
[----:B------:R-:W-:Y:S02]  /*ae50*/  IMAD.MOV R7, RZ, RZ, -R7 ;  /* 0x000000ffff077224 */ /* 0x000fe400078e0a07 */
[----:B------:R-:W-:Y:S01]  /*ae60*/  IMAD.MOV.U32 R8, RZ, RZ, R5 ;  /* 0x000000ffff087224 */ /* 0x000fe200078e0005 */
[C---:B------:R-:W-:Y:S01]  /*ae70*/  ISETP.GT.U32.AND P1, PT, R57.reuse, R10, PT ;  /* 0x0000000a3900720c */ /* 0x040fe20003f24070 */
[----:B------:R-:W-:Y:S01]  /*ae80*/  IMAD R9, R57, R7, R9 ;  /* 0x0000000739097224 */ /* 0x000fe200078e0209 */
[----:B------:R-:W-:Y:S01]  /*ae90*/  IABS R7, R40 ;  /* 0x0000002800077213 */ /* 0x000fe20000000000 */
[----:B------:R-:W-:Y:S02]  /*aea0*/  @!P6 IMAD.IADD R2, R2, 0x1, -R57 ;  /* 0x000000010202e824 */ /* 0x000fe400078e0a39 */
[----:B------:R-:W-:Y:S01]  /*aeb0*/  @!P3 IMAD.MOV R8, RZ, RZ, -R8 ;  /* 0x000000ffff08b224 */ /* 0x000fe200078e0a08 */
[----:B------:R-:W-:Y:S01]  /*aec0*/  STL [R1+0x24c], R14 ;  /* 0x00024c0e01007387 */ /* 0x000fe20000100800 */
[----:B------:R-:W-:-:S02]  /*aed0*/  IMAD.MOV.U32 R42, RZ, RZ, R39 ;  /* 0x000000ffff2a7224 */ /* 0x000fc400078e0027 */
[----:B------:R-:W-:Y:S01]  /*aee0*/  IMAD.MOV.U32 R39, RZ, RZ, R17 ;  /* 0x000000ffff277224 */ /* 0x000fe200078e0011 */
[----:B------:R-:W3:Y:S01]  /*aef0*/  LDL.LU R55, [R1+0x368] ;  /* 0x0003680001377983 */ /* 0x000ee20000300800 */
[----:B------:R-:W-:Y:S01]  /*af00*/  IMAD.MOV.U32 R17, RZ, RZ, R24 ;  /* 0x000000ffff117224 */ /* 0x000fe200078e0018 */
[C---:B------:R-:W-:Y:S01]  /*af10*/  ISETP.GT.U32.AND P3, PT, R57.reuse, R2, PT ;  /* 0x000000023900720c */ /* 0x040fe20003f64070 */
[----:B------:R-:W-:Y:S01]  /*af20*/  @!P5 IMAD.IADD R4, R4, 0x1, -R57 ;  /* 0x000000010404d824 */ /* 0x000fe200078e0a39 */
[----:B------:R-:W3:Y:S04]  /*af30*/  LDL.LU R24, [R1+0x40c] ;  /* 0x00040c0001187983 */ /* 0x000ee80000300800 */
[----:B------:R0:W-:Y:S01]  /*af40*/  STL [R1+0x258], R8 ;  /* 0x0002580801007387 */ /* 0x0001e20000100800 */
[----:B------:R-:W-:-:S02]  /*af50*/  ISETP.GT.U32.AND P5, PT, R57, R4, PT ;  /* 0x000000043900720c */ /* 0x000fc40003fa4070 */
[----:B------:R-:W-:Y:S01]  /*af60*/  ISETP.GT.U32.AND P4, PT, R57, R9, PT ;  /* 0x000000093900720c */ /* 0x000fe20003f84070 */
[----:B0-----:R-:W-:-:S04]  /*af70*/  IMAD.HI.U32 R8, R0, R7, RZ ;  /* 0x0000000700087227 */ /* 0x001fc800078e00ff */
[----:B------:R-:W-:Y:S02]  /*af80*/  IMAD.MOV R8, RZ, RZ, -R8 ;  /* 0x000000ffff087224 */ /* 0x000fe400078e0a08 */
[----:B------:R-:W-:Y:S02]  /*af90*/  @!P1 IMAD.IADD R10, R10, 0x1, -R57 ;  /* 0x000000010a0a9824 */ /* 0x000fe400078e0a39 */
[C---:B------:R-:W-:Y:S02]  /*afa0*/  IMAD R7, R57.reuse, R8, R7 ;  /* 0x0000000839077224 */ /* 0x040fe400078e0207 */
[----:B------:R-:W-:Y:S01]  /*afb0*/  @!P3 IMAD.IADD R2, R2, 0x1, -R57 ;  /* 0x000000010202b824 */ /* 0x000fe200078e0a39 */
[C---:B------:R-:W-:Y:S02]  /*afc0*/  ISETP.GT.U32.AND P0, PT, R57.reuse, R10, PT ;  /* 0x0000000a3900720c */ /* 0x040fe40003f04070 */
[----:B------:R-:W-:Y:S01]  /*afd0*/  ISETP.GT.U32.AND P3, PT, R57, R7, PT ;  /* 0x000000073900720c */ /* 0x000fe20003f64070 */
[----:B------:R-:W-:Y:S01]  /*afe0*/  IMAD.HI.U32 R5, R0, R6, RZ ;  /* 0x0000000600057227 */ /* 0x000fe200078e00ff */
[----:B------:R-:W-:-:S03]  /*aff0*/  ISETP.GE.AND P6, PT, R46, RZ, PT ;  /* 0x000000ff2e00720c */ /* 0x000fc60003fc6270 */
[--C-:B------:R-:W-:Y:S01]  /*b000*/  @!P5 IMAD.IADD R4, R4, 0x1, -R57.reuse ;  /* 0x000000010404d824 */ /* 0x100fe200078e0a39 */
[----:B------:R-:W-:Y:S01]  /*b010*/  ISETP.GE.AND P5, PT, R45, RZ, PT ;  /* 0x000000ff2d00720c */ /* 0x000fe20003fa6270 */
[----:B------:R-:W-:Y:S01]  /*b020*/  @!P4 IMAD.IADD R9, R9, 0x1, -R57 ;  /* 0x000000010909c824 */ /* 0x000fe200078e0a39 */
[----:B------:R-:W-:Y:S01]  /*b030*/  ISETP.GE.AND P1, PT, R41, RZ, PT ;  /* 0x000000ff2900720c */ /* 0x000fe20003f26270 */
[----:B------:R-:W-:Y:S02]  /*b040*/  IMAD.MOV R5, RZ, RZ, -R5 ;  /* 0x000000ffff057224 */ /* 0x000fe400078e0a05 */
[----:B------:R-:W-:Y:S01]  /*b050*/  IMAD.MOV.U32 R41, RZ, RZ, R39 ;  /* 0x000000ffff297224 */ /* 0x000fe200078e0027 */
[----:B------:R-:W-:Y:S01]  /*b060*/  ISETP.GT.U32.AND P4, PT, R57, R9, PT ;  /* 0x000000093900720c */ /* 0x000fe20003f84070 */
[----:B------:R-:W-:Y:S02]  /*b070*/  IMAD.MOV.U32 R39, RZ, RZ, R38 ;  /* 0x000000ffff277224 */ /* 0x000fe400078e0026 */
[----:B------:R-:W-:-:S02]  /*b080*/  IMAD.MOV.U32 R38, RZ, RZ, R37 ;  /* 0x000000ffff267224 */ /* 0x000fc400078e0025 */
[----:B------:R-:W-:Y:S02]  /*b090*/  IMAD.MOV.U32 R37, RZ, RZ, R36 ;  /* 0x000000ffff257224 */ /* 0x000fe400078e0024 */
[----:B------:R-:W-:Y:S02]  /*b0a0*/  IMAD.MOV.U32 R36, RZ, RZ, R35 ;  /* 0x000000ffff247224 */ /* 0x000fe400078e0023 */
[----:B------:R-:W-:Y:S02]  /*b0b0*/  IMAD R6, R57, R5, R6 ;  /* 0x0000000539067224 */ /* 0x000fe400078e0206 */
[----:B------:R-:W-:Y:S02]  /*b0c0*/  @!P2 IMAD.MOV R4, RZ, RZ, -R4 ;  /* 0x000000ffff04a224 */ /* 0x000fe400078e0a04 */
[----:B------:R-:W-:Y:S02]  /*b0d0*/  IMAD.MOV.U32 R35, RZ, RZ, R21 ;  /* 0x000000ffff237224 */ /* 0x000fe400078e0015 */
[----:B------:R-:W-:Y:S01]  /*b0e0*/  IMAD.MOV.U32 R5, RZ, RZ, R2 ;  /* 0x000000ffff057224 */ /* 0x000fe200078e0002 */
[----:B------:R-:W-:Y:S01]  /*b0f0*/  IABS R8, R43 ;  /* 0x0000002b00087213 */ /* 0x000fe20000000000 */
[----:B--2---:R-:W-:-:S02]  /*b100*/  IMAD.MOV.U32 R21, RZ, RZ, R26 ;  /* 0x000000ffff157224 */ /* 0x004fc400078e001a */
[--C-:B------:R-:W-:Y:S01]  /*b110*/  @!P0 IMAD.IADD R10, R10, 0x1, -R57.reuse ;  /* 0x000000010a0a8824 */ /* 0x100fe200078e0a39 */
[----:B------:R-:W2:Y:S01]  /*b120*/  LDL.LU R26, [R1+0x498] ;  /* 0x00049800011a7983 */ /* 0x000ea20000300800 */
[----:B------:R-:W-:Y:S01]  /*b130*/  @!P3 IMAD.IADD R7, R7, 0x1, -R57 ;  /* 0x000000010707b824 */ /* 0x000fe200078e0a39 */
[----:B------:R-:W-:Y:S01]  /*b140*/  ISETP.GE.AND P2, PT, R40, RZ, PT ;  /* 0x000000ff2800720c */ /* 0x000fe20003f46270 */
[----:B------:R-:W-:Y:S01]  /*b150*/  IMAD.MOV.U32 R46, RZ, RZ, R36 ;  /* 0x000000ffff2e7224 */ /* 0x000fe200078e0024 */
[----:B------:R-:W-:Y:S01]  /*b160*/  STL [R1+0x25c], R11 ;  /* 0x00025c0b01007387 */ /* 0x000fe20000100800 */
[----:B------:R-:W-:Y:S02]  /*b170*/  IMAD.MOV.U32 R45, RZ, RZ, R39 ;  /* 0x000000ffff2d7224 */ /* 0x000fe400078e0027 */
[----:B------:R-:W-:Y:S01]  /*b180*/  IMAD.MOV.U32 R36, RZ, RZ, R19 ;  /* 0x000000ffff247224 */ /* 0x000fe200078e0013 */
[----:B------:R0:W-:Y:S01]  /*b190*/  STL [R1+0x264], R4 ;  /* 0x0002640401007387 */ /* 0x0001e20000100800 */
[----:B------:R-:W-:-:S02]  /*b1a0*/  @!P6 IMAD.MOV R5, RZ, RZ, -R5 ;  /* 0x000000ffff05e224 */ /* 0x000fc400078e0a05 */
[----:B------:R-:W-:Y:S01]  /*b1b0*/  IMAD.MOV.U32 R40, RZ, RZ, R38 ;  /* 0x000000ffff287224 */ /* 0x000fe200078e0026 */
[----:B------:R-:W2:Y:S01]  /*b1c0*/  LDL.LU R19, [R1+0x3c8] ;  /* 0x0003c80001137983 */ /* 0x000ea20000300800 */
[----:B------:R-:W-:Y:S02]  /*b1d0*/  IMAD.MOV.U32 R47, RZ, RZ, R37 ;  /* 0x000000ffff2f7224 */ /* 0x000fe400078e0025 */
[----:B------:R-:W-:Y:S02]  /*b1e0*/  IMAD.MOV.U32 R39, RZ, RZ, R34 ;  /* 0x000000ffff277224 */ /* 0x000fe400078e0022 */
[----:B------:R-:W-:Y:S01]  /*b1f0*/  @!P5 IMAD.MOV R10, RZ, RZ, -R10 ;  /* 0x000000ffff0ad224 */ /* 0x000fe200078e0a0a */
[----:B0-----:R-:W-:Y:S01]  /*b200*/  IABS R4, R42 ;  /* 0x0000002a00047213 */ /* 0x001fe20000000000 */
[----:B------:R-:W-:Y:S01]  /*b210*/  IMAD.MOV.U32 R38, RZ, RZ, R35 ;  /* 0x000000ffff267224 */ /* 0x000fe200078e0023 */
[----:B------:R-:W2:Y:S01]  /*b220*/  LDL.LU R34, [R1+0x1d0] ;  /* 0x0001d00001227983 */ /* 0x000ea20000300800 */
[----:B------:R-:W-:Y:S01]  /*b230*/  IMAD.MOV.U32 R37, RZ, RZ, R29 ;  /* 0x000000ffff257224 */ /* 0x000fe200078e001d */
[----:B------:R-:W-:Y:S01]  /*b240*/  ISETP.GT.U32.AND P5, PT, R57, R7, PT ;  /* 0x000000073900720c */ /* 0x000fe20003fa4070 */
[----:B------:R-:W-:Y:S01]  /*b250*/  IMAD.MOV.U32 R35, RZ, RZ, R33 ;  /* 0x000000ffff237224 */ /* 0x000fe200078e0021 */
[----:B------:R-:W3:Y:S01]  /*b260*/  LDL.LU R29, [R1+0x418] ;  /* 0x00041800011d7983 */ /* 0x000ee20000300800 */
[----:B------:R-:W-:-:S03]  /*b270*/  IMAD.HI.U32 R11, R0, R8, RZ ;  /* 0x00000008000b7227 */ /* 0x000fc600078e00ff */
[----:B------:R-:W3:Y:S01]  /*b280*/  LDL.LU R33, [R1+0x34c] ;  /* 0x00034c0001217983 */ /* 0x000ee20000300800 */
[----:B------:R-:W-:-:S03]  /*b290*/  @!P4 IMAD.IADD R9, R9, 0x1, -R57 ;  /* 0x000000010909c824 */ /* 0x000fc600078e0a39 */
[----:B------:R0:W-:Y:S01]  /*b2a0*/  STL [R1+0x26c], R5 ;  /* 0x00026c0501007387 */ /* 0x0001e20000100800 */
[----:B------:R-:W-:Y:S01]  /*b2b0*/  IMAD.MOV R11, RZ, RZ, -R11 ;  /* 0x000000ffff0b7224 */ /* 0x000fe200078e0a0b */
[----:B------:R-:W-:Y:S01]  /*b2c0*/  ISETP.GT.U32.AND P6, PT, R57, R6, PT ;  /* 0x000000063900720c */ /* 0x000fe20003fc4070 */
[----:B------:R-:W-:Y:S02]  /*b2d0*/  IMAD.MOV.U32 R12, RZ, RZ, R9 ;  /* 0x000000ffff0c7224 */ /* 0x000fe400078e0009 */
[----:B0-----:R-:W-:-:S04]  /*b2e0*/  IMAD.HI.U32 R5, R0, R4, RZ ;  /* 0x0000000400057227 */ /* 0x001fc800078e00ff */
[----:B------:R-:W-:Y:S02]  /*b2f0*/  IMAD.MOV R9, RZ, RZ, -R5 ;  /* 0x000000ffff097224 */ /* 0x000fe400078e0a05 */
[----:B------:R-:W-:Y:S02]  /*b300*/  IMAD R5, R57, R11, R8 ;  /* 0x0000000b39057224 */ /* 0x000fe400078e0208 */
[----:B------:R-:W-:-:S03]  /*b310*/  @!P5 IMAD.IADD R7, R7, 0x1, -R57 ;  /* 0x000000010707d824 */ /* 0x000fc600078e0a39 */
[----:B------:R-:W-:Y:S01]  /*b320*/  ISETP.GT.U32.AND P5, PT, R57, R5, PT ;  /* 0x000000053900720c */ /* 0x000fe20003fa4070 */
[----:B------:R-:W-:Y:S01]  /*b330*/  @!P6 IMAD.IADD R6, R6, 0x1, -R57 ;  /* 0x000000010606e824 */ /* 0x000fe200078e0a39 */
[----:B------:R-:W-:Y:S01]  /*b340*/  ISETP.GE.AND P3, PT, R42, RZ, PT ;  /* 0x000000ff2a00720c */ /* 0x000fe20003f66270 */
[----:B------:R-:W-:-:S03]  /*b350*/  IMAD.MOV.U32 R42, RZ, RZ, R7 ;  /* 0x000000ffff2a7224 */ /* 0x000fc600078e0007 */
[----:B------:R-:W-:Y:S01]  /*b360*/  ISETP.GT.U32.AND P6, PT, R57, R6, PT ;  /* 0x000000063900720c */ /* 0x000fe20003fc4070 */
[----:B------:R-:W-:-:S06]  /*b370*/  @!P2 IMAD.MOV R42, RZ, RZ, -R42 ;  /* 0x000000ffff2aa224 */ /* 0x000fcc00078e0a2a */
[----:B------:R-:W-:Y:S01]  /*b380*/  @!P5 IMAD.IADD R5, R5, 0x1, -R57 ;  /* 0x000000010505d824 */ /* 0x000fe200078e0a39 */
[----:B------:R-:W-:-:S04]  /*b390*/  ISETP.GE.AND P0, PT, R44, RZ, PT ;  /* 0x000000ff2c00720c */ /* 0x000fc80003f06270 */
[----:B------:R-:W-:Y:S01]  /*b3a0*/  ISETP.GT.U32.AND P2, PT, R57, R5, PT ;  /* 0x000000053900720c */ /* 0x000fe20003f44070 */
[----:B------:R-:W-:Y:S01]  /*b3b0*/  IMAD.MOV.U32 R44, RZ, RZ, R39 ;  /* 0x000000ffff2c7224 */ /* 0x000fe200078e0027 */
[----:B------:R-:W-:Y:S01]  /*b3c0*/  ISETP.GE.AND P4, PT, R43, RZ, PT ;  /* 0x000000ff2b00720c */ /* 0x000fe20003f86270 */
[----:B------:R-:W-:Y:S02]  /*b3d0*/  @!P6 IMAD.IADD R6, R6, 0x1, -R57 ;  /* 0x000000010606e824 */ /* 0x000fe400078e0a39 */
[----:B------:R-:W-:Y:S01]  /*b3e0*/  IMAD.MOV.U32 R39, RZ, RZ, R20 ;  /* 0x000000ffff277224 */ /* 0x000fe200078e0014 */
[----:B------:R-:W-:Y:S01]  /*b3f0*/  IABS R2, R41 ;  /* 0x0000002900027213 */ /* 0x000fe20000000000 */
[----:B------:R-:W-:Y:S01]  /*b400*/  @!P1 IMAD.MOV R12, RZ, RZ, -R12 ;  /* 0x000000ffff0c9224 */ /* 0x000fe200078e0a0c */
[----:B------:R-:W-:Y:S01]  /*b410*/  ISETP.GE.AND P1, PT, R41, RZ, PT ;  /* 0x000000ff2900720c */ /* 0x000fe20003f26270 */
[----:B------:R-:W-:Y:S01]  /*b420*/  IMAD.MOV.U32 R41, RZ, RZ, R6 ;  /* 0x000000ffff297224 */ /* 0x000fe200078e0006 */
[----:B------:R-:W-:Y:S01]  /*b430*/  STL [R1+0x268], R10 ;  /* 0x0002680a01007387 */ /* 0x000fe20000100800 */
[----:B------:R-:W-:-:S02]  /*b440*/  IMAD.MOV.U32 R43, RZ, RZ, R39 ;  /* 0x000000ffff2b7224 */ /* 0x000fc400078e0027 */
[----:B------:R-:W-:Y:S01]  /*b450*/  IMAD.MOV.U32 R39, RZ, RZ, R38 ;  /* 0x000000ffff277224 */ /* 0x000fe200078e0026 */
[----:B------:R-:W-:Y:S01]  /*b460*/  STL [R1+0x260], R12 ;  /* 0x0002600c01007387 */ /* 0x000fe20000100800 */
[----:B------:R-:W-:Y:S02]  /*b470*/  @!P2 IMAD.IADD R5, R5, 0x1, -R57 ;  /* 0x000000010505a824 */ /* 0x000fe400078e0a39 */
[----:B------:R-:W-:Y:S01]  /*b480*/  IMAD.MOV.U32 R38, RZ, RZ, R37 ;  /* 0x000000ffff267224 */ /* 0x000fe200078e0025 */
[----:B------:R-:W4:Y:S01]  /*b490*/  LDL.LU R20, [R1+0x41c] ;  /* 0x00041c0001147983 */ /* 0x000f220000300800 */
[----:B------:R-:W-:Y:S01]  /*b4a0*/  @!P0 IMAD.MOV R41, RZ, RZ, -R41 ;  /* 0x000000ffff298224 */ /* 0x000fe200078e0a29 */
[----:B------:R-:W-:Y:S01]  /*b4b0*/  IABS R8, R40 ;  /* 0x0000002800087213 */ /* 0x000fe20000000000 */
[----:B------:R-:W-:Y:S01]  /*b4c0*/  IMAD.MOV.U32 R37, RZ, RZ, R36 ;  /* 0x000000ffff257224 */ /* 0x000fe200078e0024 */
[----:B------:R0:W-:Y:S01]  /*b4d0*/  STL [R1+0x254], R42 ;  /* 0x0002542a01007387 */ /* 0x0001e20000100800 */
[----:B------:R-:W-:Y:S01]  /*b4e0*/  ISETP.GE.AND P0, PT, R40, RZ, PT ;  /* 0x000000ff2800720c */ /* 0x000fe20003f06270 */
[----:B------:R-:W-:-:S02]  /*b4f0*/  IMAD.MOV.U32 R40, RZ, RZ, R5 ;  /* 0x000000ffff287224 */ /* 0x000fc400078e0005 */
[----:B------:R-:W-:Y:S02]  /*b500*/  IMAD.MOV.U32 R36, RZ, RZ, R35 ;  /* 0x000000ffff247224 */ /* 0x000fe400078e0023 */
[----:B-----5:R-:W-:Y:S02]  /*b510*/  IMAD.MOV.U32 R35, RZ, RZ, R32 ;  /* 0x000000ffff237224 */ /* 0x020fe400078e0020 */
[----:B0-----:R-:W-:Y:S02]  /*b520*/  IMAD.MOV.U32 R42, RZ, RZ, R39 ;  /* 0x000000ffff2a7224 */ /* 0x001fe400078e0027 */
[----:B------:R-:W-:Y:S02]  /*b530*/  IMAD.MOV.U32 R39, RZ, RZ, R38 ;  /* 0x000000ffff277224 */ /* 0x000fe400078e0026 */
[----:B------:R-:W-:Y:S01]  /*b540*/  IMAD.MOV.U32 R38, RZ, RZ, R37 ;  /* 0x000000ffff267224 */ /* 0x000fe200078e0025 */
[----:B------:R0:W-:Y:S01]  /*b550*/  STL [R1+0x250], R41 ;  /* 0x0002502901007387 */ /* 0x0001e20000100800 */
[----:B------:R-:W-:-:S02]  /*b560*/  @!P4 IMAD.MOV R40, RZ, RZ, -R40 ;  /* 0x000000ffff28c224 */ /* 0x000fc400078e0a28 */
[----:B------:R-:W-:Y:S01]  /*b570*/  IMAD.MOV.U32 R37, RZ, RZ, R36 ;  /* 0x000000ffff257224 */ /* 0x000fe200078e0024 */
[----:B------:R-:W5:Y:S01]  /*b580*/  LDL.LU R32, [R1+0x370] ;  /* 0x0003700001207983 */ /* 0x000f620000300800 */
[----:B------:R-:W-:-:S03]  /*b590*/  IMAD.MOV.U32 R36, RZ, RZ, R35 ;  /* 0x000000ffff247224 */ /* 0x000fc600078e0023 */
[----:B------:R-:W5:Y:S01]  /*b5a0*/  LDL.LU R35, [R1+0x358] ;  /* 0x0003580001237983 */ /* 0x000f620000300800 */
[----:B0-----:R-:W-:Y:S02]  /*b5b0*/  IMAD.MOV.U32 R41, RZ, RZ, R38 ;  /* 0x000000ffff297224 */ /* 0x001fe400078e0026 */
[----:B------:R-:W-:Y:S01]  /*b5c0*/  IMAD.MOV.U32 R38, RZ, RZ, R23 ;  /* 0x000000ffff267224 */ /* 0x000fe200078e0017 */
[----:B------:R0:W-:Y:S01]  /*b5d0*/  STL [R1+0x248], R40 ;  /* 0x0002482801007387 */ /* 0x0001e20000100800 */
[----:B------:R-:W-:Y:S02]  /*b5e0*/  IMAD.MOV.U32 R23, RZ, RZ, R21 ;  /* 0x000000ffff177224 */ /* 0x000fe400078e0015 */
[----:B------:R-:W-:Y:S02]  /*b5f0*/  IMAD.MOV.U32 R21, RZ, RZ, R28 ;  /* 0x000000ffff157224 */ /* 0x000fe400078e001c */
[----:B------:R-:W5:Y:S01]  /*b600*/  LDL.LU R28, [R1+0x420] ;  /* 0x00042000011c7983 */ /* 0x000f620000300800 */
[----:B------:R-:W-:-:S02]  /*b610*/  IMAD R4, R57, R9, R4 ;  /* 0x0000000939047224 */ /* 0x000fc400078e0204 */
[----:B------:R-:W-:-:S03]  /*b620*/  IMAD.HI.U32 R12, R0, R2, RZ ;  /* 0x00000002000c7227 */ /* 0x000fc600078e00ff */
[----:B------:R-:W-:Y:S01]  /*b630*/  ISETP.GT.U32.AND P6, PT, R57, R4, PT ;  /* 0x000000043900720c */ /* 0x000fe20003fc4070 */
[----:B------:R-:W-:-:S04]  /*b640*/  IMAD.MOV R12, RZ, RZ, -R12 ;  /* 0x000000ffff0c7224 */ /* 0x000fc800078e0a0c */
[----:B------:R-:W-:Y:S01]  /*b650*/  IMAD R2, R57, R12, R2 ;  /* 0x0000000c39027224 */ /* 0x000fe200078e0202 */
[----:B------:R-:W-:-:S04]  /*b660*/  IABS R9, R47 ;  /* 0x0000002f00097213 */ /* 0x000fc80000000000 */
[----:B------:R-:W-:-:S03]  /*b670*/  ISETP.GT.U32.AND P5, PT, R57, R2, PT ;  /* 0x000000023900720c */ /* 0x000fc60003fa4070 */
[----:B------:R-:W-:Y:S01]  /*b680*/  @!P6 IMAD.IADD R4, R4, 0x1, -R57 ;  /* 0x000000010404e824 */ /* 0x000fe200078e0a39 */
[----:B------:R-:W-:Y:S01]  /*b690*/  IABS R10, R46 ;  /* 0x0000002e000a7213 */ /* 0x000fe20000000000 */
[----:B------:R-:W-:-:S03]  /*b6a0*/  IMAD.HI.U32 R13, R0, R9, RZ ;  /* 0x00000009000d7227 */ /* 0x000fc600078e00ff */
[----:B------:R-:W-:Y:S01]  /*b6b0*/  ISETP.GT.U32.AND P6, PT, R57, R4, PT ;  /* 0x000000043900720c */ /* 0x000fe20003fc4070 */
[----:B------:R-:W-:-:S04]  /*b6c0*/  IMAD.HI.U32 R14, R0, R10, RZ ;  /* 0x0000000a000e7227 */ /* 0x000fc800078e00ff */
[----:B------:R-:W-:Y:S02]  /*b6d0*/  IMAD.MOV R13, RZ, RZ, -R13 ;  /* 0x000000ffff0d7224 */ /* 0x000fe400078e0a0d */
[----:B------:R-:W-:Y:S02]  /*b6e0*/  IMAD.MOV R14, RZ, RZ, -R14 ;  /* 0x000000ffff0e7224 */ /* 0x000fe400078e0a0e */
[----:B------:R-:W-:Y:S01]  /*b6f0*/  IMAD R9, R57, R13, R9 ;  /* 0x0000000d39097224 */ /* 0x000fe200078e0209 */
[----:B------:R-:W-:Y:S01]  /*b700*/  IABS R11, R45 ;  /* 0x0000002d000b7213 */ /* 0x000fe20000000000 */
[----:B------:R-:W-:Y:S02]  /*b710*/  @!P5 IMAD.IADD R2, R2, 0x1, -R57 ;  /* 0x000000010202d824 */ /* 0x000fe400078e0a39 */
[----:B------:R-:W-:-:S04]  /*b720*/  IMAD.HI.U32 R12, R0, R8, RZ ;  /* 0x00000008000c7227 */ /* 0x000fc800078e00ff */
[C---:B------:R-:W-:Y:S02]  /*b730*/  IMAD R10, R57.reuse, R14, R10 ;  /* 0x0000000e390a7224 */ /* 0x040fe400078e020a */
[----:B------:R-:W-:Y:S01]  /*b740*/  @!P6 IMAD.IADD R4, R4, 0x1, -R57 ;  /* 0x000000010404e824 */ /* 0x000fe200078e0a39 */
[C---:B------:R-:W-:Y:S01]  /*b750*/  ISETP.GT.U32.AND P6, PT, R57.reuse, R9, PT ;  /* 0x000000093900720c */ /* 0x040fe20003fc4070 */
[----:B------:R-:W-:Y:S01]  /*b760*/  IMAD.MOV R12, RZ, RZ, -R12 ;  /* 0x000000ffff0c7224 */ /* 0x000fe200078e0a0c */
[C---:B------:R-:W-:Y:S01]  /*b770*/  ISETP.GT.U32.AND P5, PT, R57.reuse, R2, PT ;  /* 0x000000023900720c */ /* 0x040fe20003fa4070 */
[----:B------:R-:W-:Y:S01]  /*b780*/  IMAD.HI.U32 R15, R0, R11, RZ ;  /* 0x0000000b000f7227 */ /* 0x000fe200078e00ff */
[----:B------:R-:W-:-:S03]  /*b790*/  ISETP.GT.U32.AND P4, PT, R57, R10, PT ;  /* 0x0000000a3900720c */ /* 0x000fc60003f84070 */
[C---:B------:R-:W-:Y:S02]  /*b7a0*/  IMAD R12, R57.reuse, R12, R8 ;  /* 0x0000000c390c7224 */ /* 0x040fe400078e0208 */
[----:B------:R-:W-:Y:S01]  /*b7b0*/  IMAD.MOV R15, RZ, RZ, -R15 ;  /* 0x000000ffff0f7224 */ /* 0x000fe200078e0a0f */
[----:B------:R-:W-:Y:S02]  /*b7c0*/  IABS R6, R44 ;  /* 0x0000002c00067213 */ /* 0x000fe40000000000 */
[C---:B------:R-:W-:Y:S01]  /*b7d0*/  ISETP.GT.U32.AND P2, PT, R57.reuse, R12, PT ;  /* 0x0000000c3900720c */ /* 0x040fe20003f44070 */
[----:B------:R-:W-:Y:S02]  /*b7e0*/  IMAD R11, R57, R15, R11 ;  /* 0x0000000f390b7224 */ /* 0x000fe400078e020b */
[----:B------:R-:W-:Y:S02]  /*b7f0*/  @!P6 IMAD.IADD R9, R9, 0x1, -R57 ;  /* 0x000000010909e824 */ /* 0x000fe400078e0a39 */
[----:B------:R-:W-:-:S02]  /*b800*/  IMAD.MOV.U32 R7, RZ, RZ, R4 ;  /* 0x000000ffff077224 */ /* 0x000fc400078e0004 */
[--C-:B------:R-:W-:Y:S01]  /*b810*/  @!P5 IMAD.IADD R2, R2, 0x1, -R57.reuse ;  /* 0x000000010202d824 */ /* 0x100fe200078e0a39 */
[C---:B------:R-:W-:Y:S01]  /*b820*/  ISETP.GT.U32.AND P5, PT, R57.reuse, R11, PT ;  /* 0x0000000b3900720c */ /* 0x040fe20003fa4070 */
[----:B------:R-:W-:Y:S02]  /*b830*/  IMAD.MOV.U32 R4, RZ, RZ, R6 ;  /* 0x000000ffff047224 */ /* 0x000fe400078e0006 */
[----:B------:R-:W-:Y:S01]  /*b840*/  @!P4 IMAD.IADD R10, R10, 0x1, -R57 ;  /* 0x000000010a0ac824 */ /* 0x000fe200078e0a39 */
[----:B------:R-:W-:Y:S01]  /*b850*/  ISETP.GT.U32.AND P4, PT, R57, R9, PT ;  /* 0x000000093900720c */ /* 0x000fe20003f84070 */
[----:B------:R-:W-:Y:S01]  /*b860*/  IMAD.HI.U32 R6, R0, R4, RZ ;  /* 0x0000000400067227 */ /* 0x000fe200078e00ff */
[----:B------:R-:W-:-:S03]  /*b870*/  IABS R5, R43 ;  /* 0x0000002b00057213 */ /* 0x000fc60000000000 */
[----:B------:R-:W-:Y:S02]  /*b880*/  @!P3 IMAD.MOV R7, RZ, RZ, -R7 ;  /* 0x000000ffff07b224 */ /* 0x000fe400078e0a07 */
[----:B------:R-:W-:Y:S02]  /*b890*/  @!P2 IMAD.IADD R12, R12, 0x1, -R57 ;  /* 0x000000010c0ca824 */ /* 0x000fe400078e0a39 */
[----:B------:R-:W-:Y:S02]  /*b8a0*/  IMAD.MOV R6, RZ, RZ, -R6 ;  /* 0x000000ffff067224 */ /* 0x000fe400078e0a06 */
[----:B0-----:R-:W-:Y:S02]  /*b8b0*/  IMAD.MOV.U32 R40, RZ, RZ, R39 ;  /* 0x000000ffff287224 */ /* 0x001fe400078e0027 */
[----:B------:R-:W-:Y:S02]  /*b8c0*/  IMAD.MOV.U32 R39, RZ, RZ, R27 ;  /* 0x000000ffff277224 */ /* 0x000fe400078e001b */
[----:B------:R-:W-:Y:S01]  /*b8d0*/  IMAD.MOV.U32 R27, RZ, RZ, R52 ;  /* 0x000000ffff1b7224 */ /* 0x000fe200078e0034 */
[C---:B------:R-:W-:Y:S01]  /*b8e0*/  ISETP.GT.U32.AND P6, PT, R57.reuse, R12, PT ;  /* 0x0000000c3900720c */ /* 0x040fe20003fc4070 */
[----:B------:R-:W5:Y:S01]  /*b8f0*/  LDL.LU R52, [R1+0x3b8] ;  /* 0x0003b80001347983 */ /* 0x000f620000300800 */
[----:B------:R-:W-:-:S02]  /*b900*/  IMAD R4, R57, R6, R4 ;  /* 0x0000000639047224 */ /* 0x000fc400078e0204 */
[--C-:B------:R-:W-:Y:S01]  /*b910*/  @!P5 IMAD.IADD R11, R11, 0x1, -R57.reuse ;  /* 0x000000010b0bd824 */ /* 0x100fe200078e0a39 */
[----:B------:R0:W-:Y:S01]  /*b920*/  STL [R1+0x244], R7 ;  /* 0x0002440701007387 */ /* 0x0001e20000100800 */
[----:B------:R-:W-:Y:S01]  /*b930*/  ISETP.GT.U32.AND P5, PT, R57, R10, PT ;  /* 0x0000000a3900720c */ /* 0x000fe20003fa4070 */
[----:B------:R-:W-:Y:S01]  /*b940*/  @!P4 IMAD.IADD R9, R9, 0x1, -R57 ;  /* 0x000000010909c824 */ /* 0x000fe200078e0a39 */
[----:B------:R-:W-:Y:S01]  /*b950*/  ISETP.GT.U32.AND P4, PT, R57, R4, PT ;  /* 0x000000043900720c */ /* 0x000fe20003f84070 */
[----:B0-----:R-:W-:Y:S02]  /*b960*/  IMAD.MOV.U32 R7, RZ, RZ, R2 ;  /* 0x000000ffff077224 */ /* 0x001fe400078e0002 */
[----:B------:R-:W-:-:S04]  /*b970*/  IMAD.HI.U32 R2, R0, R5, RZ ;  /* 0x0000000500027227 */ /* 0x000fc800078e00ff */
[----:B------:R-:W-:Y:S02]  /*b980*/  IMAD.MOV R2, RZ, RZ, -R2 ;  /* 0x000000ffff027224 */ /* 0x000fe400078e0a02 */
[----:B------:R-:W-:Y:S02]  /*b990*/  @!P1 IMAD.MOV R7, RZ, RZ, -R7 ;  /* 0x000000ffff079224 */ /* 0x000fe400078e0a07 */
[C---:B------:R-:W-:Y:S01]  /*b9a0*/  IMAD R2, R57.reuse, R2, R5 ;  /* 0x0000000239027224 */ /* 0x040fe200078e0205 */
[C---:B------:R-:W-:Y:S01]  /*b9b0*/  ISETP.GT.U32.AND P1, PT, R57.reuse, R11, PT ;  /* 0x0000000b3900720c */ /* 0x040fe20003f24070 */
[--C-:B------:R-:W-:Y:S02]  /*b9c0*/  @!P6 IMAD.IADD R12, R12, 0x1, -R57.reuse ;  /* 0x000000010c0ce824 */ /* 0x100fe400078e0a39 */
[--C-:B------:R-:W-:Y:S01]  /*b9d0*/  @!P5 IMAD.IADD R10, R10, 0x1, -R57.reuse ;  /* 0x000000010a0ad824 */ /* 0x100fe200078e0a39 */
[----:B------:R-:W-:Y:S01]  /*b9e0*/  ISETP.GT.U32.AND P5, PT, R57, R2, PT ;  /* 0x000000023900720c */ /* 0x000fe20003fa4070 */
[----:B------:R-:W-:-:S02]  /*b9f0*/  @!P4 IMAD.IADD R4, R4, 0x1, -R57 ;  /* 0x000000010404c824 */ /* 0x000fc400078e0a39 */
[----:B------:R-:W-:Y:S01]  /*ba00*/  IMAD.MOV.U32 R14, RZ, RZ, R12 ;  /* 0x000000ffff0e7224 */ /* 0x000fe200078e000c */
[----:B------:R-:W-:-:S03]  /*ba10*/  ISETP.GE.AND P3, PT, R47, RZ, PT ;  /* 0x000000ff2f00720c */ /* 0x000fc60003f66270 */
[----:B------:R-:W-:Y:S01]  /*ba20*/  @!P0 IMAD.MOV R14, RZ, RZ, -R14 ;  /* 0x000000ffff0e8224 */ /* 0x000fe200078e0a0e */
[----:B------:R-:W-:Y:S01]  /*ba30*/  ISETP.GT.U32.AND P0, PT, R57, R4, PT ;  /* 0x000000043900720c */ /* 0x000fe20003f04070 */
[--C-:B------:R-:W-:Y:S01]  /*ba40*/  @!P1 IMAD.IADD R11, R11, 0x1, -R57.reuse ;  /* 0x000000010b0b9824 */ /* 0x100fe200078e0a39 */
[----:B------:R-:W-:Y:S02]  /*ba50*/  ISETP.GE.AND P2, PT, R46, RZ, PT ;  /* 0x000000ff2e00720c */ /* 0x000fe40003f46270 */
[----:B------:R-:W-:Y:S02]  /*ba60*/  ISETP.GE.AND P6, PT, R45, RZ, PT ;  /* 0x000000ff2d00720c */ /* 0x000fe40003fc6270 */
[----:B------:R-:W-:Y:S01]  /*ba70*/  ISETP.GE.AND P1, PT, R44, RZ, PT ;  /* 0x000000ff2c00720c */ /* 0x000fe20003f26270 */
[----:B------:R-:W-:Y:S01]  /*ba80*/  @!P5 IMAD.IADD R2, R2, 0x1, -R57 ;  /* 0x000000010202d824 */ /* 0x000fe200078e0a39 */
[----:B------:R0:W-:Y:S01]  /*ba90*/  STL [R1+0x240], R7 ;  /* 0x0002400701007387 */ /* 0x0001e20000100800 */
[----:B------:R-:W-:-:S03]  /*baa0*/  @!P3 IMAD.MOV R9, RZ, RZ, -R9 ;  /* 0x000000ffff09b224 */ /* 0x000fc600078e0a09 */
[----:B------:R-:W-:Y:S01]  /*bab0*/  ISETP.GT.U32.AND P5, PT, R57, R2, PT ;  /* 0x000000023900720c */ /* 0x000fe20003fa4070 */
[----:B------:R-:W-:Y:S01]  /*bac0*/  @!P0 IMAD.IADD R4, R4, 0x1, -R57 ;  /* 0x0000000104048824 */ /* 0x000fe200078e0a39 */
[----:B------:R-:W-:Y:S01]  /*bad0*/  STL [R1+0x23c], R14 ;  /* 0x00023c0e01007387 */ /* 0x000fe20000100800 */
[----:B------:R-:W-:Y:S01]  /*bae0*/  @!P2 IMAD.MOV R10, RZ, RZ, -R10 ;  /* 0x000000ffff0aa224 */ /* 0x000fe200078e0a0a */
[----:B0-----:R-:W-:Y:S01]  /*baf0*/  IABS R7, R41 ;  /* 0x0000002900077213 */ /* 0x001fe20000000000 */
[----:B------:R-:W-:Y:S01]  /*bb00*/  @!P6 IMAD.MOV R11, RZ, RZ, -R11 ;  /* 0x000000ffff0be224 */ /* 0x000fe200078e0a0b */
[----:B------:R-:W-:Y:S01]  /*bb10*/  IABS R5, R40 ;  /* 0x0000002800057213 */ /* 0x000fe20000000000 */
[----:B------:R0:W-:Y:S01]  /*bb20*/  STL [R1+0x238], R9 ;  /* 0x0002380901007387 */ /* 0x0001e20000100800 */
[----:B------:R-:W-:Y:S01]  /*bb30*/  ISETP.GE.AND P0, PT, R40, RZ, PT ;  /* 0x000000ff2800720c */ /* 0x000fe20003f06270 */
[----:B------:R-:W-:Y:S01]  /*bb40*/  @!P1 IMAD.MOV R4, RZ, RZ, -R4 ;  /* 0x000000ffff049224 */ /* 0x000fe200078e0a04 */
[----:B------:R-:W-:Y:S01]  /*bb50*/  ISETP.GE.AND P4, PT, R43, RZ, PT ;  /* 0x000000ff2b00720c */ /* 0x000fe20003f86270 */
[----:B------:R-:W5:Y:S01]  /*bb60*/  LDL.LU R48, [R1+0x1d4] ;  /* 0x0001d40001307983 */ /* 0x000f620000300800 */
[----:B------:R-:W-:-:S02]  /*bb70*/  IMAD.MOV.U32 R40, RZ, RZ, R39 ;  /* 0x000000ffff287224 */ /* 0x000fc400078e0027 */
[----:B------:R-:W-:Y:S01]  /*bb80*/  IMAD.HI.U32 R13, R0, R7, RZ ;  /* 0x00000007000d7227 */ /* 0x000fe200078e00ff */
[----:B------:R-:W5:Y:S03]  /*bb90*/  LDL.LU R47, [R1+0x1d8] ;  /* 0x0001d800012f7983 */ /* 0x000f660000300800 */
[----:B------:R-:W-:Y:S01]  /*bba0*/  IMAD.MOV.U32 R39, RZ, RZ, R38 ;  /* 0x000000ffff277224 */ /* 0x000fe200078e0026 */
[----:B------:R-:W-:Y:S01]  /*bbb0*/  STL [R1+0x234], R10 ;  /* 0x0002340a01007387 */ /* 0x000fe20000100800 */
[----:B------:R-:W-:Y:S02]  /*bbc0*/  IMAD.MOV.U32 R38, RZ, RZ, R37 ;  /* 0x000000ffff267224 */ /* 0x000fe400078e0025 */
[----:B------:R-:W-:Y:S01]  /*bbd0*/  IMAD.MOV.U32 R37, RZ, RZ, R36 ;  /* 0x000000ffff257224 */ /* 0x000fe200078e0024 */
[----:B------:R-:W-:Y:S01]  /*bbe0*/  STL [R1+0x228], R11 ;  /* 0x0002280b01007387 */ /* 0x000fe20000100800 */
[----:B------:R-:W-:Y:S01]  /*bbf0*/  IMAD.MOV R12, RZ, RZ, -R13 ;  /* 0x000000ffff0c7224 */ /* 0x000fe200078e0a0d */
[----:B------:R-:W-:-:S02]  /*bc00*/  ISETP.GE.AND P1, PT, R40, RZ, PT ;  /* 0x000000ff2800720c */ /* 0x000fc40003f26270 */
[----:B------:R1:W-:Y:S01]  /*bc10*/  STL [R1+0x22c], R4 ;  /* 0x00022c0401007387 */ /* 0x0003e20000100800 */
[----:B------:R-:W-:Y:S02]  /*bc20*/  @!P5 IMAD.IADD R2, R2, 0x1, -R57 ;  /* 0x000000010202d824 */ /* 0x000fe400078e0a39 */
[----:B0-----:R-:W-:Y:S02]  /*bc30*/  IMAD R9, R57, R12, R7 ;  /* 0x0000000c39097224 */ /* 0x001fe400078e0207 */
[----:B------:R-:W-:Y:S01]  /*bc40*/  IMAD.MOV.U32 R7, RZ, RZ, R2 ;  /* 0x000000ffff077224 */ /* 0x000fe200078e0002 */
[----:B-1----:R-:W-:Y:S01]  /*bc50*/  IABS R4, R40 ;  /* 0x0000002800047213 */ /* 0x002fe20000000000 */
[----:B------:R-:W-:Y:S02]  /*bc60*/  IMAD.MOV.U32 R40, RZ, RZ, R39 ;  /* 0x000000ffff287224 */ /* 0x000fe400078e0027 */
[----:B------:R-:W-:Y:S02]  /*bc70*/  IMAD.MOV.U32 R39, RZ, RZ, R38 ;  /* 0x000000ffff277224 */ /* 0x000fe400078e0026 */
[----:B------:R-:W-:-:S02]  /*bc80*/  IMAD.MOV.U32 R38, RZ, RZ, R37 ;  /* 0x000000ffff267224 */ /* 0x000fc400078e0025 */
[----:B------:R-:W-:Y:S01]  /*bc90*/  @!P4 IMAD.MOV R7, RZ, RZ, -R7 ;  /* 0x000000ffff07c224 */ /* 0x000fe200078e0a07 */
        /* <DEDUP_REMOVED lines=24> */
[----:B----4-:R-:W-:Y:S02]  /*be20*/  IMAD.MOV.U32 R30, RZ, RZ, R54 ;  /* 0x000000ffff1e7224 */ /* 0x010fe400078e0036 */
[----:B------:R-:W-:-:S02]  /*be30*/  IMAD.MOV.U32 R38, RZ, RZ, R31 ;  /* 0x000000ffff267224 */ /* 0x000fc400078e001f */
[----:B-----5:R-:W-:Y:S02]  /*be40*/  IMAD.MOV.U32 R27, RZ, RZ, R28 ;  /* 0x000000ffff1b7224 */ /* 0x020fe400078e001c */
[----:B------:R-:W-:Y:S02]  /*be50*/  IMAD.MOV.U32 R28, RZ, RZ, R55 ;  /* 0x000000ffff1c7224 */ /* 0x000fe400078e0037 */
[----:B------:R-:W2:Y:S04]  /*be60*/  LDL.LU R55, [R1+0x374] ;  /* 0x0003740001377983 */ /* 0x000ea80000300800 */
[----:B------:R0:W-:Y:S04]  /*be70*/  STL [R1+0x230], R7 ;  /* 0x0002300701007387 */ /* 0x0001e80000100800 */
[----:B------:R-:W3:Y:S04]  /*be80*/  LDL.LU R22, [R1+0x460] ;  /* 0x0004600001167983 */ /* 0x000ee80000300800 */
[----:B------:R-:W4:Y:S04]  /*be90*/  LDL.LU R24, [R1+0x3ec] ;  /* 0x0003ec0001187983 */ /* 0x000f280000300800 */
[----:B------:R-:W5:Y:S04]  /*bea0*/  LDL.LU R54, [R1+0x4c8] ;  /* 0x0004c80001367983 */ /* 0x000f680000300800 */
[----:B------:R-:W3:Y:S01]  /*beb0*/  LDL.LU R31, [R1+0x354] ;  /* 0x00035400011f7983 */ /* 0x000ee20000300800 */
[----:B------:R-:W-:-:S02]  /*bec0*/  IABS R8, R42 ;  /* 0x0000002a00087213 */ /* 0x000fc40000000000 */
[----:B------:R-:W-:Y:S01]  /*bed0*/  ISETP.GT.U32.AND P5, PT, R57, R9, PT ;  /* 0x000000093900720c */ /* 0x000fe20003fa4070 */
[----:B------:R-:W4:Y:S02]  /*bee0*/  LDL.LU R43, [R1+0x1dc] ;  /* 0x0001dc00012b7983 */ /* 0x000f240000300800 */
[----:B------:R-:W-:-:S04]  /*bef0*/  IMAD.HI.U32 R6, R0, R8, RZ ;  /* 0x0000000800067227 */ /* 0x000fc800078e00ff */
[----:B------:R-:W-:-:S04]  /*bf00*/  IMAD.MOV R6, RZ, RZ, -R6 ;  /* 0x000000ffff067224 */ /* 0x000fc800078e0a06 */
[----:B------:R-:W-:-:S05]  /*bf10*/  IMAD R8, R57, R6, R8 ;  /* 0x0000000639087224 */ /* 0x000fca00078e0208 */
[----:B------:R-:W-:Y:S02]  /*bf20*/  ISETP.GT.U32.AND P3, PT, R57, R8, PT ;  /* 0x000000083900720c */ /* 0x000fe40003f64070 */
[----:B------:R-:W-:Y:S02]  /*bf30*/  ISETP.GE.AND P4, PT, R40, RZ, PT ;  /* 0x000000ff2800720c */ /* 0x000fe40003f86270 */
[----:B------:R-:W-:Y:S02]  /*bf40*/  IABS R2, R40 ;  /* 0x0000002800027213 */ /* 0x000fe40000000000 */
[----:B------:R-:W4:Y:S01]  /*bf50*/  LDL.LU R40, [R1+0x1e0] ;  /* 0x0001e00001287983 */ /* 0x000f220000300800 */
[----:B------:R-:W-:-:S06]  /*bf60*/  @!P5 IMAD.IADD R9, R9, 0x1, -R57 ;  /* 0x000000010909d824 */ /* 0x000fcc00078e0a39 */
[----:B------:R-:W-:Y:S02]  /*bf70*/  @!P3 IMAD.IADD R8, R8, 0x1, -R57 ;  /* 0x000000010808b824 */ /* 0x000fe400078e0a39 */
[----:B------:R-:W-:-:S03]  /*bf80*/  IMAD.HI.U32 R6, R0, R5, RZ ;  /* 0x0000000500067227 */ /* 0x000fc600078e00ff */
[C---:B------:R-:W-:Y:S01]  /*bf90*/  ISETP.GT.U32.AND P3, PT, R57.reuse, R8, PT ;  /* 0x000000083900720c */ /* 0x040fe20003f64070 */
[----:B------:R-:W-:Y:S01]  /*bfa0*/  IMAD.MOV R6, RZ, RZ, -R6 ;  /* 0x000000ffff067224 */ /* 0x000fe200078e0a06 */
[C---:B------:R-:W-:Y:S02]  /*bfb0*/  ISETP.GT.U32.AND P5, PT, R57.reuse, R9, PT ;  /* 0x000000093900720c */ /* 0x040fe40003fa4070 */
[----:B------:R-:W-:Y:S01]  /*bfc0*/  ISETP.GE.AND P2, PT, R42, RZ, PT ;  /* 0x000000ff2a00720c */ /* 0x000fe20003f46270 */
[----:B------:R-:W-:-:S08]  /*bfd0*/  IMAD R5, R57, R6, R5 ;  /* 0x0000000639057224 */ /* 0x000fd000078e0205 */
[--C-:B------:R-:W-:Y:S01]  /*bfe0*/  @!P3 IMAD.IADD R8, R8, 0x1, -R57.reuse ;  /* 0x000000010808b824 */ /* 0x100fe200078e0a39 */
[----:B------:R-:W-:Y:S01]  /*bff0*/  ISETP.GT.U32.AND P3, PT, R57, R5, PT ;  /* 0x000000053900720c */ /* 0x000fe20003f64070 */
[----:B------:R-:W-:Y:S02]  /*c000*/  @!P5 IMAD.IADD R9, R9, 0x1, -R57 ;  /* 0x000000010909d824 */ /* 0x000fe400078e0a39 */
[----:B------:R-:W-:Y:S02]  /*c010*/  IMAD.MOV.U32 R15, RZ, RZ, R8 ;  /* 0x000000ffff0f7224 */ /* 0x000fe400078e0008 */
[----:B------:R-:W-:Y:S02]  /*c020*/  @!P6 IMAD.MOV R9, RZ, RZ, -R9 ;  /* 0x000000ffff09e224 */ /* 0x000fe400078e0a09 */
[----:B------:R-:W-:Y:S02]  /*c030*/  @!P2 IMAD.MOV R15, RZ, RZ, -R15 ;  /* 0x000000ffff0fa224 */ /* 0x000fe400078e0a0f */
[----:B------:R-:W-:-:S02]  /*c040*/  IMAD.MOV.U32 R44, RZ, RZ, R37 ;  /* 0x000000ffff2c7224 */ /* 0x000fc400078e0025 */
[----:B------:R-:W-:Y:S01]  /*c050*/  IMAD.MOV.U32 R37, RZ, RZ, R35 ;  /* 0x000000ffff257224 */ /* 0x000fe200078e0023 */
[----:B------:R-:W-:Y:S01]  /*c060*/  STL [R1+0x224], R15 ;  /* 0x0002240f01007387 */ /* 0x000fe20000100800 */
[----:B------:R-:W-:Y:S02]  /*c070*/  IMAD.MOV.U32 R42, RZ, RZ, R38 ;  /* 0x000000ffff2a7224 */ /* 0x000fe400078e0026 */
[----:B------:R-:W-:Y:S01]  /*c080*/  IMAD.MOV.U32 R35, RZ, RZ, R28 ;  /* 0x000000ffff237224 */ /* 0x000fe200078e001c */
[----:B------:R1:W-:Y:S01]  /*c090*/  STL [R1+0x220], R9 ;  /* 0x0002200901007387 */ /* 0x0003e20000100800 */
[----:B------:R-:W-:Y:S01]  /*c0a0*/  @!P3 IMAD.IADD R5, R5, 0x1, -R57 ;  /* 0x000000010505b824 */ /* 0x000fe200078e0a39 */
[----:B------:R-:W-:Y:S02]  /*c0b0*/  IABS R6, R41 ;  /* 0x0000002900067213 */ /* 0x000fe40000000000 */
[----:B------:R-:W-:Y:S01]  /*c0c0*/  ISETP.GE.AND P3, PT, R41, RZ, PT ;  /* 0x000000ff2900720c */ /* 0x000fe20003f66270 */
[----:B------:R-:W-:-:S02]  /*c0d0*/  IMAD.MOV.U32 R41, RZ, RZ, R39 ;  /* 0x000000ffff297224 */ /* 0x000fc400078e0027 */
[----:B--2---:R-:W-:Y:S02]  /*c0e0*/  IMAD.MOV.U32 R28, RZ, RZ, R55 ;  /* 0x000000ffff1c7224 */ /* 0x004fe400078e0037 */
[----:B------:R-:W2:Y:S01]  /*c0f0*/  LDL.LU R55, [R1+0x408] ;  /* 0x0004080001377983 */ /* 0x000ea20000300800 */
[----:B---3--:R-:W-:Y:S02]  /*c100*/  IMAD.MOV.U32 R38, RZ, RZ, R31 ;  /* 0x000000ffff267224 */ /* 0x008fe400078e001f */
[----:B------:R-:W-:Y:S02]  /*c110*/  IMAD.MOV.U32 R31, RZ, RZ, R30 ;  /* 0x000000ffff1f7224 */ /* 0x000fe400078e001e */
[----:B------:R-:W3:Y:S04]  /*c120*/  LDL.LU R30, [R1+0x3c0] ;  /* 0x0003c000011e7983 */ /* 0x000ee80000300800 */
[----:B------:R-:W2:Y:S01]  /*c130*/  LDL.LU R39, [R1+0x350] ;  /* 0x0003500001277983 */ /* 0x000ea20000300800 */
[----:B------:R-:W-:-:S04]  /*c140*/  IMAD.HI.U32 R11, R0, R4, RZ ;  /* 0x00000004000b7227 */ /* 0x000fc800078e00ff */
[----:B------:R-:W-:-:S04]  /*c150*/  IMAD.MOV R11, RZ, RZ, -R11 ;  /* 0x000000ffff0b7224 */ /* 0x000fc800078e0a0b */
[----:B------:R-:W-:-:S05]  /*c160*/  IMAD R4, R57, R11, R4 ;  /* 0x0000000b39047224 */ /* 0x000fca00078e0204 */
[----:B------:R-:W-:Y:S01]  /*c170*/  ISETP.GT.U32.AND P5, PT, R57, R4, PT ;  /* 0x000000043900720c */ /* 0x000fe20003fa4070 */
[----:B------:R-:W-:Y:S01]  /*c180*/  IMAD.HI.U32 R14, R0, R2, RZ ;  /* 0x00000002000e7227 */ /* 0x000fe200078e00ff */
[----:B0-----:R-:W-:-:S03]  /*c190*/  IABS R7, R48 ;  /* 0x0000003000077213 */ /* 0x001fc60000000000 */
[----:B------:R-:W-:Y:S02]  /*c1a0*/  IMAD.MOV R14, RZ, RZ, -R14 ;  /* 0x000000ffff0e7224 */ /* 0x000fe400078e0a0e */
[----:B------:R-:W-:-:S06]  /*c1b0*/  IMAD.HI.U32 R12, R0, R7, RZ ;  /* 0x00000007000c7227 */ /* 0x000fcc00078e00ff */
[----:B------:R-:W-:Y:S01]  /*c1c0*/  @!P5 IMAD.IADD R4, R4, 0x1, -R57 ;  /* 0x000000010404d824 */ /* 0x000fe200078e0a39 */
[----:B------:R-:W-:Y:S01]  /*c1d0*/  IABS R10, R47 ;  /* 0x0000002f000a7213 */ /* 0x000fe20000000000 */
[----:B------:R-:W-:-:S03]  /*c1e0*/  IMAD R2, R57, R14, R2 ;  /* 0x0000000e39027224 */ /* 0x000fc600078e0202 */
[C---:B------:R-:W-:Y:S01]  /*c1f0*/  ISETP.GT.U32.AND P2, PT, R57.reuse, R4, PT ;  /* 0x000000043900720c */ /* 0x040fe20003f44070 */
[----:B------:R-:W-:Y:S01]  /*c200*/  IMAD.HI.U32 R13, R0, R6, RZ ;  /* 0x00000006000d7227 */ /* 0x000fe200078e00ff */
[----:B------:R-:W-:-:S03]  /*c210*/  ISETP.GT.U32.AND P5, PT, R57, R5, PT ;  /* 0x000000053900720c */ /* 0x000fc60003fa4070 */
[----:B------:R-:W-:Y:S01]  /*c220*/  IMAD.MOV R12, RZ, RZ, -R12 ;  /* 0x000000ffff0c7224 */ /* 0x000fe200078e0a0c */
[----:B------:R-:W-:Y:S01]  /*c230*/  ISETP.GT.U32.AND P6, PT, R57, R2, PT ;  /* 0x000000023900720c */ /* 0x000fe20003fc4070 */
[----:B------:R-:W-:-:S04]  /*c240*/  IMAD.HI.U32 R11, R0, R10, RZ ;  /* 0x0000000a000b7227 */ /* 0x000fc800078e00ff */
[----:B------:R-:W-:Y:S02]  /*c250*/  IMAD.MOV R13, RZ, RZ, -R13 ;  /* 0x000000ffff0d7224 */ /* 0x000fe400078e0a0d */
[C---:B------:R-:W-:Y:S02]  /*c260*/  IMAD R7, R57.reuse, R12, R7 ;  /* 0x0000000c39077224 */ /* 0x040fe400078e0207 */
[----:B------:R-:W-:Y:S02]  /*c270*/  IMAD.MOV R11, RZ, RZ, -R11 ;  /* 0x000000ffff0b7224 */ /* 0x000fe400078e0a0b */
[C---:B------:R-:W-:Y:S02]  /*c280*/  IMAD R6, R57.reuse, R13, R6 ;  /* 0x0000000d39067224 */ /* 0x040fe400078e0206 */
[----:B------:R-:W-:Y:S01]  /*c290*/  @!P2 IMAD.IADD R4, R4, 0x1, -R57 ;  /* 0x000000010404a824 */ /* 0x000fe200078e0a39 */
[C---:B------:R-:W-:Y:S01]  /*c2a0*/  ISETP.GT.U32.AND P2, PT, R57.reuse, R7, PT ;  /* 0x000000073900720c */ /* 0x040fe20003f44070 */
[----:B------:R-:W-:-:S02]  /*c2b0*/  IMAD R8, R57, R11, R10 ;  /* 0x0000000b39087224 */ /* 0x000fc400078e020a */
[--C-:B------:R-:W-:Y:S01]  /*c2c0*/  @!P5 IMAD.IADD R5, R5, 0x1, -R57.reuse ;  /* 0x000000010505d824 */ /* 0x100fe200078e0a39 */
[C---:B------:R-:W-:Y:S01]  /*c2d0*/  ISETP.GT.U32.AND P5, PT, R57.reuse, R6, PT ;  /* 0x000000063900720c */ /* 0x040fe20003fa4070 */
[----:B------:R-:W-:Y:S01]  /*c2e0*/  @!P6 IMAD.IADD R2, R2, 0x1, -R57 ;  /* 0x000000010202e824 */ /* 0x000fe200078e0a39 */
[----:B----4-:R-:W-:Y:S02]  /*c2f0*/  IABS R12, R40 ;  /* 0x00000028000c7213 */ /* 0x010fe40000000000 */
[----:B------:R-:W-:-:S03]  /*c300*/  ISETP.GT.U32.AND P6, PT, R57, R8, PT ;  /* 0x000000083900720c */ /* 0x000fc60003fc4070 */
[----:B-1----:R-:W-:Y:S02]  /*c310*/  IMAD.MOV.U32 R9, RZ, RZ, R12 ;  /* 0x000000ffff097224 */ /* 0x002fe400078e000c */
[----:B------:R-:W-:Y:S01]  /*c320*/  @!P2 IMAD.IADD R7, R7, 0x1, -R57 ;  /* 0x000000010707a824 */ /* 0x000fe200078e0a39 */
[----:B------:R-:W-:Y:S01]  /*c330*/  ISETP.GT.U32.AND P2, PT, R57, R2, PT ;  /* 0x000000023900720c */ /* 0x000fe20003f44070 */
[----:B------:R-:W-:Y:S01]  /*c340*/  IMAD.HI.U32 R13, R0, R9, RZ ;  /* 0x00000009000d7227 */ /* 0x000fe200078e00ff */
[----:B------:R-:W-:-:S03]  /*c350*/  IABS R10, R46 ;  /* 0x0000002e000a7213 */ /* 0x000fc60000000000 */
[----:B------:R-:W-:Y:S02]  /*c360*/  @!P5 IMAD.IADD R6, R6, 0x1, -R57 ;  /* 0x000000010606d824 */ /* 0x000fe400078e0a39 */
[----:B------:R-:W-:Y:S02]  /*c370*/  IMAD.MOV R13, RZ, RZ, -R13 ;  /* 0x000000ffff0d7224 */ /* 0x000fe400078e0a0d */
[----:B------:R-:W-:Y:S02]  /*c380*/  IMAD.MOV.U32 R49, RZ, RZ, R5 ;  /* 0x000000ffff317224 */ /* 0x000fe400078e0005 */
[----:B------:R-:W-:Y:S01]  /*c390*/  @!P6 IMAD.IADD R8, R8, 0x1, -R57 ;  /* 0x000000010808e824 */ /* 0x000fe200078e0a39 */
[----:B------:R-:W-:Y:S01]  /*c3a0*/  ISETP.GT.U32.AND P6, PT, R57, R6, PT ;  /* 0x000000063900720c */ /* 0x000fe20003fc4070 */
[----:B------:R-:W-:-:S04]  /*c3b0*/  IMAD.HI.U32 R12, R0, R10, RZ ;  /* 0x0000000a000c7227 */ /* 0x000fc800078e00ff */
[C---:B------:R-:W-:Y:S02]  /*c3c0*/  IMAD R9, R57.reuse, R13, R9 ;  /* 0x0000000d39097224 */ /* 0x040fe400078e0209 */
[----:B------:R-:W-:Y:S01]  /*c3d0*/  @!P0 IMAD.MOV R49, RZ, RZ, -R49 ;  /* 0x000000ffff318224 */ /* 0x000fe200078e0a31 */
[C---:B------:R-:W-:Y:S01]  /*c3e0*/  ISETP.GT.U32.AND P0, PT, R57.reuse, R7, PT ;  /* 0x000000073900720c */ /* 0x040fe20003f04070 */
[----:B------:R-:W-:Y:S02]  /*c3f0*/  IMAD.MOV R12, RZ, RZ, -R12 ;  /* 0x000000ffff0c7224 */ /* 0x000fe400078e0a0c */
[--C-:B------:R-:W-:Y:S01]  /*c400*/  @!P2 IMAD.IADD R2, R2, 0x1, -R57.reuse ;  /* 0x000000010202a824 */ /* 0x100fe200078e0a39 */
[C---:B------:R-:W-:Y:S01]  /*c410*/  ISETP.GT.U32.AND P2, PT, R57.reuse, R9, PT ;  /* 0x000000093900720c */ /* 0x040fe20003f44070 */
[----:B------:R-:W-:Y:S02]  /*c420*/  IMAD R10, R57, R12, R10 ;  /* 0x0000000c390a7224 */ /* 0x000fe400078e020a */
[----:B------:R-:W-:-:S02]  /*c430*/  @!P6 IMAD.IADD R6, R6, 0x1, -R57 ;  /* 0x000000010606e824 */ /* 0x000fc400078e0a39 */
[----:B------:R-:W-:Y:S01]  /*c440*/  IMAD.MOV.U32 R5, RZ, RZ, R4 ;  /* 0x000000ffff057224 */ /* 0x000fe200078e0004 */
[----:B------:R-:W-:-:S03]  /*c450*/  ISETP.GT.U32.AND P6, PT, R57, R10, PT ;  /* 0x0000000a3900720c */ /* 0x000fc60003fc4070 */
[----:B------:R-:W-:Y:S01]  /*c460*/  @!P0 IMAD.IADD R7, R7, 0x1, -R57 ;  /* 0x0000000107078824 */ /* 0x000fe200078e0a39 */
[----:B------:R-:W-:Y:S01]  /*c470*/  ISETP.GE.AND P0, PT, R48, RZ, PT ;  /* 0x000000ff3000720c */ /* 0x000fe20003f06270 */
[----:B------:R-:W-:Y:S01]  /*c480*/  @!P1 IMAD.MOV R5, RZ, RZ, -R5 ;  /* 0x000000ffff059224 */ /* 0x000fe200078e0a05 */
[----:B------:R-:W-:Y:S01]  /*c490*/  IABS R14, R43 ;  /* 0x0000002b000e7213 */ /* 0x000fe20000000000 */
[--C-:B------:R-:W-:Y:S01]  /*c4a0*/  @!P2 IMAD.IADD R9, R9, 0x1, -R57.reuse ;  /* 0x000000010909a824 */ /* 0x100fe200078e0a39 */
[----:B------:R-:W-:Y:S01]  /*c4b0*/  ISETP.GE.AND P2, PT, R43, RZ, PT ;  /* 0x000000ff2b00720c */ /* 0x000fe20003f46270 */
[----:B------:R-:W-:Y:S01]  /*c4c0*/  @!P4 IMAD.MOV R2, RZ, RZ, -R2 ;  /* 0x000000ffff02c224 */ /* 0x000fe200078e0a02 */
[----:B------:R-:W-:Y:S04]  /*c4d0*/  STL [R1+0x21c], R49 ;  /* 0x00021c3101007387 */ /* 0x000fe80000100800 */
[----:B------:R-:W-:Y:S01]  /*c4e0*/  STL [R1+0x218], R5 ;  /* 0x0002180501007387 */ /* 0x000fe20000100800 */
[----:B------:R-:W-:-:S03]  /*c4f0*/  @!P6 IMAD.IADD R10, R10, 0x1, -R57 ;  /* 0x000000010a0ae824 */ /* 0x000fc600078e0a39 */
[----:B------:R0:W-:Y:S01]  /*c500*/  STL [R1+0x210], R2 ;  /* 0x0002100201007387 */ /* 0x0001e20000100800 */
[----:B------:R-:W-:Y:S01]  /*c510*/  ISETP.GE.AND P6, PT, R40, RZ, PT ;  /* 0x000000ff2800720c */ /* 0x000fe20003fc6270 */
[----:B------:R-:W-:Y:S02]  /*c520*/  @!P3 IMAD.MOV R6, RZ, RZ, -R6 ;  /* 0x000000ffff06b224 */ /* 0x000fe400078e0a06 */
[----:B0-----:R-:W-:-:S03]  /*c530*/  IMAD.MOV.U32 R2, RZ, RZ, R7 ;  /* 0x000000ffff027224 */ /* 0x001fc600078e0007 */
[----:B------:R0:W-:Y:S01]  /*c540*/  STL [R1+0x20c], R6 ;  /* 0x00020c0601007387 */ /* 0x0001e20000100800 */
[----:B------:R-:W-:Y:S02]  /*c550*/  @!P0 IMAD.MOV R2, RZ, RZ, -R2 ;  /* 0x000000ffff028224 */ /* 0x000fe400078e0a02 */
[----:B--2---:R-:W-:Y:S02]  /*c560*/  IMAD.MOV.U32 R43, RZ, RZ, R39 ;  /* 0x000000ffff2b7224 */ /* 0x004fe400078e0027 */
        /* <DEDUP_REMOVED lines=9> */
[----:B------:R-:W-:Y:S01]  /*c600*/  IMAD.MOV.U32 R39, RZ, RZ, R38 ;  /* 0x000000ffff277224 */ /* 0x000fe200078e0026 */
[----:B------:R-:W2:Y:S01]  /*c610*/  LDL.LU R28, [R1+0x4ac] ;  /* 0x0004ac00011c7983 */ /* 0x000ea20000300800 */
[----:B------:R-:W-:-:S02]  /*c620*/  IMAD.MOV.U32 R38, RZ, RZ, R37 ;  /* 0x000000ffff267224 */ /* 0x000fc400078e0025 */
[----:B------:R-:W-:Y:S02]  /*c630*/  IMAD.MOV.U32 R37, RZ, RZ, R36 ;  /* 0x000000ffff257224 */ /* 0x000fe400078e0024 */
[----:B------:R-:W-:Y:S01]  /*c640*/  IMAD.MOV.U32 R36, RZ, RZ, R34 ;  /* 0x000000ffff247224 */ /* 0x000fe200078e0022 */
[----:B------:R1:W-:Y:S01]  /*c650*/  STL [R1+0x208], R2 ;  /* 0x0002080201007387 */ /* 0x0003e20000100800 */
[----:B------:R-:W-:Y:S02]  /*c660*/  IMAD.MOV.U32 R34, RZ, RZ, R33 ;  /* 0x000000ffff227224 */ /* 0x000fe400078e0021 */
[----:B------:R-:W-:Y:S02]  /*c670*/  IMAD.MOV.U32 R33, RZ, RZ, R32 ;  /* 0x000000ffff217224 */ /* 0x000fe400078e0020 */
[----:B------:R-:W4:Y:S01]  /*c680*/  LDL.LU R32, [R1+0x364] ;  /* 0x0003640001207983 */ /* 0x000f220000300800 */
[----:B------:R-:W-:-:S04]  /*c690*/  IMAD.HI.U32 R15, R0, R14, RZ ;  /* 0x0000000e000f7227 */ /* 0x000fc800078e00ff */
[----:B------:R-:W-:-:S04]  /*c6a0*/  IMAD.MOV R15, RZ, RZ, -R15 ;  /* 0x000000ffff0f7224 */ /* 0x000fc800078e0a0f */
[----:B------:R-:W-:-:S05]  /*c6b0*/  IMAD R14, R57, R15, R14 ;  /* 0x0000000f390e7224 */ /* 0x000fca00078e020e */
[----:B------:R-:W-:Y:S02]  /*c6c0*/  ISETP.GT.U32.AND P5, PT, R57, R14, PT ;  /* 0x0000000e3900720c */ /* 0x000fe40003fa4070 */
[----:B------:R-:W-:-:S05]  /*c6d0*/  IABS R11, R45 ;  /* 0x0000002d000b7213 */ /* 0x000fca0000000000 */
[----:B------:R-:W-:-:S06]  /*c6e0*/  IMAD.HI.U32 R15, R0, R11, RZ ;  /* 0x0000000b000f7227 */ /* 0x000fcc00078e00ff */
[----:B------:R-:W-:Y:S01]  /*c6f0*/  @!P5 IMAD.IADD R14, R14, 0x1, -R57 ;  /* 0x000000010e0ed824 */ /* 0x000fe200078e0a39 */
[----:B------:R-:W-:Y:S01]  /*c700*/  ISETP.GT.U32.AND P5, PT, R57, R8, PT ;  /* 0x000000083900720c */ /* 0x000fe20003fa4070 */
[----:B------:R-:W-:-:S03]  /*c710*/  IMAD.MOV R15, RZ, RZ, -R15 ;  /* 0x000000ffff0f7224 */ /* 0x000fc600078e0a0f */
[C---:B------:R-:W-:Y:S01]  /*c720*/  ISETP.GT.U32.AND P1, PT, R57.reuse, R14, PT ;  /* 0x0000000e3900720c */ /* 0x040fe20003f24070 */
[----:B------:R-:W-:Y:S01]  /*c730*/  IMAD R11, R57, R15, R11 ;  /* 0x0000000f390b7224 */ /* 0x000fe200078e020b */
[----:B------:R-:W-:-:S07]  /*c740*/  IABS R4, R44 ;  /* 0x0000002c00047213 */ /* 0x000fce0000000000 */
[----:B------:R-:W-:Y:S01]  /*c750*/  @!P5 IMAD.IADD R8, R8, 0x1, -R57 ;  /* 0x000000010808d824 */ /* 0x000fe200078e0a39 */
[----:B------:R-:W-:Y:S01]  /*c760*/  ISETP.GT.U32.AND P5, PT, R57, R11, PT ;  /* 0x0000000b3900720c */ /* 0x000fe20003fa4070 */
[----:B------:R-:W-:-:S04]  /*c770*/  IMAD.HI.U32 R12, R0, R4, RZ ;  /* 0x00000004000c7227 */ /* 0x000fc800078e00ff */
[--C-:B------:R-:W-:Y:S01]  /*c780*/  @!P1 IMAD.IADD R14, R14, 0x1, -R57.reuse ;  /* 0x000000010e0e9824 */ /* 0x100fe200078e0a39 */
[----:B------:R-:W-:Y:S01]  /*c790*/  ISETP.GE.AND P1, PT, R47, RZ, PT ;  /* 0x000000ff2f00720c */ /* 0x000fe20003f26270 */
[----:B------:R-:W-:Y:S01]  /*c7a0*/  IMAD.MOV R12, RZ, RZ, -R12 ;  /* 0x000000ffff0c7224 */ /* 0x000fe200078e0a0c */
[C---:B------:R-:W-:Y:S02]  /*c7b0*/  ISETP.GT.U32.AND P4, PT, R57.reuse, R9, PT ;  /* 0x000000093900720c */ /* 0x040fe40003f84070 */
[C---:B------:R-:W-:Y:S01]  /*c7c0*/  ISETP.GT.U32.AND P3, PT, R57.reuse, R10, PT ;  /* 0x0000000a3900720c */ /* 0x040fe20003f64070 */
[----:B------:R-:W-:Y:S02]  /*c7d0*/  IMAD R4, R57, R12, R4 ;  /* 0x0000000c39047224 */ /* 0x000fe400078e0204 */
[----:B------:R-:W-:Y:S02]  /*c7e0*/  @!P5 IMAD.IADD R11, R11, 0x1, -R57 ;  /* 0x000000010b0bd824 */ /* 0x000fe400078e0a39 */
[----:B0-----:R-:W-:Y:S01]  /*c7f0*/  IMAD.MOV.U32 R6, RZ, RZ, R8 ;  /* 0x000000ffff067224 */ /* 0x001fe200078e0008 */
[----:B------:R-:W-:-:S02]  /*c800*/  ISETP.GT.U32.AND P0, PT, R57, R4, PT ;  /* 0x000000043900720c */ /* 0x000fc40003f04070 */
[----:B------:R-:W-:Y:S01]  /*c810*/  ISETP.GT.U32.AND P5, PT, R57, R11, PT ;  /* 0x0000000b3900720c */ /* 0x000fe20003fa4070 */
[----:B-1----:R-:W-:Y:S02]  /*c820*/  IMAD.MOV.U32 R2, RZ, RZ, R14 ;  /* 0x000000ffff027224 */ /* 0x002fe400078e000e */
[----:B------:R-:W-:Y:S01]  /*c830*/  @!P1 IMAD.MOV R6, RZ, RZ, -R6 ;  /* 0x000000ffff069224 */ /* 0x000fe200078e0a06 */
[----:B------:R-:W-:Y:S01]  /*c840*/  ISETP.GE.AND P1, PT, R46, RZ, PT ;  /* 0x000000ff2e00720c */ /* 0x000fe20003f26270 */
[--C-:B------:R-:W-:Y:S01]  /*c850*/  @!P4 IMAD.IADD R9, R9, 0x1, -R57.reuse ;  /* 0x000000010909c824 */ /* 0x100fe200078e0a39 */
[----:B------:R-:W-:Y:S01]  /*c860*/  ISETP.GE.AND P4, PT, R45, RZ, PT ;  /* 0x000000ff2d00720c */ /* 0x000fe20003f86270 */
[----:B------:R-:W-:Y:S01]  /*c870*/  @!P3 IMAD.IADD R10, R10, 0x1, -R57 ;  /* 0x000000010a0ab824 */ /* 0x000fe200078e0a39 */
[----:B------:R-:W-:Y:S01]  /*c880*/  ISETP.GE.AND P3, PT, R44, RZ, PT ;  /* 0x000000ff2c00720c */ /* 0x000fe20003f66270 */
[----:B------:R-:W-:Y:S02]  /*c890*/  @!P2 IMAD.MOV R2, RZ, RZ, -R2 ;  /* 0x000000ffff02a224 */ /* 0x000fe400078e0a02 */
[----:B------:R-:W-:-:S02]  /*c8a0*/  IMAD.MOV.U32 R44, RZ, RZ, R39 ;  /* 0x000000ffff2c7224 */ /* 0x000fc400078e0027 */
[----:B------:R-:W-:Y:S01]  /*c8b0*/  IMAD.MOV.U32 R39, RZ, RZ, R38 ;  /* 0x000000ffff277224 */ /* 0x000fe200078e0026 */
[----:B------:R-:W-:Y:S01]  /*c8c0*/  STL [R1+0x204], R6 ;  /* 0x0002040601007387 */ /* 0x000fe20000100800 */
[----:B------:R-:W-:Y:S02]  /*c8d0*/  IMAD.MOV.U32 R38, RZ, RZ, R37 ;  /* 0x000000ffff267224 */ /* 0x000fe400078e0025 */
[----:B------:R-:W-:Y:S01]  /*c8e0*/  IMAD.MOV.U32 R37, RZ, RZ, R34 ;  /* 0x000000ffff257224 */ /* 0x000fe200078e0022 */
[----:B------:R0:W-:Y:S01]  /*c8f0*/  STL [R1+0x200], R2 ;  /* 0x0002000201007387 */ /* 0x0001e20000100800 */
[----:B------:R-:W-:Y:S02]  /*c900*/  @!P5 IMAD.IADD R11, R11, 0x1, -R57 ;  /* 0x000000010b0bd824 */ /* 0x000fe400078e0a39 */
[----:B------:R-:W-:Y:S02]  /*c910*/  IMAD.MOV.U32 R34, RZ, RZ, R33 ;  /* 0x000000ffff227224 */ /* 0x000fe400078e0021 */
[----:B------:R-:W-:Y:S01]  /*c920*/  IMAD.MOV.U32 R7, RZ, RZ, R9 ;  /* 0x000000ffff077224 */ /* 0x000fe200078e0009 */
[----:B------:R-:W-:Y:S01]  /*c930*/  IABS R15, R41 ;  /* 0x00000029000f7213 */ /* 0x000fe20000000000 */
[----:B------:R-:W-:Y:S01]  /*c940*/  @!P0 IMAD.IADD R4, R4, 0x1, -R57 ;  /* 0x0000000104048824 */ /* 0x000fe200078e0a39 */
[----:B------:R-:W-:Y:S01]  /*c950*/  ISETP.GE.AND P0, PT, R41, RZ, PT ;  /* 0x000000ff2900720c */ /* 0x000fe20003f06270 */
[----:B0-----:R-:W-:-:S02]  /*c960*/  IMAD.MOV.U32 R2, RZ, RZ, R10 ;  /* 0x000000ffff027224 */ /* 0x001fc400078e000a */
[----:B------:R-:W-:Y:S02]  /*c970*/  @!P6 IMAD.MOV R7, RZ, RZ, -R7 ;  /* 0x000000ffff07e224 */ /* 0x000fe400078e0a07 */
[----:B------:R-:W-:Y:S02]  /*c980*/  IMAD.MOV.U32 R41, RZ, RZ, R39 ;  /* 0x000000ffff297224 */ /* 0x000fe400078e0027 */
[----:B------:R-:W-:Y:S02]  /*c990*/  IMAD.MOV.U32 R9, RZ, RZ, R11 ;  /* 0x000000ffff097224 */ /* 0x000fe400078e000b */
[----:B------:R-:W-:Y:S02]  /*c9a0*/  @!P1 IMAD.MOV R2, RZ, RZ, -R2 ;  /* 0x000000ffff029224 */ /* 0x000fe400078e0a02 */
[----:B------:R-:W-:Y:S01]  /*c9b0*/  @!P4 IMAD.MOV R9, RZ, RZ, -R9 ;  /* 0x000000ffff09c224 */ /* 0x000fe200078e0a09 */
[----:B------:R-:W-:Y:S02]  /*c9c0*/  IABS R5, R42 ;  /* 0x0000002a00057213 */ /* 0x000fe40000000000 */
[----:B------:R-:W-:-:S02]  /*c9d0*/  ISETP.GE.AND P5, PT, R42, RZ, PT ;  /* 0x000000ff2a00720c */ /* 0x000fc40003fa6270 */
[----:B------:R-:W-:Y:S01]  /*c9e0*/  ISETP.GE.AND P6, PT, R41, RZ, PT ;  /* 0x000000ff2900720c */ /* 0x000fe20003fc6270 */
[----:B----4-:R-:W-:Y:S02]  /*c9f0*/  IMAD.MOV.U32 R33, RZ, RZ, R32 ;  /* 0x000000ffff217224 */ /* 0x010fe400078e0020 */
[----:B------:R-:W-:Y:S02]  /*ca00*/  IMAD.MOV.U32 R32, RZ, RZ, R52 ;  /* 0x000000ffff207224 */ /* 0x000fe400078e0034 */
[----:B------:R-:W-:Y:S01]  /*ca10*/  IMAD.MOV.U32 R39, RZ, RZ, R33 ;  /* 0x000000ffff277224 */ /* 0x000fe200078e0021 */
[----:B------:R-:W4:Y:S01]  /*ca20*/  LDL.LU R52, [R1+0x4a4] ;  /* 0x0004a40001347983 */ /* 0x000f220000300800 */
[----:B------:R-:W-:Y:S02]  /*ca30*/  IMAD.MOV.U32 R33, RZ, RZ, R32 ;  /* 0x000000ffff217224 */ /* 0x000fe400078e0020 */
[----:B------:R-:W-:Y:S01]  /*ca40*/  IMAD.MOV.U32 R32, RZ, RZ, R16 ;  /* 0x000000ffff207224 */ /* 0x000fe200078e0010 */
[----:B------:R0:W-:Y:S01]  /*ca50*/  STL [R1+0x1fc], R7 ;  /* 0x0001fc0701007387 */ /* 0x0001e20000100800 */
[----:B------:R-:W-:-:S02]  /*ca60*/  IMAD.MOV.U32 R46, RZ, RZ, R39 ;  /* 0x000000ffff2e7224 */ /* 0x000fc400078e0027 */
[----:B------:R-:W-:Y:S01]  /*ca70*/  IMAD.MOV.U32 R16, RZ, RZ, R17 ;  /* 0x000000ffff107224 */ /* 0x000fe200078e0011 */
[----:B------:R1:W-:Y:S01]  /*ca80*/  STL [R1+0x1f8], R2 ;  /* 0x0001f80201007387 */ /* 0x0003e20000100800 */
[----:B------:R-:W-:Y:S02]  /*ca90*/  IMAD.MOV.U32 R39, RZ, RZ, R38 ;  /* 0x000000ffff277224 */ /* 0x000fe400078e0026 */
[----:B------:R-:W-:Y:S01]  /*caa0*/  IMAD.MOV.U32 R38, RZ, RZ, R37 ;  /* 0x000000ffff267224 */ /* 0x000fe200078e0025 */
[----:B------:R-:W2:Y:S01]  /*cab0*/  LDL.LU R17, [R1+0x404] ;  /* 0x0004040001117983 */ /* 0x000ea20000300800 */
[----:B------:R-:W-:Y:S01]  /*cac0*/  IMAD.MOV.U32 R37, RZ, RZ, R36 ;  /* 0x000000ffff257224 */ /* 0x000fe200078e0024 */
[----:B0-----:R-:W-:Y:S01]  /*cad0*/  IABS R7, R41 ;  /* 0x0000002900077213 */ /* 0x001fe20000000000 */
[----:B------:R-:W-:Y:S01]  /*cae0*/  IMAD.MOV.U32 R36, RZ, RZ, R35 ;  /* 0x000000ffff247224 */ /* 0x000fe200078e0023 */
[----:B------:R-:W2:Y:S01]  /*caf0*/  LDL.LU R42, [R1+0x35c] ;  /* 0x00035c00012a7983 */ /* 0x000ea20000300800 */
[----:B------:R-:W-:-:S03]  /*cb00*/  IMAD.MOV.U32 R35, RZ, RZ, R34 ;  /* 0x000000ffff237224 */ /* 0x000fc600078e0022 */
[----:B------:R0:W-:Y:S04]  /*cb10*/  STL [R1+0x1f4], R9 ;  /* 0x0001f40901007387 */ /* 0x0001e80000100800 */
[----:B------:R-:W2:Y:S04]  /*cb20*/  LDL.LU R41, [R1+0x360] ;  /* 0x0003600001297983 */ /* 0x000ea80000300800 */
[----:B------:R-:W2:Y:S01]  /*cb30*/  LDL.LU R34, [R1+0x378] ;  /* 0x0003780001227983 */ /* 0x000ea20000300800 */
[----:B------:R-:W-:-:S04]  /*cb40*/  IMAD.HI.U32 R13, R0, R5, RZ ;  /* 0x00000005000d7227 */ /* 0x000fc800078e00ff */
[----:B------:R-:W-:-:S04]  /*cb50*/  IMAD.MOV R13, RZ, RZ, -R13 ;  /* 0x000000ffff0d7224 */ /* 0x000fc800078e0a0d */
[----:B------:R-:W-:-:S05]  /*cb60*/  IMAD R5, R57, R13, R5 ;  /* 0x0000000d39057224 */ /* 0x000fca00078e0205 */
[----:B------:R-:W-:-:S13]  /*cb70*/  ISETP.GT.U32.AND P2, PT, R57, R5, PT ;  /* 0x000000053900720c */ /* 0x000fda0003f44070 */
[----:B------:R-:W-:Y:S01]  /*cb80*/  @!P2 IMAD.IADD R5, R5, 0x1, -R57 ;  /* 0x000000010505a824 */ /* 0x000fe200078e0a39 */
[----:B------:R-:W-:Y:S01]  /*cb90*/  ISETP.GT.U32.AND P2, PT, R57, R4, PT ;  /* 0x000000043900720c */ /* 0x000fe20003f44070 */
[----:B------:R-:W-:Y:S02]  /*cba0*/  IMAD.MOV.U32 R45, RZ, RZ, R39 ;  /* 0x000000ffff2d7224 */ /* 0x000fe400078e0027 */
[----:B------:R-:W-:Y:S02]  /*cbb0*/  IMAD.MOV.U32 R39, RZ, RZ, R38 ;  /* 0x000000ffff277224 */ /* 0x000fe400078e0026 */
[----:B------:R-:W-:-:S08]  /*cbc0*/  IMAD.MOV.U32 R38, RZ, RZ, R37 ;  /* 0x000000ffff267224 */ /* 0x000fd000078e0025 */
[----:B------:R-:W-:-:S04]  /*cbd0*/  @!P2 IMAD.IADD R4, R4, 0x1, -R57 ;  /* 0x000000010404a824 */ /* 0x000fc800078e0a39 */
[----:B------:R-:W-:Y:S02]  /*cbe0*/  IMAD.MOV.U32 R14, RZ, RZ, R4 ;  /* 0x000000ffff0e7224 */ /* 0x000fe400078e0004 */
[----:B------:R-:W-:Y:S02]  /*cbf0*/  IMAD.MOV.U32 R37, RZ, RZ, R36 ;  /* 0x000000ffff257224 */ /* 0x000fe400078e0024 */
[----:B------:R-:W-:Y:S02]  /*cc00*/  @!P3 IMAD.MOV R14, RZ, RZ, -R14 ;  /* 0x000000ffff0eb224 */ /* 0x000fe400078e0a0e */
[----:B------:R-:W-:-:S03]  /*cc10*/  IMAD.MOV.U32 R36, RZ, RZ, R35 ;  /* 0x000000ffff247224 */ /* 0x000fc600078e0023 */
[----:B------:R-:W-:Y:S01]  /*cc20*/  STL [R1+0x1f0], R14 ;  /* 0x0001f00e01007387 */ /* 0x000fe20000100800 */
[----:B------:R-:W-:-:S04]  /*cc30*/  IMAD.HI.U32 R6, R0, R15, RZ ;  /* 0x0000000f00067227 */ /* 0x000fc800078e00ff */
[----:B------:R-:W-:Y:S02]  /*cc40*/  IMAD.MOV R6, RZ, RZ, -R6 ;  /* 0x000000ffff067224 */ /* 0x000fe400078e0a06 */
[----:B--2---:R-:W-:Y:S02]  /*cc50*/  IMAD.MOV.U32 R35, RZ, RZ, R34 ;  /* 0x000000ffff237224 */ /* 0x004fe400078e0022 */
[----:B------:R-:W-:Y:S02]  /*cc60*/  IMAD.MOV.U32 R34, RZ, RZ, R33 ;  /* 0x000000ffff227224 */ /* 0x000fe400078e0021 */
[----:B------:R-:W-:Y:S02]  /*cc70*/  IMAD.MOV.U32 R33, RZ, RZ, R19 ;  /* 0x000000ffff217224 */ /* 0x000fe400078e0013 */
[----:B------:R-:W-:Y:S02]  /*cc80*/  IMAD.MOV.U32 R19, RZ, RZ, R21 ;  /* 0x000000ffff137224 */ /* 0x000fe400078e0015 */
[----:B------:R-:W2:Y:S01]  /*cc90*/  LDL.LU R21, [R1+0x3a0] ;  /* 0x0003a00001157983 */ /* 0x000ea20000300800 */
[C---:B------:R-:W-:Y:S01]  /*cca0*/  IMAD R6, R57.reuse, R6, R15 ;  /* 0x0000000639067224 */ /* 0x040fe200078e020f */
[----:B------:R-:W-:-:S04]  /*ccb0*/  ISETP.GT.U32.AND P1, PT, R57, R5, PT ;  /* 0x000000053900720c */ /* 0x000fc80003f24070 */
[----:B------:R-:W-:Y:S01]  /*ccc0*/  ISETP.GT.U32.AND P4, PT, R57, R6, PT ;  /* 0x000000063900720c */ /* 0x000fe20003f84070 */
[----:B------:R-:W-:Y:S01]  /*ccd0*/  IMAD.HI.U32 R12, R0, R7, RZ ;  /* 0x00000007000c7227 */ /* 0x000fe200078e00ff */
[----:B-1----:R-:W-:-:S03]  /*cce0*/  IABS R2, R43 ;  /* 0x0000002b00027213 */ /* 0x002fc60000000000 */
[----:B------:R-:W-:Y:S02]  /*ccf0*/  IMAD.MOV R12, RZ, RZ, -R12 ;  /* 0x000000ffff0c7224 */ /* 0x000fe400078e0a0c */
[----:B------:R-:W-:Y:S01]  /*cd00*/  IMAD.HI.U32 R11, R0, R2, RZ ;  /* 0x00000002000b7227 */ /* 0x000fe200078e00ff */
[----:B------:R-:W-:-:S03]  /*cd10*/  IABS R8, R40 ;  /* 0x0000002800087213 */ /* 0x000fc60000000000 */
[----:B------:R-:W-:Y:S02]  /*cd20*/  @!P1 IMAD.IADD R5, R5, 0x1, -R57 ;  /* 0x0000000105059824 */ /* 0x000fe400078e0a39 */
[----:B------:R-:W-:Y:S02]  /*cd30*/  IMAD.MOV R11, RZ, RZ, -R11 ;  /* 0x000000ffff0b7224 */ /* 0x000fe400078e0a0b */
[C---:B------:R-:W-:Y:S02]  /*cd40*/  IMAD R7, R57.reuse, R12, R7 ;  /* 0x0000000c39077224 */ /* 0x040fe400078e0207 */
[----:B------:R-:W-:Y:S02]  /*cd50*/  @!P4 IMAD.IADD R6, R6, 0x1, -R57 ;  /* 0x000000010606c824 */ /* 0x000fe400078e0a39 */
[C---:B------:R-:W-:Y:S01]  /*cd60*/  IMAD R2, R57.reuse, R11, R2 ;  /* 0x0000000b39027224 */ /* 0x040fe200078e0202 */
[C---:B------:R-:W-:Y:S01]  /*cd70*/  ISETP.GT.U32.AND P3, PT, R57.reuse, R7, PT ;  /* 0x000000073900720c */ /* 0x040fe20003f64070 */
[----:B------:R-:W-:Y:S01]  /*cd80*/  IMAD.MOV.U32 R13, RZ, RZ, R5 ;  /* 0x000000ffff0d7224 */ /* 0x000fe200078e0005 */
[----:B------:R-:W-:Y:S01]  /*cd90*/  ISETP.GT.U32.AND P4, PT, R57, R6, PT ;  /* 0x000000063900720c */ /* 0x000fe20003f84070 */
[----:B0-----:R-:W-:Y:S01]  /*cda0*/  IMAD.HI.U32 R9, R0, R8, RZ ;  /* 0x0000000800097227 */ /* 0x001fe200078e00ff */
[----:B------:R-:W-:-:S03]  /*cdb0*/  IABS R10, R44 ;  /* 0x0000002c000a7213 */ /* 0x000fc60000000000 */
[----:B------:R-:W-:Y:S01]  /*cdc0*/  @!P5 IMAD.MOV R13, RZ, RZ, -R13 ;  /* 0x000000ffff0dd224 */ /* 0x000fe200078e0a0d */
[----:B------:R-:W-:Y:S01]  /*cdd0*/  ISETP.GT.U32.AND P5, PT, R57, R2, PT ;  /* 0x000000023900720c */ /* 0x000fe20003fa4070 */
[----:B------:R-:W-:Y:S02]  /*cde0*/  IMAD.MOV R9, RZ, RZ, -R9 ;  /* 0x000000ffff097224 */ /* 0x000fe400078e0a09 */
[----:B------:R-:W-:-:S04]  /*cdf0*/  IMAD.HI.U32 R4, R0, R10, RZ ;  /* 0x0000000a00047227 */ /* 0x000fc800078e00ff */
[----:B------:R-:W-:Y:S01]  /*ce00*/  IMAD R8, R57, R9, R8 ;  /* 0x0000000939087224 */ /* 0x000fe200078e0208 */
[----:B------:R-:W-:Y:S01]  /*ce10*/  IABS R5, R42 ;  /* 0x0000002a00057213 */ /* 0x000fe20000000000 */
[--C-:B------:R-:W-:Y:S02]  /*ce20*/  @!P3 IMAD.IADD R7, R7, 0x1, -R57.reuse ;  /* 0x000000010707b824 */ /* 0x100fe400078e0a39 */
[----:B------:R-:W-:Y:S02]  /*ce30*/  IMAD.MOV R4, RZ, RZ, -R4 ;  /* 0x000000ffff047224 */ /* 0x000fe400078e0a04 */
[--C-:B------:R-:W-:Y:S01]  /*ce40*/  @!P4 IMAD.IADD R6, R6, 0x1, -R57.reuse ;  /* 0x000000010606c824 */ /* 0x100fe200078e0a39 */
[C---:B------:R-:W-:Y:S01]  /*ce50*/  ISETP.GT.U32.AND P4, PT, R57.reuse, R8, PT ;  /* 0x000000083900720c */ /* 0x040fe20003f84070 */
[----:B------:R-:W-:Y:S01]  /*ce60*/  @!P5 IMAD.IADD R2, R2, 0x1, -R57 ;  /* 0x000000010202d824 */ /* 0x000fe200078e0a39 */
[C---:B------:R-:W-:Y:S01]  /*ce70*/  ISETP.GT.U32.AND P5, PT, R57.reuse, R7, PT ;  /* 0x000000073900720c */ /* 0x040fe20003fa4070 */
[----:B------:R-:W-:-:S02]  /*ce80*/  IMAD R10, R57, R4, R10 ;  /* 0x00000004390a7224 */ /* 0x000fc400078e020a */
[----:B------:R-:W-:-:S04]  /*ce90*/  IMAD.HI.U32 R4, R0, R5, RZ ;  /* 0x0000000500047227 */ /* 0x000fc800078e00ff */
[----:B------:R-:W-:Y:S01]  /*cea0*/  IMAD.MOV R4, RZ, RZ, -R4 ;  /* 0x000000ffff047224 */ /* 0x000fe200078e0a04 */
[----:B------:R0:W-:Y:S03]  /*ceb0*/  STL [R1+0x1dc], R13 ;  /* 0x0001dc0d01007387 */ /* 0x0001e60000100800 */
[----:B------:R-:W-:Y:S02]  /*cec0*/  IMAD R5, R57, R4, R5 ;  /* 0x0000000439057224 */ /* 0x000fe400078e0205 */
[--C-:B------:R-:W-:Y:S02]  /*ced0*/  @!P4 IMAD.IADD R8, R8, 0x1, -R57.reuse ;  /* 0x000000010808c824 */ /* 0x100fe400078e0a39 */
[----:B------:R-:W-:Y:S02]  /*cee0*/  @!P5 IMAD.IADD R7, R7, 0x1, -R57 ;  /* 0x000000010707d824 */ /* 0x000fe400078e0a39 */
[----:B0-----:R-:W-:Y:S01]  /*cef0*/  IMAD.MOV.U32 R13, RZ, RZ, R6 ;  /* 0x000000ffff0d7224 */ /* 0x001fe200078e0006 */
[----:B------:R-:W-:-:S03]  /*cf00*/  ISETP.GT.U32.AND P5, PT, R57, R5, PT ;  /* 0x000000053900720c */ /* 0x000fc60003fa4070 */
[----:B------:R-:W-:Y:S01]  /*cf10*/  @!P0 IMAD.MOV R13, RZ, RZ, -R13 ;  /* 0x000000ffff0d8224 */ /* 0x000fe200078e0a0d */
[----:B------:R-:W-:Y:S02]  /*cf20*/  ISETP.GT.U32.AND P0, PT, R57, R8, PT ;  /* 0x000000083900720c */ /* 0x000fe40003f04070 */
[----:B------:R-:W-:Y:S01]  /*cf30*/  ISETP.GE.AND P2, PT, R43, RZ, PT ;  /* 0x000000ff2b00720c */ /* 0x000fe20003f46270 */
[----:B------:R-:W-:Y:S01]  /*cf40*/  IMAD.MOV.U32 R43, RZ, RZ, R39 ;  /* 0x000000ffff2b7224 */ /* 0x000fe200078e0027 */
[----:B------:R-:W-:Y:S01]  /*cf50*/  ISETP.GE.AND P1, PT, R40, RZ, PT ;  /* 0x000000ff2800720c */ /* 0x000fe20003f26270 */
[----:B------:R-:W-:Y:S02]  /*cf60*/  IMAD.MOV.U32 R39, RZ, RZ, R35 ;  /* 0x000000ffff277224 */ /* 0x000fe400078e0023 */
[----:B------:R-:W-:Y:S02]  /*cf70*/  IMAD.MOV.U32 R40, RZ, RZ, R38 ;  /* 0x000000ffff287224 */ /* 0x000fe400078e0026 */
[----:B------:R-:W-:-:S02]  /*cf80*/  IMAD.MOV.U32 R38, RZ, RZ, R36 ;  /* 0x000000ffff267224 */ /* 0x000fc400078e0024 */
[----:B------:R-:W-:Y:S01]  /*cf90*/  @!P5 IMAD.IADD R5, R5, 0x1, -R57 ;  /* 0x000000010505d824 */ /* 0x000fe200078e0a39 */
[----:B------:R-:W-:Y:S01]  /*cfa0*/  ISETP.GE.AND P5, PT, R42, RZ, PT ;  /* 0x000000ff2a00720c */ /* 0x000fe20003fa6270 */
[----:B------:R-:W-:Y:S02]  /*cfb0*/  IMAD.MOV.U32 R36, RZ, RZ, R19 ;  /* 0x000000ffff247224 */ /* 0x000fe400078e0013 */
[----:B------:R-:W-:Y:S01]  /*cfc0*/  @!P0 IMAD.IADD R8, R8, 0x1, -R57 ;  /* 0x0000000108088824 */ /* 0x000fe200078e0a39 */
[----:B------:R-:W-:Y:S01]  /*cfd0*/  ISETP.GE.AND P0, PT, R44, RZ, PT ;  /* 0x000000ff2c00720c */ /* 0x000fe20003f06270 */
[----:B------:R-:W-:Y:S02]  /*cfe0*/  IMAD.MOV.U32 R42, RZ, RZ, R39 ;  /* 0x000000ffff2a7224 */ /* 0x000fe400078e0027 */
[----:B------:R-:W-:Y:S02]  /*cff0*/  IMAD.MOV.U32 R44, RZ, RZ, R38 ;  /* 0x000000ffff2c7224 */ /* 0x000fe400078e0026 */
[----:B------:R-:W-:-:S02]  /*d000*/  IMAD.MOV.U32 R39, RZ, RZ, R37 ;  /* 0x000000ffff277224 */ /* 0x000fc400078e0025 */
[----:B------:R-:W-:Y:S02]  /*d010*/  IMAD.MOV.U32 R38, RZ, RZ, R32 ;  /* 0x000000ffff267224 */ /* 0x000fe400078e0020 */
[----:B--2---:R-:W-:Y:S02]  /*d020*/  IMAD.MOV.U32 R35, RZ, RZ, R21 ;  /* 0x000000ffff237224 */ /* 0x004fe400078e0015 */
[----:B------:R-:W-:Y:S02]  /*d030*/  IMAD.MOV.U32 R21, RZ, RZ, R20 ;  /* 0x000000ffff157224 */ /* 0x000fe400078e0014 */
[----:B------:R-:W-:Y:S02]  /*d040*/  IMAD.MOV.U32 R20, RZ, RZ, R26 ;  /* 0x000000ffff147224 */ /* 0x000fe400078e001a */
[----:B------:R-:W2:Y:S04]  /*d050*/  LDL.LU R26, [R1+0x4a0] ;  /* 0x0004a000011a7983 */ /* 0x000ea80000300800 */
[----:B------:R-:W2:Y:S04]  /*d060*/  LDL.LU R19, [R1+0x3bc] ;  /* 0x0003bc0001137983 */ /* 0x000ea80000300800 */
[----:B------:R-:W-:Y:S04]  /*d070*/  STL [R1+0x1ec], R13 ;  /* 0x0001ec0d01007387 */ /* 0x000fe80000100800 */
[----:B------:R-:W2:Y:S04]  /*d080*/  LDL.LU R37, [R1+0x398] ;  /* 0x0003980001257983 */ /* 0x000ea80000300800 */
[----:B------:R-:W3:Y:S01]  /*d090*/  LDL.LU R32, [R1+0x39c] ;  /* 0x00039c0001207983 */ /* 0x000ee20000300800 */
[----:B------:R-:W-:-:S02]  /*d0a0*/  ISETP.GT.U32.AND P3, PT, R57, R10, PT ;  /* 0x0000000a3900720c */ /* 0x000fc40003f64070 */
[----:B------:R-:W-:Y:S02]  /*d0b0*/  IABS R12, R41 ;  /* 0x00000029000c7213 */ /* 0x000fe40000000000 */
[----:B------:R-:W-:-:S03]  /*d0c0*/  IABS R11, R46 ;  /* 0x0000002e000b7213 */ /* 0x000fc60000000000 */
[----:B------:R-:W-:-:S04]  /*d0d0*/  IMAD.HI.U32 R9, R0, R12, RZ ;  /* 0x0000000c00097227 */ /* 0x000fc800078e00ff */
[----:B------:R-:W-:Y:S02]  /*d0e0*/  IMAD.MOV R9, RZ, RZ, -R9 ;  /* 0x000000ffff097224 */ /* 0x000fe400078e0a09 */
[----:B------:R-:W-:Y:S02]  /*d0f0*/  @!P3 IMAD.IADD R10, R10, 0x1, -R57 ;  /* 0x000000010a0ab824 */ /* 0x000fe400078e0a39 */
[----:B------:R-:W-:Y:S02]  /*d100*/  IMAD.MOV.U32 R6, RZ, RZ, R11 ;  /* 0x000000ffff067224 */ /* 0x000fe400078e000b */
[C---:B------:R-:W-:Y:S01]  /*d110*/  IMAD R12, R57.reuse, R9, R12 ;  /* 0x00000009390c7224 */ /* 0x040fe200078e020c */
[C---:B------:R-:W-:Y:S01]  /*d120*/  ISETP.GT.U32.AND P3, PT, R57.reuse, R10, PT ;  /* 0x0000000a3900720c */ /* 0x040fe20003f64070 */
[----:B------:R-:W-:Y:S01]  /*d130*/  IMAD.HI.U32 R9, R0, R6, RZ ;  /* 0x0000000600097227 */ /* 0x000fe200078e00ff */
[----:B------:R-:W-:-:S03]  /*d140*/  ISETP.GT.U32.AND P4, PT, R57, R2, PT ;  /* 0x000000023900720c */ /* 0x000fc60003f84070 */
[----:B------:R-:W-:-:S04]  /*d150*/  IMAD.MOV R9, RZ, RZ, -R9 ;  /* 0x000000ffff097224 */ /* 0x000fc800078e0a09 */
[----:B------:R-:W-:-:S04]  /*d160*/  IMAD R6, R57, R9, R6 ;  /* 0x0000000939067224 */ /* 0x000fc800078e0206 */
[--C-:B------:R-:W-:Y:S01]  /*d170*/  @!P3 IMAD.IADD R10, R10, 0x1, -R57.reuse ;  /* 0x000000010a0ab824 */ /* 0x100fe200078e0a39 */
[C---:B------:R-:W-:Y:S01]  /*d180*/  ISETP.GT.U32.AND P3, PT, R57.reuse, R6, PT ;  /* 0x000000063900720c */ /* 0x040fe20003f64070 */
[----:B------:R-:W-:Y:S01]  /*d190*/  @!P4 IMAD.IADD R2, R2, 0x1, -R57 ;  /* 0x000000010202c824 */ /* 0x000fe200078e0a39 */
[----:B------:R-:W-:Y:S01]  /*d1a0*/  ISETP.GT.U32.AND P4, PT, R57, R12, PT ;  /* 0x0000000c3900720c */ /* 0x000fe20003f84070 */
[----:B------:R-:W-:Y:S02]  /*d1b0*/  IMAD.MOV.U32 R14, RZ, RZ, R7 ;  /* 0x000000ffff0e7224 */ /* 0x000fe400078e0007 */
[----:B------:R-:W-:Y:S02]  /*d1c0*/  @!P2 IMAD.MOV R2, RZ, RZ, -R2 ;  /* 0x000000ffff02a224 */ /* 0x000fe400078e0a02 */
[----:B------:R-:W-:-:S06]  /*d1d0*/  @!P6 IMAD.MOV R14, RZ, RZ, -R14 ;  /* 0x000000ffff0ee224 */ /* 0x000fcc00078e0a0e */
[--C-:B------:R-:W-:Y:S02]  /*d1e0*/  @!P3 IMAD.IADD R6, R6, 0x1, -R57.reuse ;  /* 0x000000010606b824 */ /* 0x100fe400078e0a39 */
[----:B------:R-:W-:Y:S01]  /*d1f0*/  @!P4 IMAD.IADD R12, R12, 0x1, -R57 ;  /* 0x000000010c0cc824 */ /* 0x000fe200078e0a39 */
[----:B------:R-:W-:Y:S01]  /*d200*/  ISETP.GE.AND P4, PT, R41, RZ, PT ;  /* 0x000000ff2900720c */ /* 0x000fe20003f86270 */
[----:B------:R-:W-:Y:S01]  /*d210*/  IMAD.MOV.U32 R41, RZ, RZ, R39 ;  /* 0x000000ffff297224 */ /* 0x000fe200078e0027 */
[----:B------:R-:W-:Y:S01]  /*d220*/  ISETP.GT.U32.AND P2, PT, R57, R6, PT ;  /* 0x000000063900720c */ /* 0x000fe20003f44070 */
[----:B------:R-:W-:Y:S02]  /*d230*/  IMAD.MOV.U32 R39, RZ, RZ, R38 ;  /* 0x000000ffff277224 */ /* 0x000fe400078e0026 */
[----:B------:R-:W-:Y:S01]  /*d240*/  @!P1 IMAD.MOV R8, RZ, RZ, -R8 ;  /* 0x000000ffff089224 */ /* 0x000fe200078e0a08 */
[----:B------:R-:W-:-:S09]  /*d250*/  IABS R9, R40 ;  /* 0x0000002800097213 */ /* 0x000fd20000000000 */
[----:B------:R-:W-:Y:S01]  /*d260*/  @!P2 IMAD.IADD R6, R6, 0x1, -R57 ;  /* 0x000000010606a824 */ /* 0x000fe200078e0a39 */
[----:B------:R-:W-:Y:S01]  /*d270*/  ISETP.GE.AND P2, PT, R40, RZ, PT ;  /* 0x000000ff2800720c */ /* 0x000fe20003f46270 */
[----:B------:R-:W-:Y:S02]  /*d280*/  IMAD.MOV.U32 R40, RZ, RZ, R39 ;  /* 0x000000ffff287224 */ /* 0x000fe400078e0027 */
[----:B--2---:R-:W-:Y:S02]  /*d290*/  IMAD.MOV.U32 R38, RZ, RZ, R37 ;  /* 0x000000ffff267224 */ /* 0x004fe400078e0025 */
[----:B---3--:R-:W-:Y:S02]  /*d2a0*/  IMAD.MOV.U32 R37, RZ, RZ, R32 ;  /* 0x000000ffff257224 */ /* 0x008fe400078e0020 */
[----:B------:R-:W-:Y:S02]  /*d2b0*/  IMAD.MOV.U32 R32, RZ, RZ, R30 ;  /* 0x000000ffff207224 */ /* 0x000fe400078e001e */
[----:B------:R-:W-:-:S02]  /*d2c0*/  IMAD.MOV.U32 R30, RZ, RZ, R25 ;  /* 0x000000ffff1e7224 */ /* 0x000fc400078e0019 */
[----:B------:R-:W2:Y:S04]  /*d2d0*/  LDL.LU R25, [R1+0x3e4] ;  /* 0x0003e40001197983 */ /* 0x000ea80000300800 */
[----:B------:R-:W-:Y:S04]  /*d2e0*/  STL [R1+0x1e8], R14 ;  /* 0x0001e80e01007387 */ /* 0x000fe80000100800 */
[----:B------:R0:W-:Y:S01]  /*d2f0*/  STL [R1+0x1e4], R2 ;  /* 0x0001e40201007387 */ /* 0x0001e20000100800 */
[----:B------:R-:W-:Y:S02]  /*d300*/  IMAD.MOV.U32 R39, RZ, RZ, R37 ;  /* 0x000000ffff277224 */ /* 0x000fe400078e0025 */
[----:B0-----:R-:W-:-:S04]  /*d310*/  IMAD.MOV.U32 R2, RZ, RZ, R10 ;  /* 0x000000ffff027224 */ /* 0x001fc800078e000a */
[----:B------:R-:W-:Y:S01]  /*d320*/  @!P0 IMAD.MOV R2, RZ, RZ, -R2 ;  /* 0x000000ffff028224 */ /* 0x000fe200078e0a02 */
[----:B------:R-:W-:Y:S01]  /*d330*/  STL [R1+0x1e0], R8 ;  /* 0x0001e00801007387 */ /* 0x000fe20000100800 */
[----:B------:R-:W-:-:S03]  /*d340*/  IMAD.MOV.U32 R37, RZ, RZ, R35 ;  /* 0x000000ffff257224 */ /* 0x000fc600078e0023 */
[----:B------:R0:W-:Y:S04]  /*d350*/  STL [R1+0x1c4], R2 ;  /* 0x0001c40201007387 */ /* 0x0001e80000100800 */
[----:B------:R-:W3:Y:S01]  /*d360*/  LDL.LU R35, [R1+0x3a4] ;  /* 0x0003a40001237983 */ /* 0x000ee20000300800 */
[----:B------:R-:W-:-:S05]  /*d370*/  IABS R4, R45 ;  /* 0x0000002d00047213 */ /* 0x000fca0000000000 */
[----:B------:R-:W-:-:S04]  /*d380*/  IMAD.HI.U32 R13, R0, R4, RZ ;  /* 0x00000004000d7227 */ /* 0x000fc800078e00ff */
[----:B------:R-:W-:Y:S01]  /*d390*/  IMAD.MOV R13, RZ, RZ, -R13 ;  /* 0x000000ffff0d7224 */ /* 0x000fe200078e0a0d */
[----:B------:R-:W-:-:S03]  /*d3a0*/  ISETP.GT.U32.AND P6, PT, R57, R12, PT ;  /* 0x0000000c3900720c */ /* 0x000fc60003fc4070 */
[----:B------:R-:W-:Y:S02]  /*d3b0*/  IMAD R4, R57, R13, R4 ;  /* 0x0000000d39047224 */ /* 0x000fe400078e0204 */
[----:B------:R-:W-:-:S04]  /*d3c0*/  IMAD.HI.U32 R13, R0, R9, RZ ;  /* 0x00000009000d7227 */ /* 0x000fc800078e00ff */
[----:B------:R-:W-:Y:S01]  /*d3d0*/  IMAD.MOV R13, RZ, RZ, -R13 ;  /* 0x000000ffff0d7224 */ /* 0x000fe200078e0a0d */
[----:B------:R-:W-:Y:S02]  /*d3e0*/  IABS R11, R43 ;  /* 0x0000002b000b7213 */ /* 0x000fe40000000000 */
[C---:B------:R-:W-:Y:S01]  /*d3f0*/  ISETP.GT.U32.AND P0, PT, R57.reuse, R4, PT ;  /* 0x000000043900720c */ /* 0x040fe20003f04070 */
[C---:B0-----:R-:W-:Y:S01]  /*d400*/  IMAD R2, R57.reuse, R13, R9 ;  /* 0x0000000d39027224 */ /* 0x041fe200078e0209 */
[C---:B------:R-:W-:Y:S01]  /*d410*/  ISETP.GT.U32.AND P3, PT, R57.reuse, R5, PT ;  /* 0x000000053900720c */ /* 0x040fe20003f64070 */
[----:B------:R-:W-:Y:S02]  /*d420*/  @!P6 IMAD.IADD R12, R12, 0x1, -R57 ;  /* 0x000000010c0ce824 */ /* 0x000fe400078e0a39 */
[----:B------:R-:W-:Y:S01]  /*d430*/  IMAD.HI.U32 R7, R0, R11, RZ ;  /* 0x0000000b00077227 */ /* 0x000fe200078e00ff */
[----:B------:R-:W-:-:S03]  /*d440*/  ISETP.GT.U32.AND P6, PT, R57, R2, PT ;  /* 0x000000023900720c */ /* 0x000fc60003fc4070 */
[----:B------:R-:W-:Y:S01]  /*d450*/  IMAD.MOV R7, RZ, RZ, -R7 ;  /* 0x000000ffff077224 */ /* 0x000fe200078e0a07 */
[----:B------:R-:W-:-:S03]  /*d460*/  IABS R10, R44 ;  /* 0x0000002c000a7213 */ /* 0x000fc60000000000 */
[----:B------:R-:W-:Y:S02]  /*d470*/  IMAD R11, R57, R7, R11 ;  /* 0x00000007390b7224 */ /* 0x000fe400078e020b */
[--C-:B------:R-:W-:Y:S02]  /*d480*/  @!P0 IMAD.IADD R4, R4, 0x1, -R57.reuse ;  /* 0x0000000104048824 */ /* 0x100fe400078e0a39 */
[--C-:B------:R-:W-:Y:S01]  /*d490*/  @!P3 IMAD.IADD R5, R5, 0x1, -R57.reuse ;  /* 0x000000010505b824 */ /* 0x100fe200078e0a39 */
[C---:B------:R-:W-:Y:S01]  /*d4a0*/  ISETP.GT.U32.AND P0, PT, R57.reuse, R11, PT ;  /* 0x0000000b3900720c */ /* 0x040fe20003f04070 */
[----:B------:R-:W-:Y:S01]  /*d4b0*/  @!P6 IMAD.IADD R2, R2, 0x1, -R57 ;  /* 0x000000010202e824 */ /* 0x000fe200078e0a39 */
[----:B------:R-:W-:Y:S01]  /*d4c0*/  ISETP.GT.U32.AND P6, PT, R57, R4, PT ;  /* 0x000000043900720c */ /* 0x000fe20003fc4070 */
[----:B------:R-:W-:Y:S02]  /*d4d0*/  IMAD.MOV.U32 R13, RZ, RZ, R5 ;  /* 0x000000ffff0d7224 */ /* 0x000fe400078e0005 */
[----:B------:R-:W-:-:S04]  /*d4e0*/  IMAD.HI.U32 R5, R0, R10, RZ ;  /* 0x0000000a00057227 */ /* 0x000fc800078e00ff */
[----:B------:R-:W-:-:S04]  /*d4f0*/  IMAD.MOV R5, RZ, RZ, -R5 ;  /* 0x000000ffff057224 */ /* 0x000fc800078e0a05 */
[----:B------:R-:W-:Y:S02]  /*d500*/  IMAD R10, R57, R5, R10 ;  /* 0x00000005390a7224 */ /* 0x000fe400078e020a */
[--C-:B------:R-:W-:Y:S01]  /*d510*/  @!P0 IMAD.IADD R11, R11, 0x1, -R57.reuse ;  /* 0x000000010b0b8824 */ /* 0x100fe200078e0a39 */
[C---:B------:R-:W-:Y:S01]  /*d520*/  ISETP.GT.U32.AND P0, PT, R57.reuse, R2, PT ;  /* 0x000000023900720c */ /* 0x040fe20003f04070 */
[----:B------:R-:W-:Y:S01]  /*d530*/  @!P6 IMAD.IADD R4, R4, 0x1, -R57 ;  /* 0x000000010404e824 */ /* 0x000fe200078e0a39 */
[----:B------:R-:W-:Y:S01]  /*d540*/  ISETP.GT.U32.AND P6, PT, R57, R10, PT ;  /* 0x0000000a3900720c */ /* 0x000fe20003fc4070 */
[----:B------:R-:W-:Y:S01]  /*d550*/  @!P5 IMAD.MOV R13, RZ, RZ, -R13 ;  /* 0x000000ffff0dd224 */ /* 0x000fe200078e0a0d */
[----:B------:R-:W-:Y:S01]  /*d560*/  ISETP.GE.AND P1, PT, R46, RZ, PT ;  /* 0x000000ff2e00720c */ /* 0x000fe20003f26270 */
[----:B------:R-:W-:Y:S01]  /*d570*/  @!P4 IMAD.MOV R12, RZ, RZ, -R12 ;  /* 0x000000ffff0cc224 */ /* 0x000fe200078e0a0c */
[----:B------:R-:W-:Y:S02]  /*d580*/  ISETP.GE.AND P3, PT, R45, RZ, PT ;  /* 0x000000ff2d00720c */ /* 0x000fe40003f66270 */
[----:B------:R-:W-:Y:S01]  /*d590*/  STL [R1+0x1c8], R13 ;  /* 0x0001c80d01007387 */ /* 0x000fe20000100800 */
[----:B------:R-:W-:-:S03]  /*d5a0*/  ISETP.GE.AND P5, PT, R43, RZ, PT ;  /* 0x000000ff2b00720c */ /* 0x000fc60003fa6270 */
[----:B------:R0:W-:Y:S04]  /*d5b0*/  STL [R1+0x1cc], R12 ;  /* 0x0001cc0c01007387 */ /* 0x0001e80000100800 */
[----:B------:R-:W4:Y:S01]  /*d5c0*/  LDL.LU R43, [R1+0x384] ;  /* 0x00038400012b7983 */ /* 0x000f220000300800 */
[----:B------:R-:W-:-:S03]  /*d5d0*/  @!P0 IMAD.IADD R2, R2, 0x1, -R57 ;  /* 0x0000000102028824 */ /* 0x000fc600078e0a39 */
[----:B------:R-:W5:Y:S01]  /*d5e0*/  LDL.LU R60, [R1+0x388] ;  /* 0x00038800013c7983 */ /* 0x000f620000300800 */
[----:B0-----:R-:W-:Y:S01]  /*d5f0*/  IMAD.MOV.U32 R12, RZ, RZ, R4 ;  /* 0x000000ffff0c7224 */ /* 0x001fe200078e0004 */
[----:B------:R-:W-:Y:S01]  /*d600*/  IABS R8, R41 ;  /* 0x0000002900087213 */ /* 0x000fe20000000000 */
[----:B------:R-:W-:Y:S01]  /*d610*/  @!P6 IMAD.IADD R10, R10, 0x1, -R57 ;  /* 0x000000010a0ae824 */ /* 0x000fe200078e0a39 */
[----:B------:R-:W-:Y:S01]  /*d620*/  ISETP.GE.AND P6, PT, R41, RZ, PT ;  /* 0x000000ff2900720c */ /* 0x000fe20003fc6270 */
[----:B------:R-:W-:Y:S01]  /*d630*/  @!P1 IMAD.MOV R6, RZ, RZ, -R6 ;  /* 0x000000ffff069224 */ /* 0x000fe200078e0a06 */
[----:B------:R-:W5:Y:S01]  /*d640*/  LDL.LU R59, [R1+0x38c] ;  /* 0x00038c00013b7983 */ /* 0x000f620000300800 */
[----:B------:R-:W-:Y:S02]  /*d650*/  @!P3 IMAD.MOV R12, RZ, RZ, -R12 ;  /* 0x000000ffff0cb224 */ /* 0x000fe400078e0a0c */
[----:B------:R-:W-:Y:S02]  /*d660*/  IMAD.MOV.U32 R41, RZ, RZ, R39 ;  /* 0x000000ffff297224 */ /* 0x000fe400078e0027 */
[----:B------:R-:W-:-:S02]  /*d670*/  @!P2 IMAD.MOV R2, RZ, RZ, -R2 ;  /* 0x000000ffff02a224 */ /* 0x000fc400078e0a02 */
[----:B------:R-:W-:Y:S02]  /*d680*/  IMAD.MOV.U32 R39, RZ, RZ, R38 ;  /* 0x000000ffff277224 */ /* 0x000fe400078e0026 */
[----:B------:R-:W-:Y:S01]  /*d690*/  IMAD.MOV.U32 R38, RZ, RZ, R37 ;  /* 0x000000ffff267224 */ /* 0x000fe200078e0025 */
[----:B------:R-:W-:Y:S01]  /*d6a0*/  STL [R1+0x1d0], R6 ;  /* 0x0001d00601007387 */ /* 0x000fe20000100800 */
[----:B------:R-:W-:-:S03]  /*d6b0*/  IMAD.MOV.U32 R37, RZ, RZ, R36 ;  /* 0x000000ffff257224 */ /* 0x000fc600078e0024 */
[----:B------:R0:W-:Y:S04]  /*d6c0*/  STL [R1+0x1d4], R12 ;  /* 0x0001d40c01007387 */ /* 0x0001e80000100800 */
[----:B------:R1:W-:Y:S01]  /*d6d0*/  STL [R1+0x1d8], R2 ;  /* 0x0001d80201007387 */ /* 0x0003e20000100800 */
[----:B------:R-:W-:Y:S02]  /*d6e0*/  IMAD.MOV.U32 R50, RZ, RZ, R39 ;  /* 0x000000ffff327224 */ /* 0x000fe400078e0027 */
[----:B------:R-:W-:Y:S02]  /*d6f0*/  IMAD.MOV.U32 R39, RZ, RZ, R38 ;  /* 0x000000ffff277224 */ /* 0x000fe400078e0026 */
[----:B------:R-:W-:Y:S01]  /*d700*/  IMAD.MOV.U32 R38, RZ, RZ, R37 ;  /* 0x000000ffff267224 */ /* 0x000fe200078e0025 */
[----:B------:R-:W-:Y:S01]  /*d710*/  ISETP.GE.AND P1, PT, R44, RZ, PT ;  /* 0x000000ff2c00720c */ /* 0x000fe20003f26270 */
[----:B------:R-:W-:-:S02]  /*d720*/  IMAD.MOV.U32 R48, RZ, RZ, R39 ;  /* 0x000000ffff307224 */ /* 0x000fc400078e0027 */
[----:B------:R-:W-:Y:S02]  /*d730*/  IMAD.MOV.U32 R44, RZ, RZ, R38 ;  /* 0x000000ffff2c7224 */ /* 0x000fe400078e0026 */
[----:B---3--:R-:W-:Y:S02]  /*d740*/  IMAD.MOV.U32 R36, RZ, RZ, R35 ;  /* 0x000000ffff247224 */ /* 0x008fe400078e0023 */
[----:B------:R-:W-:Y:S02]  /*d750*/  IMAD.MOV.U32 R35, RZ, RZ, R32 ;  /* 0x000000ffff237224 */ /* 0x000fe400078e0020 */
[----:B--2---:R-:W-:Y:S02]  /*d760*/  IMAD.MOV.U32 R32, RZ, RZ, R25 ;  /* 0x000000ffff207224 */ /* 0x004fe400078e0019 */
[----:B------:R-:W2:Y:S04]  /*d770*/  LDL.LU R25, [R1+0x488] ;  /* 0x0004880001197983 */ /* 0x000ea80000300800 */
[----:B------:R-:W3:Y:S01]  /*d780*/  LDL.LU R58, [R1+0x390] ;  /* 0x00039000013a7983 */ /* 0x000ee20000300800 */
[----:B------:R-:W-:-:S02]  /*d790*/  IMAD.MOV.U32 R37, RZ, RZ, R36 ;  /* 0x000000ffff257224 */ /* 0x000fc400078e0024 */
[----:B------:R-:W-:Y:S02]  /*d7a0*/  IMAD.MOV.U32 R36, RZ, RZ, R35 ;  /* 0x000000ffff247224 */ /* 0x000fe400078e0023 */
[----:B------:R-:W2:Y:S04]  /*d7b0*/  LDL.LU R35, [R1+0x3b4] ;  /* 0x0003b40001237983 */ /* 0x000ea80000300800 */
[----:B------:R-:W2:Y:S01]  /*d7c0*/  LDL.LU R46, [R1+0x394] ;  /* 0x00039400012e7983 */ /* 0x000ea20000300800 */
[----:B------:R-:W-:Y:S02]  /*d7d0*/  IMAD.MOV.U32 R39, RZ, RZ, R36 ;  /* 0x000000ffff277224 */ /* 0x000fe400078e0024 */
[----:B------:R-:W-:Y:S01]  /*d7e0*/  IMAD.MOV.U32 R36, RZ, RZ, R31 ;  /* 0x000000ffff247224 */ /* 0x000fe200078e001f */
[----:B------:R-:W2:Y:S01]  /*d7f0*/  LDL.LU R38, [R1+0x3d4] ;  /* 0x0003d40001267983 */ /* 0x000ea20000300800 */
[----:B------:R-:W-:-:S02]  /*d800*/  IMAD.MOV.U32 R31, RZ, RZ, R23 ;  /* 0x000000ffff1f7224 */ /* 0x000fc400078e0017 */
[----:B------:R-:W-:Y:S01]  /*d810*/  IMAD.MOV.U32 R45, RZ, RZ, R37 ;  /* 0x000000ffff2d7224 */ /* 0x000fe200078e0025 */
[----:B------:R-:W2:Y:S04]  /*d820*/  LDL.LU R23, [R1+0x3f4] ;  /* 0x0003f40001177983 */ /* 0x000ea80000300800 */
[----:B------:R-:W2:Y:S01]  /*d830*/  LDL.LU R37, [R1+0x3b0] ;  /* 0x0003b00001257983 */ /* 0x000ea20000300800 */
[----:B------:R-:W-:-:S05]  /*d840*/  IABS R9, R42 ;  /* 0x0000002a00097213 */ /* 0x000fca0000000000 */
[----:B------:R-:W-:-:S04]  /*d850*/  IMAD.HI.U32 R7, R0, R9, RZ ;  /* 0x0000000900077227 */ /* 0x000fc800078e00ff */
[----:B------:R-:W-:-:S04]  /*d860*/  IMAD.MOV R7, RZ, RZ, -R7 ;  /* 0x000000ffff077224 */ /* 0x000fc800078e0a07 */
[C---:B------:R-:W-:Y:S01]  /*d870*/  IMAD R9, R57.reuse, R7, R9 ;  /* 0x0000000739097224 */ /* 0x040fe200078e0209 */
[----:B------:R-:W-:Y:S01]  /*d880*/  ISETP.GT.U32.AND P4, PT, R57, R11, PT ;  /* 0x0000000b3900720c */ /* 0x000fe20003f84070 */
[----:B------:R-:W-:-:S03]  /*d890*/  IMAD.HI.U32 R5, R0, R8, RZ ;  /* 0x0000000800057227 */ /* 0x000fc600078e00ff */
[----:B------:R-:W-:Y:S01]  /*d8a0*/  ISETP.GT.U32.AND P0, PT, R57, R9, PT ;  /* 0x000000093900720c */ /* 0x000fe20003f04070 */
[----:B------:R-:W-:-:S04]  /*d8b0*/  IMAD.MOV R5, RZ, RZ, -R5 ;  /* 0x000000ffff057224 */ /* 0x000fc800078e0a05 */
[----:B------:R-:W-:Y:S01]  /*d8c0*/  IMAD R8, R57, R5, R8 ;  /* 0x0000000539087224 */ /* 0x000fe200078e0208 */
[----:B------:R-:W-:-:S03]  /*d8d0*/  IABS R7, R40 ;  /* 0x0000002800077213 */ /* 0x000fc60000000000 */
[----:B------:R-:W-:Y:S01]  /*d8e0*/  @!P4 IMAD.IADD R11, R11, 0x1, -R57 ;  /* 0x000000010b0bc824 */ /* 0x000fe200078e0a39 */
[----:B------:R-:W-:-:S03]  /*d8f0*/  ISETP.GT.U32.AND P4, PT, R57, R8, PT ;  /* 0x000000083900720c */ /* 0x000fc60003f84070 */
[----:B------:R-:W-:Y:S02]  /*d900*/  @!P0 IMAD.IADD R9, R9, 0x1, -R57 ;  /* 0x0000000109098824 */ /* 0x000fe400078e0a39 */
[----:B0-----:R-:W-:-:S03]  /*d910*/  IMAD.HI.U32 R12, R0, R7, RZ ;  /* 0x00000007000c7227 */ /* 0x001fc600078e00ff */
[----:B------:R-:W-:Y:S01]  /*d920*/  ISETP.GT.U32.AND P0, PT, R57, R9, PT ;  /* 0x000000093900720c */ /* 0x000fe20003f04070 */
[----:B------:R-:W-:-:S04]  /*d930*/  IMAD.MOV R12, RZ, RZ, -R12 ;  /* 0x000000ffff0c7224 */ /* 0x000fc800078e0a0c */
[----:B------:R-:W-:Y:S01]  /*d940*/  @!P4 IMAD.IADD R8, R8, 0x1, -R57 ;  /* 0x000000010808c824 */ /* 0x000fe200078e0a39 */
[----:B----4-:R-:W-:Y:S01]  /*d950*/  IABS R6, R43 ;  /* 0x0000002b00067213 */ /* 0x010fe20000000000 */
[C---:B------:R-:W-:Y:S01]  /*d960*/  IMAD R7, R57.reuse, R12, R7 ;  /* 0x0000000c39077224 */ /* 0x040fe200078e0207 */
[----:B-----5:R-:W-:Y:S02]  /*d970*/  IABS R5, R60 ;  /* 0x0000003c00057213 */ /* 0x020fe40000000000 */
[----:B------:R-:W-:-:S03]  /*d980*/  ISETP.GT.U32.AND P4, PT, R57, R8, PT ;  /* 0x000000083900720c */ /* 0x000fc60003f84070 */
[----:B------:R-:W-:Y:S01]  /*d990*/  @!P0 IMAD.IADD R9, R9, 0x1, -R57 ;  /* 0x0000000109098824 */ /* 0x000fe200078e0a39 */
[----:B------:R-:W-:Y:S01]  /*d9a0*/  ISETP.GT.U32.AND P0, PT, R57, R7, PT ;  /* 0x000000073900720c */ /* 0x000fe20003f04070 */
[----:B-1----:R-:W-:-:S04]  /*d9b0*/  IMAD.HI.U32 R2, R0, R6, RZ ;  /* 0x0000000600027227 */ /* 0x002fc800078e00ff */
[----:B------:R-:W-:-:S04]  /*d9c0*/  IMAD.HI.U32 R13, R0, R5, RZ ;  /* 0x00000005000d7227 */ /* 0x000fc800078e00ff */
[----:B------:R-:W-:Y:S02]  /*d9d0*/  IMAD.MOV R2, RZ, RZ, -R2 ;  /* 0x000000ffff027224 */ /* 0x000fe400078e0a02 */
[----:B------:R-:W-:Y:S01]  /*d9e0*/  IMAD.MOV R13, RZ, RZ, -R13 ;  /* 0x000000ffff0d7224 */ /* 0x000fe200078e0a0d */
[----:B------:R-:W-:Y:S01]  /*d9f0*/  IABS R4, R59 ;  /* 0x0000003b00047213 */ /* 0x000fe20000000000 */
[C---:B------:R-:W-:Y:S02]  /*da00*/  IMAD R6, R57.reuse, R2, R6 ;  /* 0x0000000239067224 */ /* 0x040fe400078e0206 */
[C---:B------:R-:W-:Y:S02]  /*da10*/  IMAD R5, R57.reuse, R13, R5 ;  /* 0x0000000d39057224 */ /* 0x040fe400078e0205 */
[--C-:B------:R-:W-:Y:S01]  /*da20*/  @!P4 IMAD.IADD R8, R8, 0x1, -R57.reuse ;  /* 0x000000010808c824 */ /* 0x100fe200078e0a39 */
[----:B------:R-:W-:Y:S01]  /*da30*/  ISETP.GT.U32.AND P4, PT, R57, R6, PT ;  /* 0x000000063900720c */ /* 0x000fe20003f84070 */
[----:B------:R-:W-:Y:S01]  /*da40*/  @!P0 IMAD.IADD R7, R7, 0x1, -R57 ;  /* 0x0000000107078824 */ /* 0x000fe200078e0a39 */
[----:B------:R-:W-:Y:S01]  /*da50*/  ISETP.GT.U32.AND P0, PT, R57, R5, PT ;  /* 0x000000053900720c */ /* 0x000fe20003f04070 */
[----:B------:R-:W-:-:S04]  /*da60*/  IMAD.HI.U32 R12, R0, R4, RZ ;  /* 0x00000004000c7227 */ /* 0x000fc800078e00ff */
[----:B------:R-:W-:-:S04]  /*da70*/  IMAD.MOV R12, RZ, RZ, -R12 ;  /* 0x000000ffff0c7224 */ /* 0x000fc800078e0a0c */
[----:B------:R-:W-:Y:S01]  /*da80*/  IMAD R4, R57, R12, R4 ;  /* 0x0000000c39047224 */ /* 0x000fe200078e0204 */
[----:B------:R-:W-:Y:S01]  /*da90*/  ISETP.GE.AND P3, PT, R42, RZ, PT ;  /* 0x000000ff2a00720c */ /* 0x000fe20003f66270 */
[--C-:B------:R-:W-:Y:S02]  /*daa0*/  @!P4 IMAD.IADD R6, R6, 0x1, -R57.reuse ;  /* 0x000000010606c824 */ /* 0x100fe400078e0a39 */
[----:B------:R-:W-:Y:S01]  /*dab0*/  @!P0 IMAD.IADD R5, R5, 0x1, -R57 ;  /* 0x0000000105058824 */ /* 0x000fe200078e0a39 */
[C---:B------:R-:W-:Y:S01]  /*dac0*/  ISETP.GT.U32.AND P4, PT, R57.reuse, R4, PT ;  /* 0x000000043900720c */ /* 0x040fe20003f84070 */
[----:B------:R-:W-:Y:S01]  /*dad0*/  IMAD.MOV.U32 R49, RZ, RZ, R41 ;  /* 0x000000ffff317224 */ /* 0x000fe200078e0029 */
[----:B------:R-:W-:-:S04]  /*dae0*/  ISETP.GT.U32.AND P2, PT, R57, R10, PT ;  /* 0x0000000a3900720c */ /* 0x000fc80003f44070 */
[----:B------:R-:W-:Y:S01]  /*daf0*/  IABS R14, R49 ;  /* 0x00000031000e7213 */ /* 0x000fe20000000000 */
[----:B------:R-:W-:Y:S02]  /*db00*/  IMAD.MOV.U32 R42, RZ, RZ, R16 ;  /* 0x000000ffff2a7224 */ /* 0x000fe400078e0010 */
[----:B------:R-:W-:Y:S01]  /*db10*/  @!P3 IMAD.MOV R9, RZ, RZ, -R9 ;  /* 0x000000ffff09b224 */ /* 0x000fe200078e0a09 */
[----:B------:R-:W-:-:S03]  /*db20*/  ISETP.GT.U32.AND P3, PT, R57, R5, PT ;  /* 0x000000053900720c */ /* 0x000fc60003f64070 */
[----:B------:R-:W-:Y:S01]  /*db30*/  @!P4 IMAD.IADD R4, R4, 0x1, -R57 ;  /* 0x000000010404c824 */ /* 0x000fe200078e0a39 */
[----:B------:R-:W-:Y:S01]  /*db40*/  ISETP.GE.AND P4, PT, R43, RZ, PT ;  /* 0x000000ff2b00720c */ /* 0x000fe20003f86270 */
[----:B------:R-:W-:Y:S02]  /*db50*/  IMAD.MOV.U32 R43, RZ, RZ, R42 ;  /* 0x000000ffff2b7224 */ /* 0x000fe400078e002a */
[----:B------:R-:W-:Y:S01]  /*db60*/  @!P5 IMAD.MOV R11, RZ, RZ, -R11 ;  /* 0x000000ffff0bd224 */ /* 0x000fe200078e0a0b */
[----:B------:R-:W-:Y:S01]  /*db70*/  ISETP.GT.U32.AND P5, PT, R57, R4, PT ;  /* 0x000000043900720c */ /* 0x000fe20003fa4070 */
[----:B------:R-:W-:Y:S02]  /*db80*/  IMAD.MOV.U32 R42, RZ, RZ, R39 ;  /* 0x000000ffff2a7224 */ /* 0x000fe400078e0027 */
[----:B------:R-:W-:Y:S02]  /*db90*/  @!P6 IMAD.MOV R8, RZ, RZ, -R8 ;  /* 0x000000ffff08e224 */ /* 0x000fe400078e0a08 */
[----:B------:R-:W-:-:S02]  /*dba0*/  IMAD.MOV.U32 R39, RZ, RZ, R19 ;  /* 0x000000ffff277224 */ /* 0x000fc400078e0013 */
[--C-:B------:R-:W-:Y:S01]  /*dbb0*/  @!P2 IMAD.IADD R10, R10, 0x1, -R57.reuse ;  /* 0x000000010a0aa824 */ /* 0x100fe200078e0a39 */
[----:B------:R-:W-:Y:S01]  /*dbc0*/  IABS R13, R50 ;  /* 0x00000032000d7213 */ /* 0x000fe20000000000 */
[----:B------:R-:W-:Y:S01]  /*dbd0*/  @!P3 IMAD.IADD R5, R5, 0x1, -R57 ;  /* 0x000000010505b824 */ /* 0x000fe200078e0a39 */
[----:B------:R-:W-:Y:S01]  /*dbe0*/  ISETP.GE.AND P2, PT, R40, RZ, PT ;  /* 0x000000ff2800720c */ /* 0x000fe20003f46270 */
[----:B------:R-:W-:Y:S01]  /*dbf0*/  @!P1 IMAD.MOV R10, RZ, RZ, -R10 ;  /* 0x000000ffff0a9224 */ /* 0x000fe200078e0a0a */
[----:B------:R-:W-:Y:S01]  /*dc00*/  ISETP.GT.U32.AND P1, PT, R57, R6, PT ;  /* 0x000000063900720c */ /* 0x000fe20003f24070 */
[----:B------:R-:W-:Y:S02]  /*dc10*/  IMAD.MOV.U32 R40, RZ, RZ, R34 ;  /* 0x000000ffff287224 */ /* 0x000fe400078e0022 */
[----:B------:R-:W-:Y:S02]  /*dc20*/  IMAD.MOV.U32 R34, RZ, RZ, R17 ;  /* 0x000000ffff227224 */ /* 0x000fe400078e0011 */
[----:B------:R-:W-:-:S04]  /*dc30*/  IMAD.HI.U32 R17, R0, R13, RZ ;  /* 0x0000000d00117227 */ /* 0x000fc800078e00ff */
[----:B------:R-:W-:Y:S01]  /*dc40*/  @!P5 IMAD.IADD R4, R4, 0x1, -R57 ;  /* 0x000000010404d824 */ /* 0x000fe200078e0a39 */
[----:B------:R-:W-:Y:S01]  /*dc50*/  ISETP.GE.AND P5, PT, R60, RZ, PT ;  /* 0x000000ff3c00720c */ /* 0x000fe20003fa6270 */
[----:B------:R-:W-:Y:S01]  /*dc60*/  IMAD.MOV R17, RZ, RZ, -R17 ;  /* 0x000000ffff117224 */ /* 0x000fe200078e0a11 */
[----:B------:R-:W-:Y:S01]  /*dc70*/  STL [R1+0x1c0], R11 ;  /* 0x0001c00b01007387 */ /* 0x000fe20000100800 */
[----:B------:R-:W-:Y:S02]  /*dc80*/  IMAD.MOV.U32 R47, RZ, RZ, R43 ;  /* 0x000000ffff2f7224 */ /* 0x000fe400078e002b */
[----:B------:R-:W-:Y:S01]  /*dc90*/  IMAD R13, R57, R17, R13 ;  /* 0x00000011390d7224 */ /* 0x000fe200078e020d */
[----:B------:R0:W-:Y:S01]  /*dca0*/  STL [R1+0x1bc], R10 ;  /* 0x0001bc0a01007387 */ /* 0x0001e20000100800 */
[----:B------:R-:W-:-:S03]  /*dcb0*/  @!P1 IMAD.IADD R6, R6, 0x1, -R57 ;  /* 0x0000000106069824 */ /* 0x000fc600078e0a39 */
[----:B------:R-:W-:Y:S02]  /*dcc0*/  ISETP.GT.U32.AND P1, PT, R57, R13, PT ;  /* 0x0000000d3900720c */ /* 0x000fe40003f24070 */
[----:B0-----:R-:W-:Y:S01]  /*dcd0*/  IABS R10, R45 ;  /* 0x0000002d000a7213 */ /* 0x001fe20000000000 */
[----:B------:R-:W-:Y:S01]  /*dce0*/  STL [R1+0x1b8], R9 ;  /* 0x0001b80901007387 */ /* 0x000fe20000100800 */
[----:B------:R-:W-:-:S03]  /*dcf0*/  @!P4 IMAD.MOV R6, RZ, RZ, -R6 ;  /* 0x000000ffff06c224 */ /* 0x000fc600078e0a06 */
[----:B------:R-:W-:Y:S01]  /*dd00*/  IMAD.HI.U32 R11, R0, R10, RZ ;  /* 0x0000000a000b7227 */ /* 0x000fe200078e00ff */
[----:B------:R0:W-:Y:S03]  /*dd10*/  STL [R1+0x1b4], R8 ;  /* 0x0001b40801007387 */ /* 0x0001e60000100800 */
[----:B------:R-:W-:Y:S02]  /*dd20*/  @!P5 IMAD.MOV R5, RZ, RZ, -R5 ;  /* 0x000000ffff05d224 */ /* 0x000fe400078e0a05 */
[----:B------:R-:W-:-:S04]  /*dd30*/  IMAD.MOV R11, RZ, RZ, -R11 ;  /* 0x000000ffff0b7224 */ /* 0x000fc800078e0a0b */
[----:B------:R-:W-:Y:S02]  /*dd40*/  IMAD R10, R57, R11, R10 ;  /* 0x0000000b390a7224 */ /* 0x000fe400078e020a */
[----:B------:R-:W-:Y:S01]  /*dd50*/  @!P1 IMAD.IADD R13, R13, 0x1, -R57 ;  /* 0x000000010d0d9824 */ /* 0x000fe200078e0a39 */
[----:B0-----:R-:W-:Y:S02]  /*dd60*/  IABS R8, R44 ;  /* 0x0000002c00087213 */ /* 0x001fe40000000000 */
[----:B---3--:R-:W-:-:S05]  /*dd70*/  IABS R2, R58 ;  /* 0x0000003a00027213 */ /* 0x008fca0000000000 */
[----:B------:R-:W-:-:S04]  /*dd80*/  IMAD.HI.U32 R15, R0, R2, RZ ;  /* 0x00000002000f7227 */ /* 0x000fc800078e00ff */
[----:B------:R-:W-:-:S04]  /*dd90*/  IMAD.MOV R15, RZ, RZ, -R15 ;  /* 0x000000ffff0f7224 */ /* 0x000fc800078e0a0f */
[----:B------:R-:W-:-:S05]  /*dda0*/  IMAD R2, R57, R15, R2 ;  /* 0x0000000f39027224 */ /* 0x000fca00078e0202 */
[----:B------:R-:W-:Y:S01]  /*ddb0*/  ISETP.GT.U32.AND P0, PT, R57, R2, PT ;  /* 0x000000023900720c */ /* 0x000fe20003f04070 */
[----:B--2---:R-:W-:Y:S01]  /*ddc0*/  IMAD.MOV.U32 R41, RZ, RZ, R35 ;  /* 0x000000ffff297224 */ /* 0x004fe200078e0023 */
[----:B------:R-:W-:Y:S01]  /*ddd0*/  IABS R12, R46 ;  /* 0x0000002e000c7213 */ /* 0x000fe20000000000 */
[----:B------:R-:W-:Y:S02]  /*dde0*/  IMAD.MOV.U32 R35, RZ, RZ, R33 ;  /* 0x000000ffff237224 */ /* 0x000fe400078e0021 */
[----:B------:R-:W-:Y:S02]  /*ddf0*/  IMAD.MOV.U32 R33, RZ, RZ, R24 ;  /* 0x000000ffff217224 */ /* 0x000fe400078e0018 */
[----:B------:R-:W-:Y:S01]  /*de00*/  IMAD.MOV.U32 R24, RZ, RZ, R18 ;  /* 0x000000ffff187224 */ /* 0x000fe200078e0012 */
[----:B------:R-:W-:Y:S01]  /*de10*/  IABS R15, R48 ;  /* 0x00000030000f7213 */ /* 0x000fe20000000000 */
[----:B------:R-:W-:-:S04]  /*de20*/  IMAD.HI.U32 R18, R0, R14, RZ ;  /* 0x0000000e00127227 */ /* 0x000fc800078e00ff */
[----:B------:R-:W-:Y:S01]  /*de30*/  @!P0 IMAD.IADD R2, R2, 0x1, -R57 ;  /* 0x0000000102028824 */ /* 0x000fe200078e0a39 */
[----:B------:R-:W-:Y:S01]  /*de40*/  ISETP.GT.U32.AND P0, PT, R57, R7, PT ;  /* 0x000000073900720c */ /* 0x000fe20003f04070 */
[----:B------:R-:W-:-:S03]  /*de50*/  IMAD.HI.U32 R16, R0, R12, RZ ;  /* 0x0000000c00107227 */ /* 0x000fc600078e00ff */
[----:B------:R-:W-:Y:S01]  /*de60*/  ISETP.GT.U32.AND P6, PT, R57, R2, PT ;  /* 0x000000023900720c */ /* 0x000fe20003fc4070 */
[----:B------:R-:W-:Y:S02]  /*de70*/  IMAD.MOV R18, RZ, RZ, -R18 ;  /* 0x000000ffff127224 */ /* 0x000fe400078e0a12 */
[----:B------:R-:W-:Y:S02]  /*de80*/  IMAD.MOV R16, RZ, RZ, -R16 ;  /* 0x000000ffff107224 */ /* 0x000fe400078e0a10 */
[----:B------:R-:W-:-:S04]  /*de90*/  IMAD.HI.U32 R19, R0, R15, RZ ;  /* 0x0000000f00137227 */ /* 0x000fc800078e00ff */
[C---:B------:R-:W-:Y:S02]  /*dea0*/  IMAD R14, R57.reuse, R18, R14 ;  /* 0x00000012390e7224 */ /* 0x040fe400078e020e */
[C---:B------:R-:W-:Y:S02]  /*deb0*/  IMAD R12, R57.reuse, R16, R12 ;  /* 0x00000010390c7224 */ /* 0x040fe400078e020c */
[----:B------:R-:W-:Y:S01]  /*dec0*/  IMAD.MOV R19, RZ, RZ, -R19 ;  /* 0x000000ffff137224 */ /* 0x000fe200078e0a13 */
[----:B------:R-:W-:Y:S01]  /*ded0*/  ISETP.GT.U32.AND P3, PT, R57, R14, PT ;  /* 0x0000000e3900720c */ /* 0x000fe20003f64070 */
[----:B------:R-:W-:Y:S01]  /*dee0*/  @!P0 IMAD.IADD R7, R7, 0x1, -R57 ;  /* 0x0000000107078824 */ /* 0x000fe200078e0a39 */
[C---:B------:R-:W-:Y:S01]  /*def0*/  ISETP.GT.U32.AND P0, PT, R57.reuse, R12, PT ;  /* 0x0000000c3900720c */ /* 0x040fe20003f04070 */
[----:B------:R-:W-:Y:S02]  /*df00*/  IMAD R15, R57, R19, R15 ;  /* 0x00000013390f7224 */ /* 0x000fe400078e020f */
[----:B------:R-:W-:-:S03]  /*df10*/  @!P6 IMAD.IADD R2, R2, 0x1, -R57 ;  /* 0x000000010202e824 */ /* 0x000fc600078e0a39 */
[----:B------:R-:W-:Y:S01]  /*df20*/  ISETP.GT.U32.AND P6, PT, R57, R15, PT ;  /* 0x0000000f3900720c */ /* 0x000fe20003fc4070 */
[----:B------:R-:W-:-:S04]  /*df30*/  IMAD.MOV.U32 R43, RZ, RZ, R37 ;  /* 0x000000ffff2b7224 */ /* 0x000fc800078e0025 */
[--C-:B------:R-:W-:Y:S01]  /*df40*/  @!P3 IMAD.IADD R14, R14, 0x1, -R57.reuse ;  /* 0x000000010e0eb824 */ /* 0x100fe200078e0a39 */
[----:B------:R-:W-:Y:S01]  /*df50*/  ISETP.GE.AND P3, PT, R46, RZ, PT ;  /* 0x000000ff2e00720c */ /* 0x000fe20003f66270 */
[----:B------:R-:W-:Y:S01]  /*df60*/  @!P0 IMAD.IADD R12, R12, 0x1, -R57 ;  /* 0x000000010c0c8824 */ /* 0x000fe200078e0a39 */
[----:B------:R-:W-:Y:S01]  /*df70*/  ISETP.GE.AND P0, PT, R59, RZ, PT ;  /* 0x000000ff3b00720c */ /* 0x000fe20003f06270 */
[----:B------:R-:W-:Y:S02]  /*df80*/  IMAD.MOV.U32 R46, RZ, RZ, R43 ;  /* 0x000000ffff2e7224 */ /* 0x000fe400078e002b */
[----:B------:R-:W-:Y:S02]  /*df90*/  IMAD.MOV.U32 R43, RZ, RZ, R39 ;  /* 0x000000ffff2b7224 */ /* 0x000fe400078e0027 */
[----:B------:R-:W-:Y:S02]  /*dfa0*/  @!P2 IMAD.MOV R7, RZ, RZ, -R7 ;  /* 0x000000ffff07a224 */ /* 0x000fe400078e0a07 */
[----:B------:R-:W-:-:S02]  /*dfb0*/  IMAD.MOV.U32 R39, RZ, RZ, R31 ;  /* 0x000000ffff277224 */ /* 0x000fc400078e001f */
[----:B------:R-:W-:Y:S02]  /*dfc0*/  IMAD.MOV.U32 R37, RZ, RZ, R36 ;  /* 0x000000ffff257224 */ /* 0x000fe400078e0024 */
[----:B------:R-:W-:Y:S01]  /*dfd0*/  IMAD.MOV.U32 R31, RZ, RZ, R24 ;  /* 0x000000ffff1f7224 */ /* 0x000fe200078e0018 */
[----:B------:R-:W2:Y:S01]  /*dfe0*/  LDL R36, [R1+0xa1c] ;  /* 0x000a1c0001247983 */ /* 0x000ea20000100800 */
[----:B------:R-:W-:Y:S02]  /*dff0*/  IMAD.MOV.U32 R24, RZ, RZ, R23 ;  /* 0x000000ffff187224 */ /* 0x000fe400078e0017 */
[----:B------:R-:W-:Y:S01]  /*e000*/  @!P6 IMAD.IADD R15, R15, 0x1, -R57 ;  /* 0x000000010f0fe824 */ /* 0x000fe200078e0a39 */
[----:B------:R-:W3:Y:S01]  /*e010*/  LDL.LU R23, [R1+0x480] ;  /* 0x0004800001177983 */ /* 0x000ee20000300800 */
[----:B------:R-:W-:-:S03]  /*e020*/  ISETP.GT.U32.AND P2, PT, R57, R12, PT ;  /* 0x0000000c3900720c */ /* 0x000fc60003f44070 */
[----:B------:R-:W-:Y:S01]  /*e030*/  STL [R1+0x1ac], R7 ;  /* 0x0001ac0701007387 */ /* 0x000fe20000100800 */
[----:B------:R-:W-:-:S03]  /*e040*/  ISETP.GT.U32.AND P5, PT, R57, R15, PT ;  /* 0x0000000f3900720c */ /* 0x000fc60003fa4070 */
[----:B------:R-:W-:Y:S04]  /*e050*/  STL [R1+0x1a8], R6 ;  /* 0x0001a80601007387 */ /* 0x000fe80000100800 */
[----:B------:R0:W-:Y:S01]  /*e060*/  STL [R1+0x1a4], R5 ;  /* 0x0001a40501007387 */ /* 0x0001e20000100800 */
[----:B------:R-:W-:Y:S01]  /*e070*/  ISETP.GE.AND P1, PT, R58, RZ, PT ;  /* 0x000000ff3a00720c */ /* 0x000fe20003f26270 */
[----:B0-----:R-:W-:-:S04]  /*e080*/  IMAD.MOV.U32 R5, RZ, RZ, R4 ;  /* 0x000000ffff057224 */ /* 0x001fc800078e0004 */
[----:B------:R-:W-:Y:S01]  /*e090*/  @!P0 IMAD.MOV R5, RZ, RZ, -R5 ;  /* 0x000000ffff058224 */ /* 0x000fe200078e0a05 */
[----:B------:R-:W-:Y:S01]  /*e0a0*/  ISETP.GT.U32.AND P0, PT, R57, R10, PT ;  /* 0x0000000a3900720c */ /* 0x000fe20003f04070 */
[--C-:B------:R-:W-:Y:S02]  /*e0b0*/  @!P2 IMAD.IADD R12, R12, 0x1, -R57.reuse ;  /* 0x000000010c0ca824 */ /* 0x100fe400078e0a39 */
[----:B------:R-:W-:Y:S01]  /*e0c0*/  @!P5 IMAD.IADD R15, R15, 0x1, -R57 ;  /* 0x000000010f0fd824 */ /* 0x000fe200078e0a39 */
[----:B------:R-:W-:Y:S01]  /*e0d0*/  ISETP.GE.AND P5, PT, R45, RZ, PT ;  /* 0x000000ff2d00720c */ /* 0x000fe20003fa6270 */
[----:B------:R0:W-:Y:S01]  /*e0e0*/  STL [R1+0x1a0], R5 ;  /* 0x0001a00501007387 */ /* 0x0001e20000100800 */
[----:B------:R-:W-:Y:S02]  /*e0f0*/  IMAD.MOV.U32 R45, RZ, RZ, R43 ;  /* 0x000000ffff2d7224 */ /* 0x000fe400078e002b */
[----:B------:R-:W-:Y:S02]  /*e100*/  IMAD.MOV.U32 R43, RZ, RZ, R42 ;  /* 0x000000ffff2b7224 */ /* 0x000fe400078e002a */
[----:B------:R-:W-:-:S02]  /*e110*/  IMAD.MOV.U32 R42, RZ, RZ, R41 ;  /* 0x000000ffff2a7224 */ /* 0x000fc400078e0029 */
[----:B------:R-:W-:Y:S02]  /*e120*/  @!P1 IMAD.MOV R2, RZ, RZ, -R2 ;  /* 0x000000ffff029224 */ /* 0x000fe400078e0a02 */
[----:B0-----:R-:W-:Y:S02]  /*e130*/  IMAD.MOV.U32 R5, RZ, RZ, R12 ;  /* 0x000000ffff057224 */ /* 0x001fe400078e000c */
[----:B------:R-:W-:Y:S01]  /*e140*/  @!P0 IMAD.IADD R10, R10, 0x1, -R57 ;  /* 0x000000010a0a8824 */ /* 0x000fe200078e0a39 */
[----:B------:R-:W-:Y:S01]  /*e150*/  ISETP.GE.AND P0, PT, R44, RZ, PT ;  /* 0x000000ff2c00720c */ /* 0x000fe20003f06270 */
[----:B------:R-:W-:Y:S02]  /*e160*/  IMAD.MOV.U32 R41, RZ, RZ, R40 ;  /* 0x000000ffff297224 */ /* 0x000fe400078e0028 */
[----:B------:R-:W-:Y:S02]  /*e170*/  IMAD.MOV.U32 R40, RZ, RZ, R35 ;  /* 0x000000ffff287224 */ /* 0x000fe400078e0023 */
[----:B------:R-:W-:-:S02]  /*e180*/  @!P3 IMAD.MOV R5, RZ, RZ, -R5 ;  /* 0x000000ffff05b224 */ /* 0x000fc400078e0a05 */
[----:B------:R-:W-:Y:S02]  /*e190*/  IMAD.MOV.U32 R44, RZ, RZ, R43 ;  /* 0x000000ffff2c7224 */ /* 0x000fe400078e002b */
[----:B------:R-:W-:Y:S01]  /*e1a0*/  IMAD.MOV.U32 R43, RZ, RZ, R42 ;  /* 0x000000ffff2b7224 */ /* 0x000fe200078e002a */
[----:B------:R-:W-:Y:S01]  /*e1b0*/  STL [R1+0x19c], R2 ;  /* 0x00019c0201007387 */ /* 0x000fe20000100800 */
[----:B------:R-:W-:Y:S02]  /*e1c0*/  IMAD.MOV.U32 R42, RZ, RZ, R41 ;  /* 0x000000ffff2a7224 */ /* 0x000fe400078e0029 */
[----:B------:R-:W-:Y:S02]  /*e1d0*/  IMAD.MOV.U32 R35, RZ, RZ, R22 ;  /* 0x000000ffff237224 */ /* 0x000fe400078e0016 */
[----:B------:R-:W-:Y:S01]  /*e1e0*/  IMAD.MOV.U32 R41, RZ, RZ, R40 ;  /* 0x000000ffff297224 */ /* 0x000fe200078e0028 */
[----:B------:R-:W4:Y:S01]  /*e1f0*/  LDL.LU R22, [R1+0x470] ;  /* 0x0004700001167983 */ /* 0x000f220000300800 */
[----:B------:R-:W-:-:S02]  /*e200*/  IMAD.MOV.U32 R40, RZ, RZ, R39 ;  /* 0x000000ffff287224 */ /* 0x000fc400078e0027 */
[----:B------:R-:W-:Y:S01]  /*e210*/  IMAD.MOV.U32 R39, RZ, RZ, R38 ;  /* 0x000000ffff277224 */ /* 0x000fe200078e0026 */
[----:B------:R0:W-:Y:S04]  /*e220*/  STL [R1+0x198], R5 ;  /* 0x0001980501007387 */ /* 0x0001e80000100800 */
[----:B------:R-:W5:Y:S01]  /*e230*/  LDL.LU R38, [R1+0x3d0] ;  /* 0x0003d00001267983 */ /* 0x000f620000300800 */
[C---:B------:R-:W-:Y:S02]  /*e240*/  ISETP.GT.U32.AND P4, PT, R57.reuse, R13, PT ;  /* 0x0000000d3900720c */ /* 0x040fe40003f84070 */
[----:B------:R-:W-:Y:S02]  /*e250*/  ISETP.GT.U32.AND P6, PT, R57, R14, PT ;  /* 0x0000000e3900720c */ /* 0x000fe40003fc4070 */
[----:B------:R-:W-:Y:S01]  /*e260*/  ISETP.GE.AND P1, PT, R50, RZ, PT ;  /* 0x000000ff3200720c */ /* 0x000fe20003f26270 */
[----:B------:R-:W-:-:S08]  /*e270*/  IMAD.HI.U32 R9, R0, R8, RZ ;  /* 0x0000000800097227 */ /* 0x000fd000078e00ff */
[--C-:B------:R-:W-:Y:S02]  /*e280*/  @!P4 IMAD.IADD R13, R13, 0x1, -R57.reuse ;  /* 0x000000010d0dc824 */ /* 0x100fe400078e0a39 */
[----:B------:R-:W-:Y:S01]  /*e290*/  @!P6 IMAD.IADD R14, R14, 0x1, -R57 ;  /* 0x000000010e0ee824 */ /* 0x000fe200078e0a39 */
[----:B------:R-:W-:Y:S01]  /*e2a0*/  ISETP.GE.AND P6, PT, R48, RZ, PT ;  /* 0x000000ff3000720c */ /* 0x000fe20003fc6270 */
[----:B------:R-:W-:Y:S01]  /*e2b0*/  IMAD.MOV.U32 R6, RZ, RZ, R13 ;  /* 0x000000ffff067224 */ /* 0x000fe200078e000d */
[----:B------:R-:W-:Y:S01]  /*e2c0*/  ISETP.GE.AND P4, PT, R49, RZ, PT ;  /* 0x000000ff3100720c */ /* 0x000fe20003f86270 */
[----:B------:R-:W-:Y:S02]  /*e2d0*/  IMAD.MOV R9, RZ, RZ, -R9 ;  /* 0x000000ffff097224 */ /* 0x000fe400078e0a09 */
[----:B------:R-:W-:Y:S02]  /*e2e0*/  @!P1 IMAD.MOV R6, RZ, RZ, -R6 ;  /* 0x000000ffff069224 */ /* 0x000fe400078e0a06 */
[----:B------:R-:W-:Y:S01]  /*e2f0*/  IMAD R8, R57, R9, R8 ;  /* 0x0000000939087224 */ /* 0x000fe200078e0208 */
[----:B------:R-:W-:-:S02]  /*e300*/  IABS R9, R47 ;  /* 0x0000002f00097213 */ /* 0x000fc40000000000 */
[----:B------:R1:W-:Y:S01]  /*e310*/  STL [R1+0x194], R6 ;  /* 0x0001940601007387 */ /* 0x0003e20000100800 */
[----:B0-----:R-:W-:Y:S02]  /*e320*/  IMAD.MOV.U32 R5, RZ, RZ, R14 ;  /* 0x000000ffff057224 */ /* 0x001fe400078e000e */
[----:B------:R-:W-:Y:S01]  /*e330*/  IMAD.MOV.U32 R4, RZ, RZ, R9 ;  /* 0x000000ffff047224 */ /* 0x000fe200078e0009 */
[----:B------:R-:W-:Y:S01]  /*e340*/  IABS R9, R46 ;  /* 0x0000002e00097213 */ /* 0x000fe20000000000 */
[----:B-1----:R-:W-:-:S04]  /*e350*/  IMAD.MOV.U32 R6, RZ, RZ, R15 ;  /* 0x000000ffff067224 */ /* 0x002fc800078e000f */
[----:B------:R-:W-:Y:S01]  /*e360*/  @!P6 IMAD.MOV R6, RZ, RZ, -R6 ;  /* 0x000000ffff06e224 */ /* 0x000fe200078e0a06 */
[----:B------:R-:W-:Y:S01]  /*e370*/  ISETP.GE.AND P6, PT, R46, RZ, PT ;  /* 0x000000ff2e00720c */ /* 0x000fe20003fc6270 */
[----:B------:R-:W-:Y:S02]  /*e380*/  IMAD.MOV.U32 R46, RZ, RZ, R43 ;  /* 0x000000ffff2e7224 */ /* 0x000fe400078e002b */
[----:B------:R-:W-:Y:S02]  /*e390*/  IMAD.MOV.U32 R43, RZ, RZ, R42 ;  /* 0x000000ffff2b7224 */ /* 0x000fe400078e002a */
[----:B------:R-:W-:Y:S02]  /*e3a0*/  @!P4 IMAD.MOV R5, RZ, RZ, -R5 ;  /* 0x000000ffff05c224 */ /* 0x000fe400078e0a05 */
[----:B------:R-:W-:Y:S02]  /*e3b0*/  IMAD.MOV.U32 R42, RZ, RZ, R41 ;  /* 0x000000ffff2a7224 */ /* 0x000fe400078e0029 */
[----:B------:R-:W-:-:S02]  /*e3c0*/  IMAD.MOV.U32 R41, RZ, RZ, R40 ;  /* 0x000000ffff297224 */ /* 0x000fc400078e0028 */
[----:B------:R-:W-:Y:S01]  /*e3d0*/  IMAD.MOV.U32 R40, RZ, RZ, R39 ;  /* 0x000000ffff287224 */ /* 0x000fe200078e0027 */
[----:B------:R0:W-:Y:S04]  /*e3e0*/  STL [R1+0x54], R5 ;  /* 0x0000540501007387 */ /* 0x0001e80000100800 */
[----:B------:R1:W-:Y:S01]  /*e3f0*/  STL [R1+0x190], R6 ;  /* 0x0001900601007387 */ /* 0x0003e20000100800 */
[----:B-----5:R-:W-:Y:S02]  /*e400*/  IMAD.MOV.U32 R39, RZ, RZ, R38 ;  /* 0x000000ffff277224 */ /* 0x020fe400078e0026 */
[----:B------:R-:W-:Y:S02]  /*e410*/  IMAD.MOV.U32 R38, RZ, RZ, R37 ;  /* 0x000000ffff267224 */ /* 0x000fe400078e0025 */
[----:B--2---:R-:W-:-:S02]  /*e420*/  IMAD.MOV.U32 R37, RZ, RZ, R36 ;  /* 0x000000ffff257224 */ /* 0x004fc400078e0024 */
[----:B------:R-:W-:Y:S02]  /*e430*/  IMAD.MOV.U32 R36, RZ, RZ, R33 ;  /* 0x000000ffff247224 */ /* 0x000fe400078e0021 */
[----:B------:R-:W2:Y:S01]  /*e440*/  LDL.LU R33, [R1+0x3f8] ;  /* 0x0003f80001217983 */ /* 0x000ea20000300800 */
[----:B------:R-:W-:-:S03]  /*e450*/  ISETP.GT.U32.AND P2, PT, R57, R8, PT ;  /* 0x000000083900720c */ /* 0x000fc60003f44070 */
[----:B------:R-:W5:Y:S01]  /*e460*/  LDL.LU R48, [R1+0x3c4] ;  /* 0x0003c40001307983 */ /* 0x000f620000300800 */
[----:B------:R-:W-:-:S04]  /*e470*/  IMAD.HI.U32 R2, R0, R4, RZ ;  /* 0x0000000400027227 */ /* 0x000fc800078e00ff */
[----:B------:R-:W-:-:S05]  /*e480*/  IMAD.MOV R2, RZ, RZ, -R2 ;  /* 0x000000ffff027224 */ /* 0x000fca00078e0a02 */
[----:B------:R-:W-:Y:S01]  /*e490*/  @!P2 IMAD.IADD R8, R8, 0x1, -R57 ;  /* 0x000000010808a824 */ /* 0x000fe200078e0a39 */
[C---:B------:R-:W-:Y:S01]  /*e4a0*/  ISETP.GT.U32.AND P2, PT, R57.reuse, R10, PT ;  /* 0x0000000a3900720c */ /* 0x040fe20003f44070 */
[----:B------:R-:W-:-:S03]  /*e4b0*/  IMAD R2, R57, R2, R4 ;  /* 0x0000000239027224 */ /* 0x000fc600078e0204 */
[----:B------:R-:W-:Y:S01]  /*e4c0*/  ISETP.GT.U32.AND P1, PT, R57, R8, PT ;  /* 0x000000083900720c */ /* 0x000fe20003f24070 */
[----:B------:R-:W-:-:S04]  /*e4d0*/  IMAD.HI.U32 R4, R0, R9, RZ ;  /* 0x0000000900047227 */ /* 0x000fc800078e00ff */
[----:B0-----:R-:W-:Y:S01]  /*e4e0*/  IMAD.MOV R5, RZ, RZ, -R4 ;  /* 0x000000ffff057224 */ /* 0x001fe200078e0a04 */
[----:B------:R-:W-:-:S03]  /*e4f0*/  IABS R4, R46 ;  /* 0x0000002e00047213 */ /* 0x000fc60000000000 */
[----:B------:R-:W-:Y:S01]  /*e500*/  @!P2 IMAD.IADD R10, R10, 0x1, -R57 ;  /* 0x000000010a0aa824 */ /* 0x000fe200078e0a39 */
[----:B------:R-:W-:Y:S01]  /*e510*/  ISETP.GE.AND P2, PT, R46, RZ, PT ;  /* 0x000000ff2e00720c */ /* 0x000fe20003f46270 */
[----:B------:R-:W-:Y:S02]  /*e520*/  IMAD.MOV.U32 R46, RZ, RZ, R43 ;  /* 0x000000ffff2e7224 */ /* 0x000fe400078e002b */
[----:B------:R-:W-:Y:S02]  /*e530*/  IMAD.MOV.U32 R43, RZ, RZ, R42 ;  /* 0x000000ffff2b7224 */ /* 0x000fe400078e002a */
[----:B------:R-:W-:Y:S01]  /*e540*/  IMAD.MOV.U32 R42, RZ, RZ, R41 ;  /* 0x000000ffff2a7224 */ /* 0x000fe200078e0029 */
[----:B-1----:R-:W-:Y:S01]  /*e550*/  IABS R6, R46 ;  /* 0x0000002e00067213 */ /* 0x002fe20000000000 */
[----:B------:R-:W-:Y:S02]  /*e560*/  IMAD.MOV.U32 R41, RZ, RZ, R40 ;  /* 0x000000ffff297224 */ /* 0x000fe400078e0028 */
[----:B------:R-:W-:Y:S01]  /*e570*/  @!P1 IMAD.IADD R8, R8, 0x1, -R57 ;  /* 0x0000000108089824 */ /* 0x000fe200078e0a39 */
[----:B------:R-:W-:Y:S01]  /*e580*/  ISETP.GE.AND P1, PT, R46, RZ, PT ;  /* 0x000000ff2e00720c */ /* 0x000fe20003f26270 */
        /* <DEDUP_REMOVED lines=13> */
[----:B------:R-:W-:Y:S02]  /*e660*/  @!P5 IMAD.MOV R7, RZ, RZ, -R7 ;  /* 0x000000ffff07d224 */ /* 0x000fe400078e0a07 */
[----:B------:R-:W-:Y:S01]  /*e670*/  @!P0 IMAD.MOV R10, RZ, RZ, -R10 ;  /* 0x000000ffff0a8224 */ /* 0x000fe200078e0a0a */
[----:B------:R-:W-:Y:S01]  /*e680*/  ISETP.GE.AND P4, PT, R47, RZ, PT ;  /* 0x000000ff2f00720c */ /* 0x000fe20003f86270 */
[----:B------:R-:W-:Y:S02]  /*e690*/  IMAD.MOV.U32 R47, RZ, RZ, R43 ;  /* 0x000000ffff2f7224 */ /* 0x000fe400078e002b */
[----:B------:R-:W-:Y:S02]  /*e6a0*/  IMAD.MOV.U32 R49, RZ, RZ, R42 ;  /* 0x000000ffff317224 */ /* 0x000fe400078e002a */
[----:B------:R-:W-:Y:S01]  /*e6b0*/  IMAD.MOV.U32 R59, RZ, RZ, R41 ;  /* 0x000000ffff3b7224 */ /* 0x000fe200078e0029 */
[----:B------:R-:W-:Y:S01]  /*e6c0*/  ISETP.GE.AND P0, PT, R45, RZ, PT ;  /* 0x000000ff2d00720c */ /* 0x000fe20003f06270 */
[----:B------:R-:W-:-:S02]  /*e6d0*/  IMAD.MOV.U32 R42, RZ, RZ, R39 ;  /* 0x000000ffff2a7224 */ /* 0x000fc400078e0027 */
[----:B------:R-:W-:Y:S02]  /*e6e0*/  IMAD.MOV.U32 R41, RZ, RZ, R24 ;  /* 0x000000ffff297224 */ /* 0x000fe400078e0018 */
[----:B------:R-:W-:Y:S02]  /*e6f0*/  IMAD.MOV.U32 R39, RZ, RZ, R31 ;  /* 0x000000ffff277224 */ /* 0x000fe400078e001f */
[----:B------:R-:W-:Y:S02]  /*e700*/  IMAD.MOV.U32 R24, RZ, RZ, R55 ;  /* 0x000000ffff187224 */ /* 0x000fe400078e0037 */
[----:B---3--:R-:W-:Y:S02]  /*e710*/  IMAD.MOV.U32 R31, RZ, RZ, R23 ;  /* 0x000000ffff1f7224 */ /* 0x008fe400078e0017 */
[----:B--2---:R-:W-:Y:S02]  /*e720*/  IMAD.MOV.U32 R36, RZ, RZ, R33 ;  /* 0x000000ffff247224 */ /* 0x004fe400078e0021 */
[----:B------:R-:W2:Y:S02]  /*e730*/  LDL.LU R33, [R1+0x478] ;  /* 0x0004780001217983 */ /* 0x000ea40000300800 */
[----:B------:R-:W-:-:S02]  /*e740*/  IMAD.MOV.U32 R37, RZ, RZ, R36 ;  /* 0x000000ffff257224 */ /* 0x000fc400078e0024 */
[----:B------:R-:W-:Y:S02]  /*e750*/  IMAD.MOV.U32 R36, RZ, RZ, R32 ;  /* 0x000000ffff247224 */ /* 0x000fe400078e0020 */
[----:B------:R-:W3:Y:S02]  /*e760*/  LDL.LU R32, [R1+0x46c] ;  /* 0x00046c0001207983 */ /* 0x000ee40000300800 */
[----:B------:R-:W-:Y:S02]  /*e770*/  IMAD.MOV.U32 R43, RZ, RZ, R36 ;  /* 0x000000ffff2b7224 */ /* 0x000fe400078e0024 */
[----:B------:R0:W-:Y:S01]  /*e780*/  STL [R1+0x170], R7 ;  /* 0x0001700701007387 */ /* 0x0001e20000100800 */
[----:B------:R-:W-:Y:S02]  /*e790*/  IMAD.MOV.U32 R36, RZ, RZ, R35 ;  /* 0x000000ffff247224 */ /* 0x000fe400078e0023 */
[----:B----4-:R-:W-:Y:S01]  /*e7a0*/  IMAD.MOV.U32 R35, RZ, RZ, R22 ;  /* 0x000000ffff237224 */ /* 0x010fe200078e0016 */
[----:B------:R1:W-:Y:S01]  /*e7b0*/  STL [R1+0x188], R10 ;  /* 0x0001880a01007387 */ /* 0x0003e20000100800 */
[----:B------:R-:W-:-:S03]  /*e7c0*/  IMAD.MOV.U32 R22, RZ, RZ, R53 ;  /* 0x000000ffff167224 */ /* 0x000fc600078e0035 */
[----:B------:R-:W4:Y:S01]  /*e7d0*/  LDL.LU R55, [R1+0x434] ;  /* 0x0004340001377983 */ /* 0x000f220000300800 */
[----:B0-----:R-:W-:Y:S01]  /*e7e0*/  IABS R7, R45 ;  /* 0x0000002d00077213 */ /* 0x001fe20000000000 */
[----:B------:R-:W-:Y:S02]  /*e7f0*/  IMAD.MOV.U32 R45, RZ, RZ, R40 ;  /* 0x000000ffff2d7224 */ /* 0x000fe400078e0028 */
[----:B------:R-:W2:Y:S01]  /*e800*/  LDL.LU R23, [R1+0x490] ;  /* 0x0004900001177983 */ /* 0x000ea20000300800 */
[----:B------:R-:W-:Y:S02]  /*e810*/  IMAD.MOV.U32 R40, RZ, RZ, R38 ;  /* 0x000000ffff287224 */ /* 0x000fe400078e0026 */
[----:B------:R-:W-:Y:S01]  /*e820*/  IMAD.MOV.U32 R38, RZ, RZ, R37 ;  /* 0x000000ffff267224 */ /* 0x000fe200078e0025 */
[----:B------:R-:W2:Y:S04]  /*e830*/  LDL.LU R53, [R1+0x438] ;  /* 0x0004380001357983 */ /* 0x000ea80000300800 */
[----:B------:R-:W2:Y:S01]  /*e840*/  LDL.LU R37, [R1+0x400] ;  /* 0x0004000001257983 */ /* 0x000ea20000300800 */
[C---:B------:R-:W-:Y:S01]  /*e850*/  ISETP.GT.U32.AND P3, PT, R57.reuse, R2, PT ;  /* 0x000000023900720c */ /* 0x040fe20003f64070 */
[----:B------:R-:W-:-:S12]  /*e860*/  IMAD R9, R57, R5, R9 ;  /* 0x0000000539097224 */ /* 0x000fd800078e0209 */
[----:B------:R-:W-:Y:S01]  /*e870*/  @!P3 IMAD.IADD R2, R2, 0x1, -R57 ;  /* 0x000000010202b824 */ /* 0x000fe200078e0a39 */
[----:B------:R-:W-:Y:S01]  /*e880*/  ISETP.GT.U32.AND P3, PT, R57, R9, PT ;  /* 0x000000093900720c */ /* 0x000fe20003f64070 */
[----:B------:R-:W-:-:S03]  /*e890*/  IMAD.HI.U32 R5, R0, R4, RZ ;  /* 0x0000000400057227 */ /* 0x000fc600078e00ff */
[----:B------:R-:W-:Y:S01]  /*e8a0*/  ISETP.GT.U32.AND P5, PT, R57, R2, PT ;  /* 0x000000023900720c */ /* 0x000fe20003fa4070 */
[----:B------:R-:W-:-:S08]  /*e8b0*/  IMAD.MOV R8, RZ, RZ, -R5 ;  /* 0x000000ffff087224 */ /* 0x000fd000078e0a05 */
[----:B------:R-:W-:Y:S02]  /*e8c0*/  @!P3 IMAD.IADD R9, R9, 0x1, -R57 ;  /* 0x000000010909b824 */ /* 0x000fe400078e0a39 */
[C---:B------:R-:W-:Y:S02]  /*e8d0*/  IMAD R8, R57.reuse, R8, R4 ;  /* 0x0000000839087224 */ /* 0x040fe400078e0204 */
[----:B------:R-:W-:Y:S01]  /*e8e0*/  IMAD.HI.U32 R4, R0, R6, RZ ;  /* 0x0000000600047227 */ /* 0x000fe200078e00ff */
[----:B------:R-:W-:-:S03]  /*e8f0*/  ISETP.GT.U32.AND P3, PT, R57, R9, PT ;  /* 0x000000093900720c */ /* 0x000fc60003f64070 */
[----:B------:R-:W-:Y:S02]  /*e900*/  IMAD.MOV R4, RZ, RZ, -R4 ;  /* 0x000000ffff047224 */ /* 0x000fe400078e0a04 */
[----:B------:R-:W-:Y:S01]  /*e910*/  IMAD.HI.U32 R13, R0, R7, RZ ;  /* 0x00000007000d7227 */ /* 0x000fe200078e00ff */
[----:B------:R-:W-:-:S03]  /*e920*/  IABS R5, R44 ;  /* 0x0000002c00057213 */ /* 0x000fc60000000000 */
[----:B------:R-:W-:Y:S02]  /*e930*/  @!P5 IMAD.IADD R2, R2, 0x1, -R57 ;  /* 0x000000010202d824 */ /* 0x000fe400078e0a39 */
[C---:B------:R-:W-:Y:S02]  /*e940*/  IMAD R6, R57.reuse, R4, R6 ;  /* 0x0000000439067224 */ /* 0x040fe400078e0206 */
[----:B------:R-:W-:Y:S01]  /*e950*/  IMAD.MOV R13, RZ, RZ, -R13 ;  /* 0x000000ffff0d7224 */ /* 0x000fe200078e0a0d */
[----:B------:R-:W-:Y:S01]  /*e960*/  ISETP.GT.U32.AND P5, PT, R57, R8, PT ;  /* 0x000000083900720c */ /* 0x000fe20003fa4070 */
[----:B------:R-:W-:Y:S01]  /*e970*/  @!P3 IMAD.IADD R9, R9, 0x1, -R57 ;  /* 0x000000010909b824 */ /* 0x000fe200078e0a39 */
[C---:B------:R-:W-:Y:S01]  /*e980*/  ISETP.GT.U32.AND P3, PT, R57.reuse, R6, PT ;  /* 0x000000063900720c */ /* 0x040fe20003f64070 */
[----:B------:R-:W-:Y:S02]  /*e990*/  IMAD R7, R57, R13, R7 ;  /* 0x0000000d39077224 */ /* 0x000fe400078e0207 */
[----:B------:R-:W-:Y:S01]  /*e9a0*/  IMAD.MOV.U32 R15, RZ, RZ, R2 ;  /* 0x000000ffff0f7224 */ /* 0x000fe200078e0002 */
[----:B-----5:R-:W-:Y:S01]  /*e9b0*/  IABS R11, R48 ;  /* 0x00000030000b7213 */ /* 0x020fe20000000000 */
[----:B------:R-:W-:-:S04]  /*e9c0*/  IMAD.HI.U32 R12, R0, R5, RZ ;  /* 0x00000005000c7227 */ /* 0x000fc800078e00ff */
[----:B------:R-:W-:Y:S01]  /*e9d0*/  @!P4 IMAD.MOV R15, RZ, RZ, -R15 ;  /* 0x000000ffff0fc224 */ /* 0x000fe200078e0a0f */
[----:B------:R-:W-:Y:S01]  /*e9e0*/  ISETP.GT.U32.AND P4, PT, R57, R7, PT ;  /* 0x000000073900720c */ /* 0x000fe20003f84070 */
[----:B------:R-:W-:Y:S02]  /*e9f0*/  IMAD.MOV R12, RZ, RZ, -R12 ;  /* 0x000000ffff0c7224 */ /* 0x000fe400078e0a0c */
[----:B-1----:R-:W-:Y:S01]  /*ea00*/  IMAD.HI.U32 R10, R0, R11, RZ ;  /* 0x0000000b000a7227 */ /* 0x002fe200078e00ff */
[----:B------:R-:W-:-:S03]  /*ea10*/  IABS R4, R46 ;  /* 0x0000002e00047213 */ /* 0x000fc60000000000 */
[C---:B------:R-:W-:Y:S02]  /*ea20*/  IMAD R5, R57.reuse, R12, R5 ;  /* 0x0000000c39057224 */ /* 0x040fe400078e0205 */
[--C-:B------:R-:W-:Y:S02]  /*ea30*/  @!P5 IMAD.IADD R8, R8, 0x1, -R57.reuse ;  /* 0x000000010808d824 */ /* 0x100fe400078e0a39 */
[----:B------:R-:W-:Y:S02]  /*ea40*/  IMAD.MOV R12, RZ, RZ, -R10 ;  /* 0x000000ffff0c7224 */ /* 0x000fe400078e0a0a */
[----:B------:R-:W-:Y:S02]  /*ea50*/  @!P3 IMAD.IADD R6, R6, 0x1, -R57 ;  /* 0x000000010606b824 */ /* 0x000fe400078e0a39 */
[----:B------:R-:W-:Y:S01]  /*ea60*/  IMAD.MOV.U32 R14, RZ, RZ, R9 ;  /* 0x000000ffff0e7224 */ /* 0x000fe200078e0009 */
[C---:B------:R-:W-:Y:S01]  /*ea70*/  ISETP.GT.U32.AND P5, PT, R57.reuse, R8, PT ;  /* 0x000000083900720c */ /* 0x040fe20003fa4070 */
[----:B------:R-:W-:-:S02]  /*ea80*/  IMAD R2, R57, R12, R11 ;  /* 0x0000000c39027224 */ /* 0x000fc400078e020b */
[----:B------:R-:W-:Y:S01]  /*ea90*/  @!P4 IMAD.IADD R7, R7, 0x1, -R57 ;  /* 0x000000010707c824 */ /* 0x000fe200078e0a39 */
[C---:B------:R-:W-:Y:S01]  /*eaa0*/  ISETP.GT.U32.AND P4, PT, R57.reuse, R6, PT ;  /* 0x000000063900720c */ /* 0x040fe20003f84070 */
[----:B------:R-:W-:Y:S01]  /*eab0*/  @!P6 IMAD.MOV R14, RZ, RZ, -R14 ;  /* 0x000000ffff0ee224 */ /* 0x000fe200078e0a0e */
[C---:B------:R-:W-:Y:S01]  /*eac0*/  ISETP.GT.U32.AND P6, PT, R57.reuse, R5, PT ;  /* 0x000000053900720c */ /* 0x040fe20003fc4070 */
[----:B------:R-:W-:Y:S01]  /*ead0*/  IMAD.HI.U32 R10, R0, R4, RZ ;  /* 0x00000004000a7227 */ /* 0x000fe200078e00ff */
[----:B------:R-:W-:-:S03]  /*eae0*/  ISETP.GT.U32.AND P3, PT, R57, R2, PT ;  /* 0x000000023900720c */ /* 0x000fc60003f64070 */
[----:B------:R-:W-:-:S04]  /*eaf0*/  IMAD.MOV R10, RZ, RZ, -R10 ;  /* 0x000000ffff0a7224 */ /* 0x000fc800078e0a0a */
[----:B------:R-:W-:Y:S01]  /*eb00*/  IMAD R4, R57, R10, R4 ;  /* 0x0000000a39047224 */ /* 0x000fe200078e0204 */
[----:B------:R0:W-:Y:S01]  /*eb10*/  STL [R1+0x174], R15 ;  /* 0x0001740f01007387 */ /* 0x0001e20000100800 */
[--C-:B------:R-:W-:Y:S02]  /*eb20*/  @!P5 IMAD.IADD R8, R8, 0x1, -R57.reuse ;  /* 0x000000010808d824 */ /* 0x100fe400078e0a39 */
[--C-:B------:R-:W-:Y:S01]  /*eb30*/  @!P4 IMAD.IADD R6, R6, 0x1, -R57.reuse ;  /* 0x000000010606c824 */ /* 0x100fe200078e0a39 */
[----:B------:R1:W-:Y:S01]  /*eb40*/  STL [R1+0x180], R14 ;  /* 0x0001800e01007387 */ /* 0x0003e20000100800 */
[--C-:B------:R-:W-:Y:S01]  /*eb50*/  @!P6 IMAD.IADD R5, R5, 0x1, -R57.reuse ;  /* 0x000000010505e824 */ /* 0x100fe200078e0a39 */
[C---:B------:R-:W-:Y:S01]  /*eb60*/  ISETP.GT.U32.AND P4, PT, R57.reuse, R4, PT ;  /* 0x000000043900720c */ /* 0x040fe20003f84070 */
[----:B------:R-:W-:Y:S01]  /*eb70*/  IMAD.MOV.U32 R9, RZ, RZ, R8 ;  /* 0x000000ffff097224 */ /* 0x000fe200078e0008 */
[----:B------:R-:W-:Y:S01]  /*eb80*/  ISETP.GE.AND P5, PT, R44, RZ, PT ;  /* 0x000000ff2c00720c */ /* 0x000fe20003fa6270 */
[----:B------:R-:W5:Y:S01]  /*eb90*/  LDL.LU R58, [R1+0x3dc] ;  /* 0x0003dc00013a7983 */ /* 0x000f620000300800 */
[----:B------:R-:W-:Y:S01]  /*eba0*/  ISETP.GT.U32.AND P6, PT, R57, R7, PT ;  /* 0x000000073900720c */ /* 0x000fe20003fc4070 */
[----:B------:R-:W-:-:S02]  /*ebb0*/  @!P3 IMAD.IADD R2, R2, 0x1, -R57 ;  /* 0x000000010202b824 */ /* 0x000fc400078e0a39 */
[----:B------:R-:W3:Y:S01]  /*ebc0*/  LDL.LU R44, [R1+0x3e0] ;  /* 0x0003e000012c7983 */ /* 0x000ee20000300800 */
[----:B------:R-:W-:Y:S02]  /*ebd0*/  @!P2 IMAD.MOV R9, RZ, RZ, -R9 ;  /* 0x000000ffff09a224 */ /* 0x000fe400078e0a09 */
[----:B------:R-:W-:Y:S01]  /*ebe0*/  ISETP.GT.U32.AND P2, PT, R57, R2, PT ;  /* 0x000000023900720c */ /* 0x000fe20003f44070 */
[----:B0-----:R-:W-:Y:S01]  /*ebf0*/  IMAD.MOV.U32 R15, RZ, RZ, R6 ;  /* 0x000000ffff0f7224 */ /* 0x001fe200078e0006 */
[----:B-1----:R-:W-:Y:S01]  /*ec00*/  IABS R14, R45 ;  /* 0x0000002d000e7213 */ /* 0x002fe20000000000 */
[----:B------:R-:W-:Y:S01]  /*ec10*/  @!P4 IMAD.IADD R4, R4, 0x1, -R57 ;  /* 0x000000010404c824 */ /* 0x000fe200078e0a39 */
[----:B------:R-:W-:Y:S01]  /*ec20*/  ISETP.GE.AND P4, PT, R45, RZ, PT ;  /* 0x000000ff2d00720c */ /* 0x000fe20003f86270 */
[----:B------:R-:W-:Y:S02]  /*ec30*/  IMAD.MOV.U32 R45, RZ, RZ, R43 ;  /* 0x000000ffff2d7224 */ /* 0x000fe400078e002b */
[----:B------:R-:W-:-:S02]  /*ec40*/  @!P6 IMAD.IADD R7, R7, 0x1, -R57 ;  /* 0x000000010707e824 */ /* 0x000fc400078e0a39 */
[----:B------:R-:W-:Y:S02]  /*ec50*/  IMAD.MOV.U32 R43, RZ, RZ, R42 ;  /* 0x000000ffff2b7224 */ /* 0x000fe400078e002a */
[----:B------:R-:W-:Y:S02]  /*ec60*/  IMAD.MOV.U32 R42, RZ, RZ, R40 ;  /* 0x000000ffff2a7224 */ /* 0x000fe400078e0028 */
[----:B------:R-:W-:Y:S02]  /*ec70*/  @!P1 IMAD.MOV R15, RZ, RZ, -R15 ;  /* 0x000000ffff0f9224 */ /* 0x000fe400078e0a0f */
[----:B------:R-:W-:Y:S02]  /*ec80*/  IMAD.MOV.U32 R40, RZ, RZ, R38 ;  /* 0x000000ffff287224 */ /* 0x000fe400078e0026 */
[----:B------:R-:W-:Y:S01]  /*ec90*/  @!P0 IMAD.MOV R7, RZ, RZ, -R7 ;  /* 0x000000ffff078224 */ /* 0x000fe200078e0a07 */
[----:B------:R0:W-:Y:S01]  /*eca0*/  STL [R1+0x178], R9 ;  /* 0x0001780901007387 */ /* 0x0001e20000100800 */
[----:B------:R-:W-:Y:S01]  /*ecb0*/  ISETP.GE.AND P6, PT, R48, RZ, PT ;  /* 0x000000ff3000720c */ /* 0x000fe20003fc6270 */
        /* <DEDUP_REMOVED lines=8> */
[----:B--2---:R-:W-:-:S02]  /*ed40*/  IMAD.MOV.U32 R38, RZ, RZ, R37 ;  /* 0x000000ffff267224 */ /* 0x004fc400078e0025 */
[----:B------:R-:W-:Y:S02]  /*ed50*/  IMAD.MOV.U32 R37, RZ, RZ, R21 ;  /* 0x000000ffff257224 */ /* 0x000fe400078e0015 */
[----:B------:R-:W2:Y:S04]  /*ed60*/  LDL.LU R21, [R1+0x3fc] ;  /* 0x0003fc0001157983 */ /* 0x000ea80000300800 */
[----:B------:R-:W-:Y:S04]  /*ed70*/  STL [R1+0x50], R15 ;  /* 0x0000500f01007387 */ /* 0x000fe80000100800 */
[----:B------:R1:W-:Y:S04]  /*ed80*/  STL [R1+0x160], R7 ;  /* 0x0001600701007387 */ /* 0x0003e80000100800 */
[----:B------:R-:W4:Y:S04]  /*ed90*/  LDL.LU R24, [R1+0x424] ;  /* 0x0004240001187983 */ /* 0x000f280000300800 */
[----:B------:R-:W4:Y:S04]  /*eda0*/  LDL.LU R34, [R1+0x428] ;  /* 0x0004280001227983 */ /* 0x000f280000300800 */
[----:B------:R-:W4:Y:S01]  /*edb0*/  LDL.LU R50, [R1+0x3e8] ;  /* 0x0003e80001327983 */ /* 0x000f220000300800 */
[----:B------:R-:W-:Y:S01]  /*edc0*/  ISETP.GT.U32.AND P3, PT, R57, R5, PT ;  /* 0x000000053900720c */ /* 0x000fe20003f64070 */
[----:B------:R-:W-:-:S04]  /*edd0*/  IMAD.HI.U32 R8, R0, R14, RZ ;  /* 0x0000000e00087227 */ /* 0x000fc800078e00ff */
[----:B------:R-:W-:Y:S01]  /*ede0*/  IMAD.MOV R8, RZ, RZ, -R8 ;  /* 0x000000ffff087224 */ /* 0x000fe200078e0a08 */
[----:B------:R-:W-:Y:S02]  /*edf0*/  IABS R12, R49 ;  /* 0x00000031000c7213 */ /* 0x000fe40000000000 */
[----:B------:R-:W-:Y:S01]  /*ee00*/  IABS R13, R59 ;  /* 0x0000003b000d7213 */ /* 0x000fe20000000000 */
[----:B------:R-:W-:Y:S02]  /*ee10*/  IMAD R14, R57, R8, R14 ;  /* 0x00000008390e7224 */ /* 0x000fe400078e020e */
[----:B0-----:R-:W-:-:S04]  /*ee20*/  IMAD.HI.U32 R9, R0, R12, RZ ;  /* 0x0000000c00097227 */ /* 0x001fc800078e00ff */
[----:B------:R-:W-:Y:S01]  /*ee30*/  @!P3 IMAD.IADD R5, R5, 0x1, -R57 ;  /* 0x000000010505b824 */ /* 0x000fe200078e0a39 */
[----:B------:R-:W-:Y:S01]  /*ee40*/  ISETP.GT.U32.AND P3, PT, R57, R14, PT ;  /* 0x0000000e3900720c */ /* 0x000fe20003f64070 */
[----:B------:R-:W-:-:S04]  /*ee50*/  IMAD.HI.U32 R10, R0, R13, RZ ;  /* 0x0000000d000a7227 */ /* 0x000fc800078e00ff */
[----:B------:R-:W-:Y:S02]  /*ee60*/  IMAD.MOV R9, RZ, RZ, -R9 ;  /* 0x000000ffff097224 */ /* 0x000fe400078e0a09 */
[----:B------:R-:W-:Y:S01]  /*ee70*/  IMAD.MOV R10, RZ, RZ, -R10 ;  /* 0x000000ffff0a7224 */ /* 0x000fe200078e0a0a */
[C---:B------:R-:W-:Y:S01]  /*ee80*/  ISETP.GT.U32.AND P1, PT, R57.reuse, R4, PT ;  /* 0x000000043900720c */ /* 0x040fe20003f24070 */
[C---:B------:R-:W-:Y:S02]  /*ee90*/  IMAD R12, R57.reuse, R9, R12 ;  /* 0x00000009390c7224 */ /* 0x040fe400078e020c */
[----:B-1----:R-:W-:Y:S02]  /*eea0*/  IMAD.MOV.U32 R7, RZ, RZ, R5 ;  /* 0x000000ffff077224 */ /* 0x002fe400078e0005 */
[C---:B------:R-:W-:Y:S02]  /*eeb0*/  IMAD R13, R57.reuse, R10, R13 ;  /* 0x0000000a390d7224 */ /* 0x040fe400078e020d */
[----:B------:R-:W-:Y:S01]  /*eec0*/  @!P5 IMAD.MOV R7, RZ, RZ, -R7 ;  /* 0x000000ffff07d224 */ /* 0x000fe200078e0a07 */
[C---:B------:R-:W-:Y:S01]  /*eed0*/  ISETP.GT.U32.AND P5, PT, R57.reuse, R12, PT ;  /* 0x0000000c3900720c */ /* 0x040fe20003fa4070 */
[----:B------:R-:W-:Y:S01]  /*eee0*/  @!P3 IMAD.IADD R14, R14, 0x1, -R57 ;  /* 0x000000010e0eb824 */ /* 0x000fe200078e0a39 */
[----:B------:R-:W-:-:S02]  /*eef0*/  ISETP.GT.U32.AND P3, PT, R57, R13, PT ;  /* 0x0000000d3900720c */ /* 0x000fc40003f64070 */
[----:B------:R-:W-:Y:S01]  /*ef00*/  IABS R11, R47 ;  /* 0x0000002f000b7213 */ /* 0x000fe20000000000 */
[----:B------:R-:W-:Y:S01]  /*ef10*/  @!P1 IMAD.IADD R4, R4, 0x1, -R57 ;  /* 0x0000000104049824 */ /* 0x000fe200078e0a39 */
[----:B------:R0:W-:Y:S03]  /*ef20*/  STL [R1+0x164], R7 ;  /* 0x0001640701007387 */ /* 0x0001e60000100800 */
[----:B------:R-:W-:-:S04]  /*ef30*/  IMAD.HI.U32 R8, R0, R11, RZ ;  /* 0x0000000b00087227 */ /* 0x000fc800078e00ff */
[----:B------:R-:W-:Y:S02]  /*ef40*/  @!P6 IMAD.MOV R2, RZ, RZ, -R2 ;  /* 0x000000ffff02e224 */ /* 0x000fe400078e0a02 */
[--C-:B------:R-:W-:Y:S02]  /*ef50*/  @!P5 IMAD.IADD R12, R12, 0x1, -R57.reuse ;  /* 0x000000010c0cd824 */ /* 0x100fe400078e0a39 */
[----:B0-----:R-:W-:Y:S02]  /*ef60*/  IMAD.MOV.U32 R7, RZ, RZ, R4 ;  /* 0x000000ffff077224 */ /* 0x001fe400078e0004 */
[----:B------:R-:W-:Y:S02]  /*ef70*/  IMAD.MOV R8, RZ, RZ, -R8 ;  /* 0x000000ffff087224 */ /* 0x000fe400078e0a08 */
[----:B------:R-:W-:Y:S01]  /*ef80*/  @!P3 IMAD.IADD R13, R13, 0x1, -R57 ;  /* 0x000000010d0db824 */ /* 0x000fe200078e0a39 */
[----:B------:R0:W-:Y:S01]  /*ef90*/  STL [R1+0x16c], R2 ;  /* 0x00016c0201007387 */ /* 0x0001e20000100800 */
[----:B------:R-:W-:Y:S01]  /*efa0*/  @!P2 IMAD.MOV R7, RZ, RZ, -R7 ;  /* 0x000000ffff07a224 */ /* 0x000fe200078e0a07 */
[C---:B------:R-:W-:Y:S01]  /*efb0*/  ISETP.GT.U32.AND P2, PT, R57.reuse, R12, PT ;  /* 0x0000000c3900720c */ /* 0x040fe20003f44070 */
[C---:B------:R-:W-:Y:S01]  /*efc0*/  IMAD R11, R57.reuse, R8, R11 ;  /* 0x00000008390b7224 */ /* 0x040fe200078e020b */
[----:B------:R-:W-:-:S04]  /*efd0*/  ISETP.GT.U32.AND P5, PT, R57, R13, PT ;  /* 0x0000000d3900720c */ /* 0x000fc80003fa4070 */
[----:B------:R-:W-:Y:S02]  /*efe0*/  ISETP.GT.U32.AND P1, PT, R57, R11, PT ;  /* 0x0000000b3900720c */ /* 0x000fe40003f24070 */
[----:B-----5:R-:W-:Y:S02]  /*eff0*/  IABS R9, R58 ;  /* 0x0000003a00097213 */ /* 0x020fe40000000000 */
[----:B---3--:R-:W-:-:S03]  /*f000*/  IABS R6, R44 ;  /* 0x0000002c00067213 */ /* 0x008fc60000000000 */
[----:B------:R-:W-:-:S04]  /*f010*/  IMAD.HI.U32 R5, R0, R9, RZ ;  /* 0x0000000900057227 */ /* 0x000fc800078e00ff */
[----:B0-----:R-:W-:-:S04]  /*f020*/  IMAD.HI.U32 R2, R0, R6, RZ ;  /* 0x0000000600027227 */ /* 0x001fc800078e00ff */
[----:B------:R-:W-:Y:S02]  /*f030*/  IMAD.MOV R2, RZ, RZ, -R2 ;  /* 0x000000ffff027224 */ /* 0x000fe400078e0a02 */
[----:B------:R-:W-:Y:S01]  /*f040*/  IMAD.MOV R5, RZ, RZ, -R5 ;  /* 0x000000ffff057224 */ /* 0x000fe200078e0a05 */
[C---:B------:R-:W-:Y:S01]  /*f050*/  ISETP.GT.U32.AND P0, PT, R57.reuse, R14, PT ;  /* 0x0000000e3900720c */ /* 0x040fe20003f04070 */
[C---:B------:R-:W-:Y:S02]  /*f060*/  IMAD R6, R57.reuse, R2, R6 ;  /* 0x0000000239067224 */ /* 0x040fe400078e0206 */
[C---:B------:R-:W-:Y:S02]  /*f070*/  IMAD R9, R57.reuse, R5, R9 ;  /* 0x0000000539097224 */ /* 0x040fe400078e0209 */
[--C-:B------:R-:W-:Y:S01]  /*f080*/  @!P2 IMAD.IADD R12, R12, 0x1, -R57.reuse ;  /* 0x000000010c0ca824 */ /* 0x100fe200078e0a39 */
[----:B------:R-:W-:Y:S01]  /*f090*/  ISETP.GT.U32.AND P2, PT, R57, R6, PT ;  /* 0x000000063900720c */ /* 0x000fe20003f44070 */
[--C-:B------:R-:W-:Y:S01]  /*f0a0*/  @!P5 IMAD.IADD R13, R13, 0x1, -R57.reuse ;  /* 0x000000010d0dd824 */ /* 0x100fe200078e0a39 */
[----:B------:R-:W-:Y:S01]  /*f0b0*/  ISETP.GT.U32.AND P5, PT, R57, R9, PT ;  /* 0x000000093900720c */ /* 0x000fe20003fa4070 */
[----:B------:R-:W-:Y:S01]  /*f0c0*/  @!P1 IMAD.IADD R11, R11, 0x1, -R57 ;  /* 0x000000010b0b9824 */ /* 0x000fe200078e0a39 */
[----:B------:R-:W-:-:S03]  /*f0d0*/  ISETP.GE.AND P6, PT, R59, RZ, PT ;  /* 0x000000ff3b00720c */ /* 0x000fc60003fc6270 */
[----:B------:R-:W-:Y:S01]  /*f0e0*/  @!P0 IMAD.IADD R14, R14, 0x1, -R57 ;  /* 0x000000010e0e8824 */ /* 0x000fe200078e0a39 */
[----:B------:R-:W-:Y:S02]  /*f0f0*/  ISETP.GT.U32.AND P1, PT, R57, R11, PT ;  /* 0x0000000b3900720c */ /* 0x000fe40003f24070 */
[----:B------:R-:W-:-:S03]  /*f100*/  ISETP.GE.AND P0, PT, R49, RZ, PT ;  /* 0x000000ff3100720c */ /* 0x000fc60003f06270 */
[--C-:B------:R-:W-:Y:S02]  /*f110*/  @!P2 IMAD.IADD R6, R6, 0x1, -R57.reuse ;  /* 0x000000010606a824 */ /* 0x100fe400078e0a39 */
[----:B------:R-:W-:Y:S02]  /*f120*/  @!P5 IMAD.IADD R9, R9, 0x1, -R57 ;  /* 0x000000010909d824 */ /* 0x000fe400078e0a39 */
[----:B------:R-:W-:Y:S01]  /*f130*/  @!P6 IMAD.MOV R13, RZ, RZ, -R13 ;  /* 0x000000ffff0de224 */ /* 0x000fe200078e0a0d */
[C---:B------:R-:W-:Y:S01]  /*f140*/  ISETP.GT.U32.AND P6, PT, R57.reuse, R6, PT ;  /* 0x000000063900720c */ /* 0x040fe20003fc4070 */
[----:B------:R-:W-:Y:S01]  /*f150*/  @!P4 IMAD.MOV R14, RZ, RZ, -R14 ;  /* 0x000000ffff0ec224 */ /* 0x000fe200078e0a0e */
[----:B------:R-:W-:Y:S01]  /*f160*/  ISETP.GT.U32.AND P4, PT, R57, R9, PT ;  /* 0x000000093900720c */ /* 0x000fe20003f84070 */
[----:B------:R-:W-:Y:S01]  /*f170*/  @!P1 IMAD.IADD R11, R11, 0x1, -R57 ;  /* 0x000000010b0b9824 */ /* 0x000fe200078e0a39 */
[----:B------:R-:W-:Y:S01]  /*f180*/  ISETP.GE.AND P3, PT, R47, RZ, PT ;  /* 0x000000ff2f00720c */ /* 0x000fe20003f66270 */
[----:B------:R-:W-:Y:S01]  /*f190*/  IMAD.MOV.U32 R47, RZ, RZ, R43 ;  /* 0x000000ffff2f7224 */ /* 0x000fe200078e002b */
[----:B------:R-:W-:Y:S01]  /*f1a0*/  ISETP.GE.AND P1, PT, R58, RZ, PT ;  /* 0x000000ff3a00720c */ /* 0x000fe20003f26270 */
[----:B------:R-:W-:-:S02]  /*f1b0*/  IMAD.MOV.U32 R49, RZ, RZ, R42 ;  /* 0x000000ffff317224 */ /* 0x000fc400078e002a */
[----:B------:R-:W-:Y:S02]  /*f1c0*/  IMAD.MOV.U32 R43, RZ, RZ, R40 ;  /* 0x000000ffff2b7224 */ /* 0x000fe400078e0028 */
[----:B------:R-:W-:Y:S01]  /*f1d0*/  @!P0 IMAD.MOV R12, RZ, RZ, -R12 ;  /* 0x000000ffff0c8224 */ /* 0x000fe200078e0a0c */
[----:B------:R-:W-:Y:S01]  /*f1e0*/  STL [R1+0x168], R7 ;  /* 0x0001680701007387 */ /* 0x000fe20000100800 */
[----:B------:R-:W-:Y:S02]  /*f1f0*/  IMAD.MOV.U32 R40, RZ, RZ, R38 ;  /* 0x000000ffff287224 */ /* 0x000fe400078e0026 */
[----:B------:R-:W-:Y:S01]  /*f200*/  IMAD.MOV.U32 R38, RZ, RZ, R27 ;  /* 0x000000ffff267224 */ /* 0x000fe200078e001b */
[----:B------:R-:W-:Y:S01]  /*f210*/  ISETP.GE.AND P2, PT, R44, RZ, PT ;  /* 0x000000ff2c00720c */ /* 0x000fe20003f46270 */
[----:B------:R-:W-:Y:S02]  /*f220*/  IMAD.MOV.U32 R27, RZ, RZ, R52 ;  /* 0x000000ffff1b7224 */ /* 0x000fe400078e0034 */
[----:B------:R-:W-:Y:S01]  /*f230*/  IMAD.MOV.U32 R44, RZ, RZ, R43 ;  /* 0x000000ffff2c7224 */ /* 0x000fe200078e002b */
[----:B------:R-:W-:Y:S01]  /*f240*/  IABS R4, R45 ;  /* 0x0000002d00047213 */ /* 0x000fe20000000000 */
[--C-:B------:R-:W-:Y:S01]  /*f250*/  @!P6 IMAD.IADD R6, R6, 0x1, -R57.reuse ;  /* 0x000000010606e824 */ /* 0x100fe200078e0a39 */
[----:B------:R-:W-:Y:S01]  /*f260*/  ISETP.GE.AND P6, PT, R45, RZ, PT ;  /* 0x000000ff2d00720c */ /* 0x000fe20003fc6270 */
[----:B------:R-:W-:Y:S01]  /*f270*/  @!P4 IMAD.IADD R9, R9, 0x1, -R57 ;  /* 0x000000010909c824 */ /* 0x000fe200078e0a39 */
[----:B------:R-:W-:-:S03]  /*f280*/  IABS R5, R48 ;  /* 0x0000003000057213 */ /* 0x000fc60000000000 */
[----:B------:R-:W-:Y:S02]  /*f290*/  @!P1 IMAD.MOV R9, RZ, RZ, -R9 ;  /* 0x000000ffff099224 */ /* 0x000fe400078e0a09 */
[----:B--2---:R-:W-:Y:S01]  /*f2a0*/  IMAD.MOV.U32 R42, RZ, RZ, R21 ;  /* 0x000000ffff2a7224 */ /* 0x004fe200078e0015 */
[----:B----4-:R-:W-:-:S05]  /*f2b0*/  IABS R10, R50 ;  /* 0x00000032000a7213 */ /* 0x010fca0000000000 */
[----:B------:R-:W-:-:S04]  /*f2c0*/  IMAD.HI.U32 R15, R0, R10, RZ ;  /* 0x0000000a000f7227 */ /* 0x000fc800078e00ff */
[----:B------:R-:W-:-:S04]  /*f2d0*/  IMAD.MOV R15, RZ, RZ, -R15 ;  /* 0x000000ffff0f7224 */ /* 0x000fc800078e0a0f */
[C---:B------:R-:W-:Y:S02]  /*f2e0*/  IMAD R10, R57.reuse, R15, R10 ;  /* 0x0000000f390a7224 */ /* 0x040fe400078e020a */
[----:B------:R-:W-:Y:S02]  /*f2f0*/  IMAD.MOV.U32 R21, RZ, RZ, R20 ;  /* 0x000000ffff157224 */ /* 0x000fe400078e0014 */
[----:B------:R-:W2:Y:S01]  /*f300*/  LDL.LU R20, [R1+0x49c] ;  /* 0x00049c0001147983 */ /* 0x000ea20000300800 */
[----:B------:R-:W-:Y:S01]  /*f310*/  ISETP.GT.U32.AND P0, PT, R57, R10, PT ;  /* 0x0000000a3900720c */ /* 0x000fe20003f04070 */
[----:B------:R-:W-:Y:S02]  /*f320*/  IMAD.MOV.U32 R43, RZ, RZ, R42 ;  /* 0x000000ffff2b7224 */ /* 0x000fe400078e002a */
[----:B------:R-:W3:Y:S01]  /*f330*/  LDL.LU R52, [R1+0x4c4] ;  /* 0x0004c40001347983 */ /* 0x000ee20000300800 */
[----:B------:R-:W-:-:S03]  /*f340*/  IMAD.MOV.U32 R42, RZ, RZ, R40 ;  /* 0x000000ffff2a7224 */ /* 0x000fc600078e0028 */
[----:B------:R-:W-:Y:S04]  /*f350*/  STL [R1+0x4c], R14 ;  /* 0x00004c0e01007387 */ /* 0x000fe80000100800 */
[----:B------:R0:W-:Y:S01]  /*f360*/  STL [R1+0x48], R13 ;  /* 0x0000480d01007387 */ /* 0x0001e20000100800 */
[----:B------:R-:W-:Y:S02]  /*f370*/  IMAD.MOV.U32 R45, RZ, RZ, R43 ;  /* 0x000000ffff2d7224 */ /* 0x000fe400078e002b */
[----:B------:R-:W-:Y:S02]  /*f380*/  IMAD.MOV.U32 R43, RZ, RZ, R42 ;  /* 0x000000ffff2b7224 */ /* 0x000fe400078e002a */
[----:B------:R-:W-:Y:S02]  /*f390*/  IMAD.MOV.U32 R42, RZ, RZ, R41 ;  /* 0x000000ffff2a7224 */ /* 0x000fe400078e0029 */
[----:B0-----:R-:W-:-:S02]  /*f3a0*/  IMAD.MOV.U32 R13, RZ, RZ, R11 ;  /* 0x000000ffff0d7224 */ /* 0x001fc400078e000b */
[----:B------:R-:W-:Y:S02]  /*f3b0*/  IMAD.MOV.U32 R40, RZ, RZ, R30 ;  /* 0x000000ffff287224 */ /* 0x000fe400078e001e */
[----:B------:R-:W-:Y:S01]  /*f3c0*/  @!P3 IMAD.MOV R13, RZ, RZ, -R13 ;  /* 0x000000ffff0db224 */ /* 0x000fe200078e0a0d */
[----:B------:R-:W4:Y:S01]  /*f3d0*/  LDL.LU R30, [R1+0x484] ;  /* 0x00048400011e7983 */ /* 0x000f220000300800 */
[----:B------:R-:W-:Y:S02]  /*f3e0*/  IMAD.MOV.U32 R41, RZ, RZ, R39 ;  /* 0x000000ffff297224 */ /* 0x000fe400078e0027 */
[----:B------:R-:W-:Y:S01]  /*f3f0*/  @!P0 IMAD.IADD R10, R10, 0x1, -R57 ;  /* 0x000000010a0a8824 */ /* 0x000fe200078e0a39 */
[----:B------:R-:W-:Y:S01]  /*f400*/  STL [R1+0x44], R12 ;  /* 0x0000440c01007387 */ /* 0x000fe20000100800 */
[----:B------:R-:W-:Y:S01]  /*f410*/  IMAD.MOV.U32 R39, RZ, RZ, R36 ;  /* 0x000000ffff277224 */ /* 0x000fe200078e0024 */
[----:B------:R-:W-:Y:S01]  /*f420*/  ISETP.GE.AND P0, PT, R48, RZ, PT ;  /* 0x000000ff3000720c */ /* 0x000fe20003f06270 */
[----:B------:R-:W-:Y:S01]  /*f430*/  IMAD.MOV.U32 R36, RZ, RZ, R32 ;  /* 0x000000ffff247224 */ /* 0x000fe200078e0020 */
[----:B------:R-:W-:Y:S01]  /*f440*/  STL [R1+0x40], R13 ;  /* 0x0000400d01007387 */ /* 0x000fe20000100800 */
[----:B------:R-:W-:-:S02]  /*f450*/  IMAD.MOV.U32 R48, RZ, RZ, R43 ;  /* 0x000000ffff307224 */ /* 0x000fc400078e002b */
[----:B------:R-:W-:Y:S01]  /*f460*/  IMAD.MOV.U32 R43, RZ, RZ, R42 ;  /* 0x000000ffff2b7224 */ /* 0x000fe200078e002a */
[----:B------:R-:W5:Y:S01]  /*f470*/  LDL.LU R32, [R1+0x47c] ;  /* 0x00047c0001207983 */ /* 0x000f620000300800 */
[----:B------:R-:W-:-:S03]  /*f480*/  IMAD.MOV.U32 R42, RZ, RZ, R41 ;  /* 0x000000ffff2a7224 */ /* 0x000fc600078e0029 */
[----:B------:R0:W-:Y:S04]  /*f490*/  STL [R1+0x3c], R9 ;  /* 0x00003c0901007387 */ /* 0x0001e80000100800 */
[----:B------:R-:W2:Y:S01]  /*f4a0*/  LDL.LU R41, [R1+0x410] ;  /* 0x0004100001297983 */ /* 0x000ea20000300800 */
[----:B------:R-:W-:Y:S01]  /*f4b0*/  IMAD.HI.U32 R2, R0, R4, RZ ;  /* 0x0000000400027227 */ /* 0x000fe200078e00ff */
[----:B------:R-:W-:-:S03]  /*f4c0*/  IABS R8, R46 ;  /* 0x0000002e00087213 */ /* 0x000fc60000000000 */
[----:B------:R-:W-:Y:S02]  /*f4d0*/  IMAD.MOV R2, RZ, RZ, -R2 ;  /* 0x000000ffff027224 */ /* 0x000fe400078e0a02 */
[----:B------:R-:W-:-:S04]  /*f4e0*/  IMAD.HI.U32 R7, R0, R5, RZ ;  /* 0x0000000500077227 */ /* 0x000fc800078e00ff */
[----:B------:R-:W-:Y:S02]  /*f4f0*/  IMAD R4, R57, R2, R4 ;  /* 0x0000000239047224 */ /* 0x000fe400078e0204 */
[----:B------:R-:W-:-:S04]  /*f500*/  IMAD.HI.U32 R2, R0, R8, RZ ;  /* 0x0000000800027227 */ /* 0x000fc800078e00ff */
[----:B------:R-:W-:Y:S01]  /*f510*/  IMAD.MOV R7, RZ, RZ, -R7 ;  /* 0x000000ffff077224 */ /* 0x000fe200078e0a07 */
[C---:B------:R-:W-:Y:S01]  /*f520*/  ISETP.GT.U32.AND P5, PT, R57.reuse, R4, PT ;  /* 0x000000043900720c */ /* 0x040fe20003fa4070 */
[----:B------:R-:W-:Y:S02]  /*f530*/  IMAD.MOV R2, RZ, RZ, -R2 ;  /* 0x000000ffff027224 */ /* 0x000fe400078e0a02 */
[C---:B------:R-:W-:Y:S02]  /*f540*/  IMAD R5, R57.reuse, R7, R5 ;  /* 0x0000000739057224 */ /* 0x040fe400078e0205 */
[----:B------:R-:W-:-:S03]  /*f550*/  IMAD R8, R57, R2, R8 ;  /* 0x0000000239087224 */ /* 0x000fc600078e0208 */
[C---:B------:R-:W-:Y:S02]  /*f560*/  ISETP.GT.U32.AND P3, PT, R57.reuse, R5, PT ;  /* 0x000000053900720c */ /* 0x040fe40003f64070 */
[----:B------:R-:W-:-:S03]  /*f570*/  ISETP.GT.U32.AND P4, PT, R57, R8, PT ;  /* 0x000000083900720c */ /* 0x000fc60003f84070 */
[----:B------:R-:W-:-:S05]  /*f580*/  @!P5 IMAD.IADD R4, R4, 0x1, -R57 ;  /* 0x000000010404d824 */ /* 0x000fca00078e0a39 */
[----:B------:R-:W-:-:S03]  /*f590*/  ISETP.GT.U32.AND P5, PT, R57, R4, PT ;  /* 0x000000043900720c */ /* 0x000fc60003fa4070 */
[--C-:B------:R-:W-:Y:S02]  /*f5a0*/  @!P3 IMAD.IADD R5, R5, 0x1, -R57.reuse ;  /* 0x000000010505b824 */ /* 0x100fe400078e0a39 */
[----:B------:R-:W-:-:S03]  /*f5b0*/  @!P4 IMAD.IADD R8, R8, 0x1, -R57 ;  /* 0x000000010808c824 */ /* 0x000fc600078e0a39 */
[----:B------:R-:W-:Y:S01]  /*f5c0*/  ISETP.GT.U32.AND P4, PT, R57, R5, PT ;  /* 0x000000053900720c */ /* 0x000fe20003f84070 */
[----:B0-----:R-:W-:-:S04]  /*f5d0*/  IMAD.MOV.U32 R9, RZ, RZ, R6 ;  /* 0x000000ffff097224 */ /* 0x001fc800078e0006 */
[----:B------:R-:W-:Y:S02]  /*f5e0*/  @!P5 IMAD.IADD R4, R4, 0x1, -R57 ;  /* 0x000000010404d824 */ /* 0x000fe400078e0a39 */
[----:B------:R-:W-:Y:S02]  /*f5f0*/  @!P2 IMAD.MOV R9, RZ, RZ, -R9 ;  /* 0x000000ffff09a224 */ /* 0x000fe400078e0a09 */
[----:B------:R-:W-:Y:S01]  /*f600*/  @!P6 IMAD.MOV R4, RZ, RZ, -R4 ;  /* 0x000000ffff04e224 */ /* 0x000fe200078e0a04 */
[----:B------:R-:W-:-:S03]  /*f610*/  IABS R2, R47 ;  /* 0x0000002f00027213 */ /* 0x000fc60000000000 */
[----:B------:R-:W-:Y:S01]  /*f620*/  @!P4 IMAD.IADD R5, R5, 0x1, -R57 ;  /* 0x000000010505c824 */ /* 0x000fe200078e0a39 */
[----:B------:R-:W-:Y:S01]  /*f630*/  ISETP.GE.AND P4, PT, R47, RZ, PT ;  /* 0x000000ff2f00720c */ /* 0x000fe20003f86270 */
[----:B------:R-:W-:Y:S01]  /*f640*/  STL [R1+0x38], R9 ;  /* 0x0000380901007387 */ /* 0x000fe20000100800 */
[----:B------:R-:W-:-:S03]  /*f650*/  IMAD.MOV.U32 R47, RZ, RZ, R43 ;  /* 0x000000ffff2f7224 */ /* 0x000fc600078e002b */
[----:B------:R0:W-:Y:S01]  /*f660*/  STL [R1+0x138], R4 ;  /* 0x0001380401007387 */ /* 0x0001e20000100800 */
[----:B------:R-:W-:Y:S02]  /*f670*/  ISETP.GT.U32.AND P1, PT, R57, R8, PT ;  /* 0x000000083900720c */ /* 0x000fe40003f24070 */
[----:B------:R-:W-:-:S11]  /*f680*/  IABS R6, R44 ;  /* 0x0000002c00067213 */ /* 0x000fd60000000000 */
[----:B------:R-:W-:Y:S01]  /*f690*/  @!P1 IMAD.IADD R8, R8, 0x1, -R57 ;  /* 0x0000000108089824 */ /* 0x000fe200078e0a39 */
[----:B------:R-:W-:Y:S01]  /*f6a0*/  ISETP.GE.AND P1, PT, R44, RZ, PT ;  /* 0x000000ff2c00720c */ /* 0x000fe20003f26270 */
[----:B------:R-:W-:Y:S02]  /*f6b0*/  IMAD.MOV.U32 R44, RZ, RZ, R42 ;  /* 0x000000ffff2c7224 */ /* 0x000fe400078e002a */
[----:B------:R-:W-:Y:S02]  /*f6c0*/  IMAD.MOV.U32 R42, RZ, RZ, R40 ;  /* 0x000000ffff2a7224 */ /* 0x000fe400078e0028 */
[----:B------:R-:W-:Y:S02]  /*f6d0*/  IMAD.MOV.U32 R40, RZ, RZ, R24 ;  /* 0x000000ffff287224 */ /* 0x000fe400078e0018 */
[----:B--2---:R-:W-:Y:S02]  /*f6e0*/  IMAD.MOV.U32 R43, RZ, RZ, R41 ;  /* 0x000000ffff2b7224 */ /* 0x004fe400078e0029 */
[----:B------:R-:W2:Y:S04]  /*f6f0*/  LDL.LU R41, [R1+0x414] ;  /* 0x0004140001297983 */ /* 0x000ea80000300800 */
[----:B------:R-:W3:Y:S01]  /*f700*/  LDL.LU R24, [R1+0x430] ;  /* 0x0004300001187983 */ /* 0x000ee20000300800 */
[----:B------:R-:W-:Y:S01]  /*f710*/  ISETP.GT.U32.AND P3, PT, R57, R10, PT ;  /* 0x0000000a3900720c */ /* 0x000fe20003f64070 */
[----:B------:R-:W-:Y:S01]  /*f720*/  IMAD.HI.U32 R11, R0, R2, RZ ;  /* 0x00000002000b7227 */ /* 0x000fe200078e00ff */
[----:B------:R-:W-:-:S03]  /*f730*/  IABS R7, R49 ;  /* 0x0000003100077213 */ /* 0x000fc60000000000 */
[----:B------:R-:W-:Y:S02]  /*f740*/  IMAD.MOV R11, RZ, RZ, -R11 ;  /* 0x000000ffff0b7224 */ /* 0x000fe400078e0a0b */
[----:B------:R-:W-:-:S04]  /*f750*/  IMAD.HI.U32 R12, R0, R7, RZ ;  /* 0x00000007000c7227 */ /* 0x000fc800078e00ff */
[C---:B------:R-:W-:Y:S02]  /*f760*/  IMAD R2, R57.reuse, R11, R2 ;  /* 0x0000000b39027224 */ /* 0x040fe400078e0202 */
[----:B------:R-:W-:Y:S02]  /*f770*/  IMAD.MOV R12, RZ, RZ, -R12 ;  /* 0x000000ffff0c7224 */ /* 0x000fe400078e0a0c */
[----:B------:R-:W-:Y:S01]  /*f780*/  @!P3 IMAD.IADD R10, R10, 0x1, -R57 ;  /* 0x000000010a0ab824 */ /* 0x000fe200078e0a39 */
[C---:B------:R-:W-:Y:S01]  /*f790*/  ISETP.GT.U32.AND P3, PT, R57.reuse, R2, PT ;  /* 0x000000023900720c */ /* 0x040fe20003f64070 */
[----:B------:R-:W-:Y:S01]  /*f7a0*/  IMAD R7, R57, R12, R7 ;  /* 0x0000000c39077224 */ /* 0x000fe200078e0207 */
[----:B------:R-:W-:Y:S01]  /*f7b0*/  ISETP.GE.AND P5, PT, R50, RZ, PT ;  /* 0x000000ff3200720c */ /* 0x000fe20003fa6270 */
[----:B0-----:R-:W-:-:S03]  /*f7c0*/  IMAD.HI.U32 R4, R0, R6, RZ ;  /* 0x0000000600047227 */ /* 0x001fc600078e00ff */
[----:B------:R-:W-:Y:S01]  /*f7d0*/  ISETP.GT.U32.AND P2, PT, R57, R7, PT ;  /* 0x000000073900720c */ /* 0x000fe20003f44070 */
[----:B------:R-:W-:Y:S01]  /*f7e0*/  IMAD.MOV R4, RZ, RZ, -R4 ;  /* 0x000000ffff047224 */ /* 0x000fe200078e0a04 */
[----:B------:R-:W-:-:S05]  /*f7f0*/  IABS R9, R45 ;  /* 0x0000002d00097213 */ /* 0x000fca0000000000 */
[--C-:B------:R-:W-:Y:S02]  /*f800*/  @!P3 IMAD.IADD R2, R2, 0x1, -R57.reuse ;  /* 0x000000010202b824 */ /* 0x100fe400078e0a39 */
[----:B------:R-:W-:Y:S02]  /*f810*/  @!P5 IMAD.MOV R10, RZ, RZ, -R10 ;  /* 0x000000ffff0ad224 */ /* 0x000fe400078e0a0a */
[C---:B------:R-:W-:Y:S01]  /*f820*/  IMAD R6, R57.reuse, R4, R6 ;  /* 0x0000000439067224 */ /* 0x040fe200078e0206 */
[----:B------:R-:W-:Y:S01]  /*f830*/  ISETP.GT.U32.AND P3, PT, R57, R2, PT ;  /* 0x000000023900720c */ /* 0x000fe20003f64070 */
[----:B------:R-:W-:Y:S01]  /*f840*/  IMAD.HI.U32 R4, R0, R9, RZ ;  /* 0x0000000900047227 */ /* 0x000fe200078e00ff */
[----:B------:R0:W-:Y:S03]  /*f850*/  STL [R1+0x13c], R10 ;  /* 0x00013c0a01007387 */ /* 0x0001e60000100800 */
[----:B------:R-:W-:-:S02]  /*f860*/  @!P2 IMAD.IADD R7, R7, 0x1, -R57 ;  /* 0x000000010707a824 */ /* 0x000fc400078e0a39 */
[----:B------:R-:W-:Y:S02]  /*f870*/  IMAD.MOV R4, RZ, RZ, -R4 ;  /* 0x000000ffff047224 */ /* 0x000fe400078e0a04 */
[----:B0-----:R-:W-:Y:S01]  /*f880*/  IMAD.MOV.U32 R10, RZ, RZ, R5 ;  /* 0x000000ffff0a7224 */ /* 0x001fe200078e0005 */
[----:B------:R-:W-:-:S03]  /*f890*/  ISETP.GT.U32.AND P5, PT, R57, R7, PT ;  /* 0x000000073900720c */ /* 0x000fc60003fa4070 */
[----:B------:R-:W-:Y:S01]  /*f8a0*/  @!P0 IMAD.MOV R10, RZ, RZ, -R10 ;  /* 0x000000ffff0a8224 */ /* 0x000fe200078e0a0a */
[C---:B------:R-:W-:Y:S01]  /*f8b0*/  ISETP.GT.U32.AND P0, PT, R57.reuse, R6, PT ;  /* 0x000000063900720c */ /* 0x040fe20003f04070 */
[----:B------:R-:W-:Y:S01]  /*f8c0*/  IMAD R9, R57, R4, R9 ;  /* 0x0000000439097224 */ /* 0x000fe200078e0209 */
[----:B------:R-:W-:Y:S02]  /*f8d0*/  ISETP.GE.AND P2, PT, R46, RZ, PT ;  /* 0x000000ff2e00720c */ /* 0x000fe40003f46270 */
[----:B------:R-:W-:Y:S01]  /*f8e0*/  ISETP.GE.AND P6, PT, R49, RZ, PT ;  /* 0x000000ff3100720c */ /* 0x000fe20003fc6270 */
[--C-:B------:R-:W-:Y:S01]  /*f8f0*/  @!P3 IMAD.IADD R2, R2, 0x1, -R57.reuse ;  /* 0x000000010202b824 */ /* 0x100fe200078e0a39 */
[----:B------:R-:W-:Y:S02]  /*f900*/  ISETP.GT.U32.AND P3, PT, R57, R9, PT ;  /* 0x000000093900720c */ /* 0x000fe40003f64070 */
[----:B------:R-:W-:Y:S01]  /*f910*/  IABS R5, R48 ;  /* 0x0000003000057213 */ /* 0x000fe20000000000 */
[----:B------:R-:W-:-:S04]  /*f920*/  @!P5 IMAD.IADD R7, R7, 0x1, -R57 ;  /* 0x000000010707d824 */ /* 0x000fc800078e0a39 */
[----:B------:R-:W-:Y:S02]  /*f930*/  @!P0 IMAD.IADD R6, R6, 0x1, -R57 ;  /* 0x0000000106068824 */ /* 0x000fe400078e0a39 */
[----:B------:R-:W-:Y:S02]  /*f940*/  @!P2 IMAD.MOV R8, RZ, RZ, -R8 ;  /* 0x000000ffff08a224 */ /* 0x000fe400078e0a08 */
[----:B------:R-:W-:Y:S01]  /*f950*/  IMAD.HI.U32 R4, R0, R5, RZ ;  /* 0x0000000500047227 */ /* 0x000fe200078e00ff */
[----:B------:R0:W-:Y:S01]  /*f960*/  STL [R1+0x14c], R10 ;  /* 0x00014c0a01007387 */ /* 0x0001e20000100800 */
[----:B------:R-:W-:Y:S02]  /*f970*/  ISETP.GE.AND P2, PT, R45, RZ, PT ;  /* 0x000000ff2d00720c */ /* 0x000fe40003f46270 */
[----:B------:R-:W-:Y:S01]  /*f980*/  @!P6 IMAD.MOV R7, RZ, RZ, -R7 ;  /* 0x000000ffff07e224 */ /* 0x000fe200078e0a07 */
[----:B------:R-:W-:Y:S01]  /*f990*/  ISETP.GT.U32.AND P6, PT, R57, R6, PT ;  /* 0x000000063900720c */ /* 0x000fe20003fc4070 */
[----:B------:R1:W-:Y:S01]  /*f9a0*/  STL [R1+0x144], R8 ;  /* 0x0001440801007387 */ /* 0x0003e20000100800 */
[----:B------:R-:W-:-:S02]  /*f9b0*/  IMAD.MOV.U32 R45, RZ, RZ, R43 ;  /* 0x000000ffff2d7224 */ /* 0x000fc400078e002b */
[----:B------:R-:W-:Y:S02]  /*f9c0*/  @!P3 IMAD.IADD R9, R9, 0x1, -R57 ;  /* 0x000000010909b824 */ /* 0x000fe400078e0a39 */
[----:B------:R-:W-:Y:S01]  /*f9d0*/  IMAD.MOV R4, RZ, RZ, -R4 ;  /* 0x000000ffff047224 */ /* 0x000fe200078e0a04 */
[----:B0-----:R-:W-:Y:S01]  /*f9e0*/  IABS R10, R44 ;  /* 0x0000002c000a7213 */ /* 0x001fe20000000000 */
[----:B------:R-:W-:Y:S01]  /*f9f0*/  IMAD.MOV.U32 R46, RZ, RZ, R42 ;  /* 0x000000ffff2e7224 */ /* 0x000fe200078e002a */
[----:B-1----:R-:W-:Y:S01]  /*fa00*/  IABS R8, R47 ;  /* 0x0000002f00087213 */ /* 0x002fe20000000000 */
[----:B------:R-:W-:Y:S01]  /*fa10*/  IMAD.MOV.U32 R42, RZ, RZ, R37 ;  /* 0x000000ffff2a7224 */ /* 0x000fe200078e0025 */
[C---:B------:R-:W-:Y:S01]  /*fa20*/  ISETP.GT.U32.AND P3, PT, R57.reuse, R9, PT ;  /* 0x000000093900720c */ /* 0x040fe20003f64070 */
[----:B------:R-:W-:Y:S02]  /*fa30*/  IMAD R5, R57, R4, R5 ;  /* 0x0000000439057224 */ /* 0x000fe400078e0205 */
[----:B------:R-:W-:-:S04]  /*fa40*/  IMAD.HI.U32 R11, R0, R8, RZ ;  /* 0x00000008000b7227 */ /* 0x000fc800078e00ff */
[----:B------:R-:W-:Y:S01]  /*fa50*/  @!P4 IMAD.MOV R2, RZ, RZ, -R2 ;  /* 0x000000ffff02c224 */ /* 0x000fe200078e0a02 */
[C---:B------:R-:W-:Y:S01]  /*fa60*/  ISETP.GT.U32.AND P4, PT, R57.reuse, R5, PT ;  /* 0x000000053900720c */ /* 0x040fe20003f84070 */
[----:B------:R-:W-:Y:S02]  /*fa70*/  IMAD.MOV R11, RZ, RZ, -R11 ;  /* 0x000000ffff0b7224 */ /* 0x000fe400078e0a0b */
[--C-:B------:R-:W-:Y:S02]  /*fa80*/  @!P6 IMAD.IADD R6, R6, 0x1, -R57.reuse ;  /* 0x000000010606e824 */ /* 0x100fe400078e0a39 */
[----:B------:R-:W-:Y:S02]  /*fa90*/  IMAD R8, R57, R11, R8 ;  /* 0x0000000b39087224 */ /* 0x000fe400078e0208 */
[----:B------:R-:W-:Y:S02]  /*faa0*/  IMAD.MOV.U32 R13, RZ, RZ, R6 ;  /* 0x000000ffff0d7224 */ /* 0x000fe400078e0006 */
[----:B------:R-:W-:Y:S01]  /*fab0*/  @!P3 IMAD.IADD R9, R9, 0x1, -R57 ;  /* 0x000000010909b824 */ /* 0x000fe200078e0a39 */
[----:B------:R-:W-:Y:S01]  /*fac0*/  ISETP.GT.U32.AND P3, PT, R57, R8, PT ;  /* 0x000000083900720c */ /* 0x000fe20003f64070 */
[----:B------:R-:W-:-:S02]  /*fad0*/  @!P1 IMAD.MOV R13, RZ, RZ, -R13 ;  /* 0x000000ffff0d9224 */ /* 0x000fc400078e0a0d */
[----:B------:R-:W-:-:S05]  /*fae0*/  @!P4 IMAD.IADD R5, R5, 0x1, -R57 ;  /* 0x000000010505c824 */ /* 0x000fca00078e0a39 */
[----:B------:R-:W-:-:S05]  /*faf0*/  ISETP.GT.U32.AND P4, PT, R57, R5, PT ;  /* 0x000000053900720c */ /* 0x000fca0003f84070 */
[----:B------:R-:W-:Y:S01]  /*fb00*/  @!P3 IMAD.IADD R8, R8, 0x1, -R57 ;  /* 0x000000010808b824 */ /* 0x000fe200078e0a39 */
[----:B------:R-:W-:-:S04]  /*fb10*/  ISETP.GE.AND P5, PT, R48, RZ, PT ;  /* 0x000000ff3000720c */ /* 0x000fc80003fa6270 */
[----:B------:R-:W-:-:S03]  /*fb20*/  ISETP.GT.U32.AND P3, PT, R57, R8, PT ;  /* 0x000000083900720c */ /* 0x000fc60003f64070 */
[----:B------:R-:W-:Y:S01]  /*fb30*/  @!P4 IMAD.IADD R5, R5, 0x1, -R57 ;  /* 0x000000010505c824 */ /* 0x000fe200078e0a39 */
[----:B------:R-:W-:Y:S01]  /*fb40*/  ISETP.GE.AND P0, PT, R47, RZ, PT ;  /* 0x000000ff2f00720c */ /* 0x000fe20003f06270 */
[----:B------:R-:W-:Y:S01]  /*fb50*/  IMAD.MOV.U32 R12, RZ, RZ, R9 ;  /* 0x000000ffff0c7224 */ /* 0x000fe200078e0009 */
[----:B------:R-:W-:Y:S01]  /*fb60*/  ISETP.GE.AND P6, PT, R44, RZ, PT ;  /* 0x000000ff2c00720c */ /* 0x000fe20003fc6270 */
[----:B------:R-:W-:Y:S01]  /*fb70*/  IMAD.MOV.U32 R11, RZ, RZ, R5 ;  /* 0x000000ffff0b7224 */ /* 0x000fe200078e0005 */
[----:B------:R-:W-:Y:S01]  /*fb80*/  IABS R4, R45 ;  /* 0x0000002d00047213 */ /* 0x000fe20000000000 */
[----:B------:R-:W-:Y:S02]  /*fb90*/  @!P2 IMAD.MOV R12, RZ, RZ, -R12 ;  /* 0x000000ffff0ca224 */ /* 0x000fe400078e0a0c */
[----:B------:R-:W-:Y:S02]  /*fba0*/  @!P5 IMAD.MOV R11, RZ, RZ, -R11 ;  /* 0x000000ffff0bd224 */ /* 0x000fe400078e0a0b */
[----:B------:R-:W-:-:S02]  /*fbb0*/  @!P3 IMAD.IADD R8, R8, 0x1, -R57 ;  /* 0x000000010808b824 */ /* 0x000fc400078e0a39 */
[----:B------:R-:W-:Y:S01]  /*fbc0*/  IMAD.HI.U32 R6, R0, R4, RZ ;  /* 0x0000000400067227 */ /* 0x000fe200078e00ff */
[----:B------:R-:W-:Y:S02]  /*fbd0*/  ISETP.GE.AND P3, PT, R45, RZ, PT ;  /* 0x000000ff2d00720c */ /* 0x000fe40003f66270 */
[----:B------:R-:W-:Y:S01]  /*fbe0*/  ISETP.GE.AND P2, PT, R46, RZ, PT ;  /* 0x000000ff2e00720c */ /* 0x000fe20003f46270 */
[----:B------:R-:W-:-:S04]  /*fbf0*/  IMAD.MOV R6, RZ, RZ, -R6 ;  /* 0x000000ffff067224 */ /* 0x000fc800078e0a06 */
[----:B------:R-:W-:Y:S02]  /*fc00*/  IMAD R4, R57, R6, R4 ;  /* 0x0000000639047224 */ /* 0x000fe400078e0204 */
[----:B--2---:R-:W-:Y:S02]  /*fc10*/  IMAD.MOV.U32 R43, RZ, RZ, R41 ;  /* 0x000000ffff2b7224 */ /* 0x004fe400078e0029 */
[----:B------:R-:W-:Y:S02]  /*fc20*/  IMAD.MOV.U32 R41, RZ, RZ, R29 ;  /* 0x000000ffff297224 */ /* 0x000fe400078e001d */
[----:B------:R-:W-:Y:S02]  /*fc30*/  IMAD.MOV.U32 R29, RZ, RZ, R56 ;  /* 0x000000ffff1d7224 */ /* 0x000fe400078e0038 */
[----:B------:R-:W2:Y:S04]  /*fc40*/  LDL.LU R56, [R1+0x4d0] ;  /* 0x0004d00001387983 */ /* 0x000ea80000300800 */
[----:B------:R-:W2:Y:S04]  /*fc50*/  LDL.LU R37, [R1+0x468] ;  /* 0x0004680001257983 */ /* 0x000ea80000300800 */
[----:B------:R0:W-:Y:S02]  /*fc60*/  STL [R1+0x148], R7 ;  /* 0x0001480701007387 */ /* 0x0001e40000100800 */
[----:B0-----:R-:W-:-:S04]  /*fc70*/  IMAD.HI.U32 R7, R0, R10, RZ ;  /* 0x0000000a00077227 */ /* 0x001fc800078e00ff */
[----:B------:R-:W-:-:S04]  /*fc80*/  IMAD.MOV R7, RZ, RZ, -R7 ;  /* 0x000000ffff077224 */ /* 0x000fc800078e0a07 */
[----:B------:R-:W-:-:S05]  /*fc90*/  IMAD R10, R57, R7, R10 ;  /* 0x00000007390a7224 */ /* 0x000fca00078e020a */
[----:B------:R-:W-:Y:S01]  /*fca0*/  ISETP.GT.U32.AND P1, PT, R57, R10, PT ;  /* 0x0000000a3900720c */ /* 0x000fe20003f24070 */
[----:B------:R-:W-:Y:S02]  /*fcb0*/  IMAD.MOV.U32 R48, RZ, RZ, R43 ;  /* 0x000000ffff307224 */ /* 0x000fe400078e002b */
[----:B------:R-:W-:Y:S02]  /*fcc0*/  IMAD.MOV.U32 R43, RZ, RZ, R42 ;  /* 0x000000ffff2b7224 */ /* 0x000fe400078e002a */
[----:B------:R-:W-:-:S08]  /*fcd0*/  IMAD.MOV.U32 R42, RZ, RZ, R41 ;  /* 0x000000ffff2a7224 */ /* 0x000fd000078e0029 */
[----:B------:R-:W-:-:S05]  /*fce0*/  @!P1 IMAD.IADD R10, R10, 0x1, -R57 ;  /* 0x000000010a0a9824 */ /* 0x000fca00078e0a39 */
[----:B------:R-:W-:Y:S01]  /*fcf0*/  ISETP.GT.U32.AND P1, PT, R57, R10, PT ;  /* 0x0000000a3900720c */ /* 0x000fe20003f24070 */
[----:B------:R-:W-:Y:S02]  /*fd00*/  IMAD.MOV.U32 R41, RZ, RZ, R40 ;  /* 0x000000ffff297224 */ /* 0x000fe400078e0028 */
[----:B------:R-:W-:Y:S02]  /*fd10*/  IMAD.MOV.U32 R40, RZ, RZ, R34 ;  /* 0x000000ffff287224 */ /* 0x000fe400078e0022 */
[----:B------:R-:W-:Y:S02]  /*fd20*/  IMAD.MOV.U32 R47, RZ, RZ, R43 ;  /* 0x000000ffff2f7224 */ /* 0x000fe400078e002b */
[----:B------:R-:W-:Y:S02]  /*fd30*/  IMAD.MOV.U32 R34, RZ, RZ, R55 ;  /* 0x000000ffff227224 */ /* 0x000fe400078e0037 */
[----:B------:R-:W-:Y:S01]  /*fd40*/  IMAD.MOV.U32 R43, RZ, RZ, R40 ;  /* 0x000000ffff2b7224 */ /* 0x000fe200078e0028 */
[----:B------:R-:W2:Y:S01]  /*fd50*/  LDL.LU R55, [R1+0x4d4] ;  /* 0x0004d40001377983 */ /* 0x000ea20000300800 */
[----:B------:R-:W-:-:S02]  /*fd60*/  IMAD.MOV.U32 R44, RZ, RZ, R42 ;  /* 0x000000ffff2c7224 */ /* 0x000fc400078e002a */
[----:B---3--:R-:W-:Y:S01]  /*fd70*/  IMAD.MOV.U32 R40, RZ, RZ, R24 ;  /* 0x000000ffff287224 */ /* 0x008fe200078e0018 */
[----:B------:R0:W-:Y:S01]  /*fd80*/  STL [R1+0x140], R2 ;  /* 0x0001400201007387 */ /* 0x0001e20000100800 */
[----:B------:R-:W-:Y:S02]  /*fd90*/  IMAD.MOV.U32 R42, RZ, RZ, R41 ;  /* 0x000000ffff2a7224 */ /* 0x000fe400078e0029 */
[----:B------:R-:W-:Y:S02]  /*fda0*/  IMAD.MOV.U32 R24, RZ, RZ, R53 ;  /* 0x000000ffff187224 */ /* 0x000fe400078e0035 */
[----:B------:R-:W-:Y:S01]  /*fdb0*/  IMAD.MOV.U32 R41, RZ, RZ, R51 ;  /* 0x000000ffff297224 */ /* 0x000fe200078e0033 */
[----:B------:R-:W3:Y:S01]  /*fdc0*/  LDL.LU R53, [R1+0x4c0] ;  /* 0x0004c00001357983 */ /* 0x000ee20000300800 */
[----:B------:R-:W-:-:S03]  /*fdd0*/  @!P1 IMAD.IADD R10, R10, 0x1, -R57 ;  /* 0x000000010a0a9824 */ /* 0x000fc600078e0a39 */
[----:B------:R-:W2:Y:S04]  /*fde0*/  LDL.LU R51, [R1+0x4cc] ;  /* 0x0004cc0001337983 */ /* 0x000ea80000300800 */
[----:B------:R-:W-:Y:S01]  /*fdf0*/  STL [R1+0x34], R13 ;  /* 0x0000340d01007387 */ /* 0x000fe20000100800 */
[----:B0-----:R-:W-:-:S03]  /*fe00*/  IABS R2, R46 ;  /* 0x0000002e00027213 */ /* 0x001fc60000000000 */
[----:B------:R0:W-:Y:S01]  /*fe10*/  STL [R1+0x130], R12 ;  /* 0x0001300c01007387 */ /* 0x0001e20000100800 */
[----:B------:R-:W-:-:S03]  /*fe20*/  IMAD.MOV.U32 R45, RZ, RZ, R43 ;  /* 0x000000ffff2d7224 */ /* 0x000fc600078e002b */
[----:B------:R1:W-:Y:S01]  /*fe30*/  STL [R1+0x134], R11 ;  /* 0x0001340b01007387 */ /* 0x0003e20000100800 */
[----:B------:R-:W-:Y:S02]  /*fe40*/  IMAD.MOV.U32 R46, RZ, RZ, R42 ;  /* 0x000000ffff2e7224 */ /* 0x000fe400078e002a */
[----:B------:R-:W-:Y:S02]  /*fe50*/  IMAD.MOV.U32 R43, RZ, RZ, R41 ;  /* 0x000000ffff2b7224 */ /* 0x000fe400078e0029 */
[----:B0-----:R-:W-:Y:S02]  /*fe60*/  IMAD.MOV.U32 R12, RZ, RZ, R8 ;  /* 0x000000ffff0c7224 */ /* 0x001fe400078e0008 */
[----:B-1----:R-:W-:Y:S02]  /*fe70*/  IMAD.MOV.U32 R11, RZ, RZ, R10 ;  /* 0x000000ffff0b7224 */ /* 0x002fe400078e000a */
[----:B------:R-:W-:Y:S02]  /*fe80*/  IMAD.MOV.U32 R42, RZ, RZ, R40 ;  /* 0x000000ffff2a7224 */ /* 0x000fe400078e0028 */
[----:B------:R-:W-:Y:S01]  /*fe90*/  @!P0 IMAD.MOV R12, RZ, RZ, -R12 ;  /* 0x000000ffff0c8224 */ /* 0x000fe200078e0a0c */
[----:B------:R-:W-:Y:S01]  /*fea0*/  IABS R6, R44 ;  /* 0x0000002c00067213 */ /* 0x000fe20000000000 */
[----:B------:R-:W-:-:S02]  /*feb0*/  IMAD.MOV.U32 R41, RZ, RZ, R38 ;  /* 0x000000ffff297224 */ /* 0x000fc400078e0026 */
[----:B------:R-:W-:Y:S02]  /*fec0*/  IMAD.MOV.U32 R40, RZ, RZ, R34 ;  /* 0x000000ffff287224 */ /* 0x000fe400078e0022 */
[----:B------:R-:W-:Y:S01]  /*fed0*/  @!P6 IMAD.MOV R11, RZ, RZ, -R11 ;  /* 0x000000ffff0be224 */ /* 0x000fe200078e0a0b */
[----:B------:R-:W-:Y:S01]  /*fee0*/  ISETP.GE.AND P6, PT, R44, RZ, PT ;  /* 0x000000ff2c00720c */ /* 0x000fe20003fc6270 */
[----:B------:R-:W2:Y:S01]  /*fef0*/  LDL.LU R34, [R1+0x474] ;  /* 0x0004740001227983 */ /* 0x000ea20000300800 */
[----:B------:R-:W-:Y:S02]  /*ff00*/  IMAD.MOV.U32 R44, RZ, RZ, R43 ;  /* 0x000000ffff2c7224 */ /* 0x000fe400078e002b */
[----:B------:R-:W-:Y:S01]  /*ff10*/  IMAD.MOV.U32 R43, RZ, RZ, R42 ;  /* 0x000000ffff2b7224 */ /* 0x000fe200078e002a */
[----:B------:R-:W2:Y:S01]  /*ff20*/  LDL.LU R38, [R1+0x464] ;  /* 0x0004640001267983 */ /* 0x000ea20000300800 */
[----:B------:R-:W-:Y:S02]  /*ff30*/  IMAD.MOV.U32 R42, RZ, RZ, R41 ;  /* 0x000000ffff2a7224 */ /* 0x000fe400078e0029 */
[----:B------:R-:W-:Y:S01]  /*ff40*/  IMAD.MOV.U32 R41, RZ, RZ, R40 ;  /* 0x000000ffff297224 */ /* 0x000fe200078e0028 */
[----:B------:R-:W-:Y:S04]  /*ff50*/  STL [R1+0x12c], R12 ;  /* 0x00012c0c01007387 */ /* 0x000fe80000100800 */
[----:B------:R0:W-:Y:S04]  /*ff60*/  STL [R1+0x11c], R11 ;  /* 0x00011c0b01007387 */ /* 0x0001e80000100800 */
[----:B------:R-:W2:Y:S01]  /*ff70*/  LDL.LU R40, [R1+0x43c] ;  /* 0x00043c0001287983 */ /* 0x000ea20000300800 */
[----:B------:R-:W-:-:S04]  /*ff80*/  IMAD.HI.U32 R7, R0, R2, RZ ;  /* 0x0000000200077227 */ /* 0x000fc800078e00ff */
[----:B------:R-:W-:-:S04]  /*ff90*/  IMAD.MOV R7, RZ, RZ, -R7 ;  /* 0x000000ffff077224 */ /* 0x000fc800078e0a07 */
[----:B------:R-:W-:-:S05]  /*ffa0*/  IMAD R2, R57, R7, R2 ;  /* 0x0000000739027224 */ /* 0x000fca00078e0202 */
[----:B------:R-:W-:-:S13]  /*ffb0*/  ISETP.GT.U32.AND P4, PT, R57, R2, PT ;  /* 0x000000023900720c */ /* 0x000fda0003f84070 */
[----:B------:R-:W-:-:S05]  /*ffc0*/  @!P4 IMAD.IADD R2, R2, 0x1, -R57 ;  /* 0x000000010202c824 */ /* 0x000fca00078e0a39 */
[----:B------:R-:W-:Y:S02]  /*ffd0*/  ISETP.GT.U32.AND P4, PT, R57, R2, PT ;  /* 0x000000023900720c */ /* 0x000fe40003f84070 */
[----:B------:R-:W-:-:S11]  /*ffe0*/  IABS R5, R47 ;  /* 0x0000002f00057213 */ /* 0x000fd60000000000 */
[----:B------:R-:W-:Y:S01]  /*fff0*/  @!P4 IMAD.IADD R2, R2, 0x1, -R57 ;  /* 0x000000010202c824 */ /* 0x000fe200078e0a39 */
[----:B------:R-:W-:Y:S01]  /*10000*/  ISETP.GE.AND P4, PT, R47, RZ, PT ;  /* 0x000000ff2f00720c */ /* 0x000fe20003f86270 */
[----:B------:R-:W-:Y:S02]  /*10010*/  IMAD.MOV.U32 R47, RZ, RZ, R42 ;  /* 0x000000ffff2f7224 */ /* 0x000fe400078e002a */
[----:B------:R-:W-:Y:S02]  /*10020*/  IMAD.MOV.U32 R42, RZ, RZ, R41 ;  /* 0x000000ffff2a7224 */ /* 0x000fe400078e0029 */
[----:B------:R-:W-:Y:S02]  /*10030*/  IMAD.MOV.U32 R41, RZ, RZ, R24 ;  /* 0x000000ffff297224 */ /* 0x000fe400078e0018 */
[----:B------:R-:W3:Y:S01]  /*10040*/  LDL.LU R24, [R1+0x48c] ;  /* 0x00048c0001187983 */ /* 0x000ee20000300800 */
[----:B------:R-:W-:Y:S02]  /*10050*/  IABS R7, R48 ;  /* 0x0000003000077213 */ /* 0x000fe40000000000 */
[----:B------:R-:W-:-:S03]  /*10060*/  ISETP.GT.U32.AND P5, PT, R57, R4, PT ;  /* 0x000000043900720c */ /* 0x000fc60003fa4070 */
[----:B------:R-:W-:-:S04]  /*10070*/  IMAD.HI.U32 R9, R0, R7, RZ ;  /* 0x0000000700097227 */ /* 0x000fc800078e00ff */
[----:B------:R-:W-:-:S04]  /*10080*/  IMAD.MOV R9, RZ, RZ, -R9 ;  /* 0x000000ffff097224 */ /* 0x000fc800078e0a09 */
[----:B------:R-:W-:Y:S02]  /*10090*/  IMAD R7, R57, R9, R7 ;  /* 0x0000000939077224 */ /* 0x000fe400078e0207 */
[----:B------:R-:W-:-:S03]  /*100a0*/  @!P5 IMAD.IADD R4, R4, 0x1, -R57 ;  /* 0x000000010404d824 */ /* 0x000fc600078e0a39 */
[C---:B------:R-:W-:Y:S01]  /*100b0*/  ISETP.GT.U32.AND P1, PT, R57.reuse, R7, PT ;  /* 0x000000073900720c */ /* 0x040fe20003f24070 */
[----:B------:R-:W-:Y:S01]  /*100c0*/  IMAD.HI.U32 R8, R0, R5, RZ ;  /* 0x0000000500087227 */ /* 0x000fe200078e00ff */
[----:B------:R-:W-:-:S03]  /*100d0*/  ISETP.GT.U32.AND P5, PT, R57, R4, PT ;  /* 0x000000043900720c */ /* 0x000fc60003fa4070 */
[----:B------:R-:W-:Y:S02]  /*100e0*/  IMAD.MOV R8, RZ, RZ, -R8 ;  /* 0x000000ffff087224 */ /* 0x000fe400078e0a08 */
[----:B------:R-:W-:-:S04]  /*100f0*/  IMAD.HI.U32 R9, R0, R6, RZ ;  /* 0x0000000600097227 */ /* 0x000fc800078e00ff */
[----:B------:R-:W-:Y:S01]  /*10100*/  IMAD R5, R57, R8, R5 ;  /* 0x0000000839057224 */ /* 0x000fe200078e0205 */
[----:B------:R-:W-:Y:S01]  /*10110*/  IABS R8, R47 ;  /* 0x0000002f00087213 */ /* 0x000fe20000000000 */
[----:B------:R-:W-:Y:S02]  /*10120*/  @!P1 IMAD.IADD R7, R7, 0x1, -R57 ;  /* 0x0000000107079824 */ /* 0x000fe400078e0a39 */
[----:B------:R-:W-:Y:S02]  /*10130*/  IMAD.MOV R9, RZ, RZ, -R9 ;  /* 0x000000ffff097224 */ /* 0x000fe400078e0a09 */
[----:B------:R-:W-:Y:S01]  /*10140*/  @!P5 IMAD.IADD R4, R4, 0x1, -R57 ;  /* 0x000000010404d824 */ /* 0x000fe200078e0a39 */
[C---:B------:R-:W-:Y:S01]  /*10150*/  ISETP.GT.U32.AND P1, PT, R57.reuse, R7, PT ;  /* 0x000000073900720c */ /* 0x040fe20003f24070 */
[----:B0-----:R-:W-:Y:S02]  /*10160*/  IMAD.MOV.U32 R11, RZ, RZ, R2 ;  /* 0x000000ffff0b7224 */ /* 0x001fe400078e0002 */
[----:B------:R-:W-:Y:S01]  /*10170*/  IMAD.MOV.U32 R2, RZ, RZ, R8 ;  /* 0x000000ffff027224 */ /* 0x000fe200078e0008 */
[----:B------:R-:W-:Y:S01]  /*10180*/  ISETP.GE.AND P0, PT, R48, RZ, PT ;  /* 0x000000ff3000720c */ /* 0x000fe20003f06270 */
[----:B------:R-:W-:-:S02]  /*10190*/  IMAD R6, R57, R9, R6 ;  /* 0x0000000939067224 */ /* 0x000fc400078e0206 */
[----:B------:R-:W-:Y:S02]  /*101a0*/  IMAD.MOV.U32 R10, RZ, RZ, R4 ;  /* 0x000000ffff0a7224 */ /* 0x000fe400078e0004 */
[----:B------:R-:W-:Y:S01]  /*101b0*/  IMAD.HI.U32 R4, R0, R2, RZ ;  /* 0x0000000200047227 */ /* 0x000fe200078e00ff */
[----:B------:R-:W-:-:S03]  /*101c0*/  ISETP.GT.U32.AND P5, PT, R57, R6, PT ;  /* 0x000000063900720c */ /* 0x000fc60003fa4070 */
[----:B------:R-:W-:Y:S02]  /*101d0*/  IMAD.MOV R4, RZ, RZ, -R4 ;  /* 0x000000ffff047224 */ /* 0x000fe400078e0a04 */
[----:B------:R-:W-:Y:S02]  /*101e0*/  @!P1 IMAD.IADD R7, R7, 0x1, -R57 ;  /* 0x0000000107079824 */ /* 0x000fe400078e0a39 */
[C---:B------:R-:W-:Y:S02]  /*101f0*/  IMAD R2, R57.reuse, R4, R2 ;  /* 0x0000000439027224 */ /* 0x040fe400078e0202 */
[----:B------:R-:W-:Y:S02]  /*10200*/  @!P0 IMAD.MOV R7, RZ, RZ, -R7 ;  /* 0x000000ffff078224 */ /* 0x000fe400078e0a07 */
[----:B------:R-:W-:Y:S01]  /*10210*/  @!P2 IMAD.MOV R11, RZ, RZ, -R11 ;  /* 0x000000ffff0ba224 */ /* 0x000fe200078e0a0b */
[C---:B------:R-:W-:Y:S01]  /*10220*/  ISETP.GT.U32.AND P0, PT, R57.reuse, R2, PT ;  /* 0x000000023900720c */ /* 0x040fe20003f04070 */
[----:B------:R-:W-:Y:S01]  /*10230*/  @!P3 IMAD.MOV R10, RZ, RZ, -R10 ;  /* 0x000000ffff0ab224 */ /* 0x000fe200078e0a0a */
[C---:B------:R-:W-:Y:S01]  /*10240*/  ISETP.GT.U32.AND P3, PT, R57.reuse, R5, PT ;  /* 0x000000053900720c */ /* 0x040fe20003f64070 */
[----:B------:R-:W-:Y:S01]  /*10250*/  @!P5 IMAD.IADD R6, R6, 0x1, -R57 ;  /* 0x000000010606d824 */ /* 0x000fe200078e0a39 */
[----:B------:R-:W-:Y:S04]  /*10260*/  STL [R1+0x124], R11 ;  /* 0x0001240b01007387 */ /* 0x000fe80000100800 */
[----:B------:R0:W-:Y:S01]  /*10270*/  STL [R1+0x128], R10 ;  /* 0x0001280a01007387 */ /* 0x0001e20000100800 */
[----:B------:R-:W-:-:S04]  /*10280*/  ISETP.GT.U32.AND P5, PT, R57, R6, PT ;  /* 0x000000063900720c */ /* 0x000fc80003fa4070 */
[--C-:B------:R-:W-:Y:S01]  /*10290*/  @!P0 IMAD.IADD R2, R2, 0x1, -R57.reuse ;  /* 0x0000000102028824 */ /* 0x100fe200078e0a39 */
[----:B0-----:R-:W-:Y:S01]  /*102a0*/  IABS R10, R45 ;  /* 0x0000002d000a7213 */ /* 0x001fe20000000000 */
[----:B------:R-:W-:-:S04]  /*102b0*/  @!P3 IMAD.IADD R5, R5, 0x1, -R57 ;  /* 0x000000010505b824 */ /* 0x000fc800078e0a39 */
[C---:B------:R-:W-:Y:S01]  /*102c0*/  IMAD.HI.U32 R4, R0.reuse, R10, RZ ;  /* 0x0000000a00047227 */ /* 0x040fe200078e00ff */
[----:B------:R-:W-:Y:S02]  /*102d0*/  IABS R11, R46 ;  /* 0x0000002e000b7213 */ /* 0x000fe40000000000 */
[----:B------:R-:W-:Y:S01]  /*102e0*/  IABS R12, R44 ;  /* 0x0000002c000c7213 */ /* 0x000fe20000000000 */
[----:B------:R-:W-:Y:S01]  /*102f0*/  IMAD.MOV R4, RZ, RZ, -R4 ;  /* 0x000000ffff047224 */ /* 0x000fe200078e0a04 */
[C---:B------:R-:W-:Y:S01]  /*10300*/  ISETP.GT.U32.AND P0, PT, R57.reuse, R2, PT ;  /* 0x000000023900720c */ /* 0x040fe20003f04070 */
[----:B------:R-:W-:Y:S01]  /*10310*/  IMAD.HI.U32 R8, R0, R11, RZ ;  /* 0x0000000b00087227 */ /* 0x000fe200078e00ff */
[----:B------:R-:W-:-:S03]  /*10320*/  ISETP.GT.U32.AND P3, PT, R57, R5, PT ;  /* 0x000000053900720c */ /* 0x000fc60003f64070 */
[----:B------:R-:W-:Y:S01]  /*10330*/  IMAD R10, R57, R4, R10 ;  /* 0x00000004390a7224 */ /* 0x000fe200078e020a */
[----:B------:R-:W-:Y:S01]  /*10340*/  IABS R4, R43 ;  /* 0x0000002b00047213 */ /* 0x000fe20000000000 */
[----:B------:R-:W-:Y:S02]  /*10350*/  @!P5 IMAD.IADD R6, R6, 0x1, -R57 ;  /* 0x000000010606d824 */ /* 0x000fe400078e0a39 */
[----:B------:R-:W-:Y:S01]  /*10360*/  IMAD.HI.U32 R9, R0, R12, RZ ;  /* 0x0000000c00097227 */ /* 0x000fe200078e00ff */
[----:B------:R0:W-:Y:S01]  /*10370*/  STL [R1+0x120], R7 ;  /* 0x0001200701007387 */ /* 0x0001e20000100800 */
[----:B------:R-:W-:Y:S02]  /*10380*/  ISETP.GE.AND P2, PT, R47, RZ, PT ;  /* 0x000000ff2f00720c */ /* 0x000fe40003f46270 */
[----:B------:R-:W-:Y:S02]  /*10390*/  IMAD.MOV R8, RZ, RZ, -R8 ;  /* 0x000000ffff087224 */ /* 0x000fe400078e0a08 */
[----:B------:R-:W-:-:S02]  /*103a0*/  IMAD.MOV R9, RZ, RZ, -R9 ;  /* 0x000000ffff097224 */ /* 0x000fc400078e0a09 */
[----:B0-----:R-:W-:Y:S02]  /*103b0*/  IMAD.MOV.U32 R7, RZ, RZ, R6 ;  /* 0x000000ffff077224 */ /* 0x001fe400078e0006 */
[----:B------:R-:W-:-:S04]  /*103c0*/  IMAD.HI.U32 R6, R0, R4, RZ ;  /* 0x0000000400067227 */ /* 0x000fc800078e00ff */
[C---:B------:R-:W-:Y:S02]  /*103d0*/  IMAD R11, R57.reuse, R8, R11 ;  /* 0x00000008390b7224 */ /* 0x040fe400078e020b */
[C---:B------:R-:W-:Y:S02]  /*103e0*/  IMAD R12, R57.reuse, R9, R12 ;  /* 0x00000009390c7224 */ /* 0x040fe400078e020c */
[----:B------:R-:W-:Y:S02]  /*103f0*/  IMAD.MOV R6, RZ, RZ, -R6 ;  /* 0x000000ffff067224 */ /* 0x000fe400078e0a06 */
[--C-:B------:R-:W-:Y:S01]  /*10400*/  @!P0 IMAD.IADD R2, R2, 0x1, -R57.reuse ;  /* 0x0000000102028824 */ /* 0x100fe200078e0a39 */
[----:B------:R-:W-:Y:S01]  /*10410*/  ISETP.GT.U32.AND P5, PT, R57, R11, PT ;  /* 0x0000000b3900720c */ /* 0x000fe20003fa4070 */
[----:B------:R-:W-:Y:S01]  /*10420*/  @!P3 IMAD.IADD R5, R5, 0x1, -R57 ;  /* 0x000000010505b824 */ /* 0x000fe200078e0a39 */
[C---:B------:R-:W-:Y:S01]  /*10430*/  ISETP.GT.U32.AND P3, PT, R57.reuse, R10, PT ;  /* 0x0000000a3900720c */ /* 0x040fe20003f64070 */
[C---:B------:R-:W-:Y:S01]  /*10440*/  IMAD R4, R57.reuse, R6, R4 ;  /* 0x0000000639047224 */ /* 0x040fe200078e0204 */
[----:B------:R-:W-:Y:S01]  /*10450*/  ISETP.GT.U32.AND P0, PT, R57, R12, PT ;  /* 0x0000000c3900720c */ /* 0x000fe20003f04070 */
[----:B------:R-:W-:Y:S01]  /*10460*/  IMAD.MOV.U32 R9, RZ, RZ, R2 ;  /* 0x000000ffff097224 */ /* 0x000fe200078e0002 */
[----:B------:R-:W-:Y:S01]  /*10470*/  IABS R8, R42 ;  /* 0x0000002a00087213 */ /* 0x000fe20000000000 */
[----:B------:R-:W-:-:S02]  /*10480*/  @!P6 IMAD.MOV R7, RZ, RZ, -R7 ;  /* 0x000000ffff07e224 */ /* 0x000fc400078e0a07 */
[----:B------:R-:W-:Y:S01]  /*10490*/  @!P2 IMAD.MOV R9, RZ, RZ, -R9 ;  /* 0x000000ffff09a224 */ /* 0x000fe200078e0a09 */
[----:B------:R-:W-:Y:S01]  /*104a0*/  ISETP.GT.U32.AND P2, PT, R57, R4, PT ;  /* 0x000000043900720c */ /* 0x000fe20003f44070 */
[----:B------:R-:W-:Y:S01]  /*104b0*/  @!P4 IMAD.MOV R5, RZ, RZ, -R5 ;  /* 0x000000ffff05c224 */ /* 0x000fe200078e0a05 */
[----:B------:R0:W-:Y:S01]  /*104c0*/  STL [R1+0x114], R7 ;  /* 0x0001140701007387 */ /* 0x0001e20000100800 */
[----:B------:R-:W-:-:S03]  /*104d0*/  @!P5 IMAD.IADD R11, R11, 0x1, -R57 ;  /* 0x000000010b0bd824 */ /* 0x000fc600078e0a39 */
[----:B------:R1:W-:Y:S01]  /*104e0*/  STL [R1+0x110], R5 ;  /* 0x0001100501007387 */ /* 0x0003e20000100800 */
[----:B0-----:R-:W-:-:S04]  /*104f0*/  IMAD.HI.U32 R7, R0, R8, RZ ;  /* 0x0000000800077227 */ /* 0x001fc800078e00ff */
[----:B------:R-:W-:Y:S01]  /*10500*/  IMAD.MOV R7, RZ, RZ, -R7 ;  /* 0x000000ffff077224 */ /* 0x000fe200078e0a07 */
[----:B-1----:R-:W-:Y:S01]  /*10510*/  IABS R5, R41 ;  /* 0x0000002900057213 */ /* 0x002fe20000000000 */
[--C-:B------:R-:W-:Y:S02]  /*10520*/  @!P3 IMAD.IADD R10, R10, 0x1, -R57.reuse ;  /* 0x000000010a0ab824 */ /* 0x100fe400078e0a39 */
[----:B------:R-:W-:Y:S02]  /*10530*/  @!P0 IMAD.IADD R12, R12, 0x1, -R57 ;  /* 0x000000010c0c8824 */ /* 0x000fe400078e0a39 */
[C---:B------:R-:W-:Y:S02]  /*10540*/  IMAD R8, R57.reuse, R7, R8 ;  /* 0x0000000739087224 */ /* 0x040fe400078e0208 */
[----:B------:R-:W-:Y:S01]  /*10550*/  IMAD.MOV.U32 R7, RZ, RZ, R5 ;  /* 0x000000ffff077224 */ /* 0x000fe200078e0005 */
[C---:B------:R-:W-:Y:S01]  /*10560*/  ISETP.GT.U32.AND P4, PT, R57.reuse, R11, PT ;  /* 0x0000000b3900720c */ /* 0x040fe20003f84070 */
[----:B------:R-:W-:Y:S01]  /*10570*/  @!P2 IMAD.IADD R4, R4, 0x1, -R57 ;  /* 0x000000010404a824 */ /* 0x000fe200078e0a39 */
[C---:B------:R-:W-:Y:S01]  /*10580*/  ISETP.GT.U32.AND P3, PT, R57.reuse, R10, PT ;  /* 0x0000000a3900720c */ /* 0x040fe20003f64070 */
[----:B------:R-:W-:Y:S01]  /*10590*/  IMAD.HI.U32 R6, R0, R7, RZ ;  /* 0x0000000700067227 */ /* 0x000fe200078e00ff */
[----:B------:R-:W-:-:S02]  /*105a0*/  ISETP.GT.U32.AND P2, PT, R57, R12, PT ;  /* 0x0000000c3900720c */ /* 0x000fc40003f44070 */
[----:B------:R-:W-:Y:S01]  /*105b0*/  ISETP.GE.AND P1, PT, R46, RZ, PT ;  /* 0x000000ff2e00720c */ /* 0x000fe20003f26270 */
[----:B------:R-:W-:Y:S01]  /*105c0*/  IMAD.MOV R6, RZ, RZ, -R6 ;  /* 0x000000ffff067224 */ /* 0x000fe200078e0a06 */
[----:B------:R-:W-:-:S03]  /*105d0*/  ISETP.GE.AND P6, PT, R45, RZ, PT ;  /* 0x000000ff2d00720c */ /* 0x000fc60003fc6270 */
[----:B------:R-:W-:Y:S02]  /*105e0*/  IMAD R7, R57, R6, R7 ;  /* 0x0000000639077224 */ /* 0x000fe400078e0207 */
[--C-:B------:R-:W-:Y:S02]  /*105f0*/  @!P4 IMAD.IADD R11, R11, 0x1, -R57.reuse ;  /* 0x000000010b0bc824 */ /* 0x100fe400078e0a39 */
[--C-:B------:R-:W-:Y:S02]  /*10600*/  @!P3 IMAD.IADD R10, R10, 0x1, -R57.reuse ;  /* 0x000000010a0ab824 */ /* 0x100fe400078e0a39 */
[----:B------:R-:W-:Y:S01]  /*10610*/  @!P2 IMAD.IADD R12, R12, 0x1, -R57 ;  /* 0x000000010c0ca824 */ /* 0x000fe200078e0a39 */
[----:B------:R-:W-:Y:S01]  /*10620*/  ISETP.GT.U32.AND P2, PT, R57, R7, PT ;  /* 0x000000073900720c */ /* 0x000fe20003f44070 */
[----:B------:R-:W-:Y:S01]  /*10630*/  @!P1 IMAD.MOV R11, RZ, RZ, -R11 ;  /* 0x000000ffff0b9224 */ /* 0x000fe200078e0a0b */
[----:B------:R0:W-:Y:S01]  /*10640*/  STL [R1+0x30], R9 ;  /* 0x0000300901007387 */ /* 0x0001e20000100800 */
[----:B------:R-:W-:Y:S01]  /*10650*/  @!P6 IMAD.MOV R10, RZ, RZ, -R10 ;  /* 0x000000ffff0ae224 */ /* 0x000fe200078e0a0a */
[----:B------:R-:W-:-:S02]  /*10660*/  ISETP.GE.AND P5, PT, R44, RZ, PT ;  /* 0x000000ff2c00720c */ /* 0x000fc40003fa6270 */
[----:B------:R-:W-:Y:S01]  /*10670*/  ISETP.GT.U32.AND P1, PT, R57, R4, PT ;  /* 0x000000043900720c */ /* 0x000fe20003f24070 */
[----:B------:R-:W-:Y:S01]  /*10680*/  STL [R1+0x2c], R11 ;  /* 0x00002c0b01007387 */ /* 0x000fe20000100800 */
[----:B0-----:R-:W-:-:S03]  /*10690*/  IABS R9, R39 ;  /* 0x0000002700097213 */ /* 0x001fc60000000000 */
[----:B------:R0:W-:Y:S01]  /*106a0*/  STL [R1+0x28], R10 ;  /* 0x0000280a01007387 */ /* 0x0001e20000100800 */
[----:B------:R-:W-:Y:S01]  /*106b0*/  ISETP.GT.U32.AND P4, PT, R57, R8, PT ;  /* 0x000000083900720c */ /* 0x000fe20003f84070 */
[----:B------:R-:W-:Y:S02]  /*106c0*/  @!P2 IMAD.IADD R7, R7, 0x1, -R57 ;  /* 0x000000010707a824 */ /* 0x000fe400078e0a39 */
[----:B0-----:R-:W-:-:S04]  /*106d0*/  IMAD.HI.U32 R10, R0, R9, RZ ;  /* 0x00000009000a7227 */ /* 0x001fc800078e00ff */
[----:B------:R-:W-:Y:S02]  /*106e0*/  IMAD.MOV R10, RZ, RZ, -R10 ;  /* 0x000000ffff0a7224 */ /* 0x000fe400078e0a0a */
[----:B------:R-:W-:Y:S02]  /*106f0*/  @!P1 IMAD.IADD R4, R4, 0x1, -R57 ;  /* 0x0000000104049824 */ /* 0x000fe400078e0a39 */
[C---:B------:R-:W-:Y:S02]  /*10700*/  IMAD R9, R57.reuse, R10, R9 ;  /* 0x0000000a39097224 */ /* 0x040fe400078e0209 */
[----:B------:R-:W-:Y:S01]  /*10710*/  @!P5 IMAD.MOV R12, RZ, RZ, -R12 ;  /* 0x000000ffff0cd224 */ /* 0x000fe200078e0a0c */
[C---:B------:R-:W-:Y:S02]  /*10720*/  ISETP.GT.U32.AND P5, PT, R57.reuse, R7, PT ;  /* 0x000000073900720c */ /* 0x040fe40003fa4070 */
[----:B------:R-:W-:Y:S01]  /*10730*/  ISETP.GT.U32.AND P2, PT, R57, R9, PT ;  /* 0x000000093900720c */ /* 0x000fe20003f44070 */
[----:B------:R-:W-:Y:S01]  /*10740*/  @!P4 IMAD.IADD R8, R8, 0x1, -R57 ;  /* 0x000000010808c824 */ /* 0x000fe200078e0a39 */
[----:B------:R-:W-:-:S02]  /*10750*/  ISETP.GE.AND P6, PT, R41, RZ, PT ;  /* 0x000000ff2900720c */ /* 0x000fc40003fc6270 */
[----:B--2---:R-:W-:-:S05]  /*10760*/  IABS R2, R40 ;  /* 0x0000002800027213 */ /* 0x004fca0000000000 */
[----:B------:R-:W-:-:S04]  /*10770*/  IMAD.MOV.U32 R5, RZ, RZ, R2 ;  /* 0x000000ffff057224 */ /* 0x000fc800078e0002 */
[----:B------:R-:W-:-:S04]  /*10780*/  IMAD.HI.U32 R2, R0, R5, RZ ;  /* 0x0000000500027227 */ /* 0x000fc800078e00ff */
[----:B------:R-:W-:-:S04]  /*10790*/  IMAD.MOV R2, RZ, RZ, -R2 ;  /* 0x000000ffff027224 */ /* 0x000fc800078e0a02 */
[----:B------:R-:W-:Y:S01]  /*107a0*/  IMAD R5, R57, R2, R5 ;  /* 0x0000000239057224 */ /* 0x000fe200078e0205 */
[----:B------:R-:W-:-:S04]  /*107b0*/  IABS R2, R37 ;  /* 0x0000002500027213 */ /* 0x000fc80000000000 */
[C---:B------:R-:W-:Y:S01]  /*107c0*/  ISETP.GT.U32.AND P1, PT, R57.reuse, R5, PT ;  /* 0x000000053900720c */ /* 0x040fe20003f24070 */
[----:B------:R-:W-:Y:S01]  /*107d0*/  IMAD.HI.U32 R10, R0, R2, RZ ;  /* 0x00000002000a7227 */ /* 0x000fe200078e00ff */
[----:B------:R-:W-:-:S03]  /*107e0*/  ISETP.GT.U32.AND P4, PT, R57, R8, PT ;  /* 0x000000083900720c */ /* 0x000fc60003f84070 */
[----:B------:R-:W-:Y:S01]  /*107f0*/  IMAD.MOV R10, RZ, RZ, -R10 ;  /* 0x000000ffff0a7224 */ /* 0x000fe200078e0a0a */
[----:B------:R-:W-:Y:S01]  /*10800*/  ISETP.GE.AND P3, PT, R43, RZ, PT ;  /* 0x000000ff2b00720c */ /* 0x000fe20003f66270 */
[----:B------:R-:W-:Y:S01]  /*10810*/  @!P5 IMAD.IADD R7, R7, 0x1, -R57 ;  /* 0x000000010707d824 */ /* 0x000fe200078e0a39 */
[----:B------:R-:W-:Y:S01]  /*10820*/  ISETP.GE.AND P0, PT, R42, RZ, PT ;  /* 0x000000ff2a00720c */ /* 0x000fe20003f06270 */
[----:B------:R-:W-:-:S04]  /*10830*/  IMAD R2, R57, R10, R2 ;  /* 0x0000000a39027224 */ /* 0x000fc800078e0202 */
[--C-:B------:R-:W-:Y:S02]  /*10840*/  @!P1 IMAD.IADD R5, R5, 0x1, -R57.reuse ;  /* 0x0000000105059824 */ /* 0x100fe400078e0a39 */
[----:B------:R-:W-:Y:S02]  /*10850*/  @!P2 IMAD.IADD R9, R9, 0x1, -R57 ;  /* 0x000000010909a824 */ /* 0x000fe400078e0a39 */
[----:B------:R-:W-:Y:S01]  /*10860*/  IMAD.MOV.U32 R10, RZ, RZ, R7 ;  /* 0x000000ffff0a7224 */ /* 0x000fe200078e0007 */
[C---:B------:R-:W-:Y:S01]  /*10870*/  ISETP.GT.U32.AND P2, PT, R57.reuse, R5, PT ;  /* 0x000000053900720c */ /* 0x040fe20003f44070 */
[----:B------:R0:W-:Y:S02]  /*10880*/  STL [R1+0x1c], R12 ;  /* 0x00001c0c01007387 */ /* 0x0001e40000100800 */
[----:B------:R-:W-:Y:S01]  /*10890*/  @!P6 IMAD.MOV R10, RZ, RZ, -R10 ;  /* 0x000000ffff0ae224 */ /* 0x000fe200078e0a0a */
[----:B------:R-:W-:Y:S01]  /*108a0*/  ISETP.GT.U32.AND P6, PT, R57, R2, PT ;  /* 0x000000023900720c */ /* 0x000fe20003fc4070 */
[----:B------:R-:W-:Y:S01]  /*108b0*/  @!P4 IMAD.IADD R8, R8, 0x1, -R57 ;  /* 0x000000010808c824 */ /* 0x000fe200078e0a39 */
[----:B------:R-:W-:Y:S01]  /*108c0*/  ISETP.GE.AND P4, PT, R40, RZ, PT ;  /* 0x000000ff2800720c */ /* 0x000fe20003f86270 */
[----:B0-----:R-:W-:Y:S01]  /*108d0*/  IMAD.MOV.U32 R12, RZ, RZ, R4 ;  /* 0x000000ffff0c7224 */ /* 0x001fe200078e0004 */
[----:B------:R-:W-:Y:S01]  /*108e0*/  IABS R61, R36 ;  /* 0x00000024003d7213 */ /* 0x000fe20000000000 */
[----:B------:R-:W-:-:S02]  /*108f0*/  @!P0 IMAD.MOV R8, RZ, RZ, -R8 ;  /* 0x000000ffff088224 */ /* 0x000fc400078e0a08 */
[----:B------:R-:W-:Y:S01]  /*10900*/  @!P3 IMAD.MOV R12, RZ, RZ, -R12 ;  /* 0x000000ffff0cb224 */ /* 0x000fe200078e0a0c */
[----:B------:R-:W-:Y:S01]  /*10910*/  IABS R6, R38 ;  /* 0x0000002600067213 */ /* 0x000fe20000000000 */
[----:B------:R-:W-:Y:S02]  /*10920*/  @!P2 IMAD.IADD R5, R5, 0x1, -R57 ;  /* 0x000000010505a824 */ /* 0x000fe400078e0a39 */
[----:B------:R-:W-:Y:S01]  /*10930*/  IMAD.HI.U32 R4, R0, R61, RZ ;  /* 0x0000003d00047227 */ /* 0x000fe200078e00ff */
[----:B------:R-:W-:Y:S01]  /*10940*/  STL [R1+0x18], R12 ;  /* 0x0000180c01007387 */ /* 0x000fe20000100800 */
[----:B------:R-:W-:-:S03]  /*10950*/  IABS R60, R35 ;  /* 0x00000023003c7213 */ /* 0x000fc60000000000 */
[----:B------:R-:W-:Y:S01]  /*10960*/  STL [R1+0x14], R8 ;  /* 0x0000140801007387 */ /* 0x000fe20000100800 */
[----:B------:R-:W-:Y:S01]  /*10970*/  @!P6 IMAD.IADD R2, R2, 0x1, -R57 ;  /* 0x000000010202e824 */ /* 0x000fe200078e0a39 */
[----:B------:R-:W-:Y:S02]  /*10980*/  IABS R59, R34 ;  /* 0x00000022003b7213 */ /* 0x000fe40000000000 */
[----:B------:R0:W-:Y:S01]  /*10990*/  STL [R1+0x10], R10 ;  /* 0x0000100a01007387 */ /* 0x0001e20000100800 */
[----:B------:R-:W-:Y:S02]  /*109a0*/  IMAD.MOV R4, RZ, RZ, -R4 ;  /* 0x000000ffff047224 */ /* 0x000fe400078e0a04 */
[----:B------:R-:W-:-:S04]  /*109b0*/  IMAD.HI.U32 R11, R0, R6, RZ ;  /* 0x00000006000b7227 */ /* 0x000fc800078e00ff */
[----:B0-----:R-:W-:Y:S02]  /*109c0*/  IMAD.MOV.U32 R10, RZ, RZ, R5 ;  /* 0x000000ffff0a7224 */ /* 0x001fe400078e0005 */
[C---:B------:R-:W-:Y:S02]  /*109d0*/  IMAD R61, R57.reuse, R4, R61 ;  /* 0x00000004393d7224 */ /* 0x040fe400078e023d */
[----:B------:R-:W-:Y:S01]  /*109e0*/  @!P4 IMAD.MOV R10, RZ, RZ, -R10 ;  /* 0x000000ffff0ac224 */ /* 0x000fe200078e0a0a */
[----:B------:R-:W-:Y:S01]  /*109f0*/  ISETP.GT.U32.AND P4, PT, R57, R2, PT ;  /* 0x000000023900720c */ /* 0x000fe20003f84070 */
[----:B------:R-:W-:Y:S02]  /*10a00*/  IMAD.MOV R11, RZ, RZ, -R11 ;  /* 0x000000ffff0b7224 */ /* 0x000fe400078e0a0b */
[----:B------:R-:W-:-:S04]  /*10a10*/  IMAD.HI.U32 R4, R0, R60, RZ ;  /* 0x0000003c00047227 */ /* 0x000fc800078e00ff */
[----:B------:R-:W-:-:S04]  /*10a20*/  IMAD.HI.U32 R5, R0, R59, RZ ;  /* 0x0000003b00057227 */ /* 0x000fc800078e00ff */
[C---:B------:R-:W-:Y:S02]  /*10a30*/  IMAD R6, R57.reuse, R11, R6 ;  /* 0x0000000b39067224 */ /* 0x040fe400078e0206 */
[----:B------:R-:W-:Y:S02]  /*10a40*/  IMAD.MOV R4, RZ, RZ, -R4 ;  /* 0x000000ffff047224 */ /* 0x000fe400078e0a04 */
[----:B------:R-:W-:Y:S01]  /*10a50*/  IMAD.MOV R5, RZ, RZ, -R5 ;  /* 0x000000ffff057224 */ /* 0x000fe200078e0a05 */
[C---:B------:R-:W-:Y:S01]  /*10a60*/  ISETP.GT.U32.AND P3, PT, R57.reuse, R9, PT ;  /* 0x000000093900720c */ /* 0x040fe20003f64070 */
[C---:B------:R-:W-:Y:S01]  /*10a70*/  IMAD R60, R57.reuse, R4, R60 ;  /* 0x00000004393c7224 */ /* 0x040fe200078e023c */
[C---:B------:R-:W-:Y:S01]  /*10a80*/  ISETP.GT.U32.AND P5, PT, R57.reuse, R6, PT ;  /* 0x000000063900720c */ /* 0x040fe20003fa4070 */
[----:B------:R-:W-:Y:S01]  /*10a90*/  IMAD R59, R57, R5, R59 ;  /* 0x00000005393b7224 */ /* 0x000fe200078e023b */
[----:B------:R-:W-:Y:S01]  /*10aa0*/  IABS R4, R33 ;  /* 0x0000002100047213 */ /* 0x000fe20000000000 */
[----:B------:R-:W-:Y:S01]  /*10ab0*/  @!P4 IMAD.IADD R2, R2, 0x1, -R57 ;  /* 0x000000010202c824 */ /* 0x000fe200078e0a39 */
[----:B------:R-:W-:Y:S01]  /*10ac0*/  ISETP.GE.AND P1, PT, R39, RZ, PT ;  /* 0x000000ff2700720c */ /* 0x000fe20003f26270 */
[----:B------:R0:W-:Y:S01]  /*10ad0*/  STL [R1+0xc], R10 ;  /* 0x00000c0a01007387 */ /* 0x0001e20000100800 */
[----:B------:R-:W-:Y:S01]  /*10ae0*/  ISETP.GT.U32.AND P4, PT, R57, R59, PT ;  /* 0x0000003b3900720c */ /* 0x000fe20003f84070 */
[----:B0-----:R-:W-:-:S04]  /*10af0*/  IMAD.HI.U32 R10, R0, R4, RZ ;  /* 0x00000004000a7227 */ /* 0x001fc800078e00ff */
[----:B------:R-:W-:Y:S02]  /*10b00*/  IMAD.MOV R10, RZ, RZ, -R10 ;  /* 0x000000ffff0a7224 */ /* 0x000fe400078e0a0a */
[--C-:B------:R-:W-:Y:S02]  /*10b10*/  @!P3 IMAD.IADD R9, R9, 0x1, -R57.reuse ;  /* 0x000000010909b824 */ /* 0x100fe400078e0a39 */
[----:B------:R-:W-:Y:S02]  /*10b20*/  @!P5 IMAD.IADD R6, R6, 0x1, -R57 ;  /* 0x000000010606d824 */ /* 0x000fe400078e0a39 */
[C---:B------:R-:W-:Y:S01]  /*10b30*/  IMAD R4, R57.reuse, R10, R4 ;  /* 0x0000000a39047224 */ /* 0x040fe200078e0204 */
[----:B-----5:R-:W-:Y:S01]  /*10b40*/  IABS R7, R32 ;  /* 0x0000002000077213 */ /* 0x020fe20000000000 */
[----:B------:R-:W-:Y:S01]  /*10b50*/  @!P1 IMAD.MOV R9, RZ, RZ, -R9 ;  /* 0x000000ffff099224 */ /* 0x000fe200078e0a09 */
[----:B------:R-:W-:Y:S01]  /*10b60*/  ISETP.GT.U32.AND P6, PT, R57, R6, PT ;  /* 0x000000063900720c */ /* 0x000fe20003fc4070 */
[----:B------:R-:W-:Y:S01]  /*10b70*/  @!P4 IMAD.IADD R59, R59, 0x1, -R57 ;  /* 0x000000013b3bc824 */ /* 0x000fe200078e0a39 */
[----:B------:R-:W-:-:S02]  /*10b80*/  ISETP.GT.U32.AND P4, PT, R57, R4, PT ;  /* 0x000000043900720c */ /* 0x000fc40003f84070 */
[----:B------:R-:W-:Y:S01]  /*10b90*/  ISETP.GE.AND P0, PT, R38, RZ, PT ;  /* 0x000000ff2600720c */ /* 0x000fe20003f06270 */
[----:B------:R0:W-:Y:S01]  /*10ba0*/  STL [R1+0x8], R9 ;  /* 0x0000080901007387 */ /* 0x0001e20000100800 */
[----:B------:R-:W-:Y:S02]  /*10bb0*/  ISETP.GE.AND P2, PT, R37, RZ, PT ;  /* 0x000000ff2500720c */ /* 0x000fe40003f46270 */
[----:B------:R-:W-:Y:S02]  /*10bc0*/  IABS R8, R31 ;  /* 0x0000001f00087213 */ /* 0x000fe40000000000 */
[----:B------:R-:W-:Y:S01]  /*10bd0*/  ISETP.GT.U32.AND P3, PT, R57, R61, PT ;  /* 0x0000003d3900720c */ /* 0x000fe20003f64070 */
[----:B0-----:R-:W-:-:S04]  /*10be0*/  IMAD.HI.U32 R9, R0, R7, RZ ;  /* 0x0000000700097227 */ /* 0x001fc800078e00ff */
[----:B------:R-:W-:Y:S02]  /*10bf0*/  IMAD.MOV R9, RZ, RZ, -R9 ;  /* 0x000000ffff097224 */ /* 0x000fe400078e0a09 */
[----:B------:R-:W-:-:S04]  /*10c00*/  IMAD.HI.U32 R5, R0, R8, RZ ;  /* 0x0000000800057227 */ /* 0x000fc800078e00ff */
[----:B------:R-:W-:Y:S02]  /*10c10*/  @!P6 IMAD.IADD R6, R6, 0x1, -R57 ;  /* 0x000000010606e824 */ /* 0x000fe400078e0a39 */
[C---:B------:R-:W-:Y:S01]  /*10c20*/  IMAD R7, R57.reuse, R9, R7 ;  /* 0x0000000939077224 */ /* 0x040fe200078e0207 */
[----:B----4-:R-:W-:Y:S01]  /*10c30*/  IABS R9, R30 ;  /* 0x0000001e00097213 */ /* 0x010fe20000000000 */
[----:B------:R-:W-:Y:S02]  /*10c40*/  @!P4 IMAD.IADD R4, R4, 0x1, -R57 ;  /* 0x000000010404c824 */ /* 0x000fe400078e0a39 */
[----:B------:R-:W-:Y:S02]  /*10c50*/  IMAD.MOV R5, RZ, RZ, -R5 ;  /* 0x000000ffff057224 */ /* 0x000fe400078e0a05 */
[----:B------:R-:W-:Y:S01]  /*10c60*/  @!P0 IMAD.MOV R6, RZ, RZ, -R6 ;  /* 0x000000ffff068224 */ /* 0x000fe200078e0a06 */
[C---:B------:R-:W-:Y:S01]  /*10c70*/  ISETP.GT.U32.AND P4, PT, R57.reuse, R4, PT ;  /* 0x000000043900720c */ /* 0x040fe20003f84070 */
[----:B------:R-:W-:Y:S01]  /*10c80*/  @!P2 IMAD.MOV R2, RZ, RZ, -R2 ;  /* 0x000000ffff02a224 */ /* 0x000fe200078e0a02 */
[----:B------:R-:W-:Y:S01]  /*10c90*/  IABS R12, R25 ;  /* 0x00000019000c7213 */ /* 0x000fe20000000000 */
[----:B------:R-:W-:-:S02]  /*10ca0*/  IMAD R8, R57, R5, R8 ;  /* 0x0000000539087224 */ /* 0x000fc400078e0208 */
[----:B------:R-:W-:Y:S02]  /*10cb0*/  @!P3 IMAD.IADD R61, R61, 0x1, -R57 ;  /* 0x000000013d3db824 */ /* 0x000fe400078e0a39 */
[----:B------:R-:W-:Y:S01]  /*10cc0*/  IMAD.HI.U32 R5, R0, R9, RZ ;  /* 0x0000000900057227 */ /* 0x000fe200078e00ff */
[----:B------:R-:W-:Y:S02]  /*10cd0*/  STL [R1+0x4], R6 ;  /* 0x0000040601007387 */ /* 0x000fe40000100800 */
[C---:B------:R-:W-:Y:S01]  /*10ce0*/  ISETP.GT.U32.AND P3, PT, R57.reuse, R61, PT ;  /* 0x0000003d3900720c */ /* 0x040fe20003f64070 */
[----:B------:R-:W-:Y:S01]  /*10cf0*/  IMAD.MOV R5, RZ, RZ, -R5 ;  /* 0x000000ffff057224 */ /* 0x000fe200078e0a05 */
[----:B------:R0:W-:Y:S01]  /*10d00*/  STL [R1], R2 ;  /* 0x0000000201007387 */ /* 0x0001e20000100800 */
[C---:B------:R-:W-:Y:S02]  /*10d10*/  ISETP.GT.U32.AND P1, PT, R57.reuse, R60, PT ;  /* 0x0000003c3900720c */ /* 0x040fe40003f24070 */
[----:B------:R-:W-:Y:S01]  /*10d20*/  IMAD R9, R57, R5, R9 ;  /* 0x0000000539097224 */ /* 0x000fe200078e0209 */
[----:B------:R-:W-:-:S02]  /*10d30*/  ISETP.GE.AND P5, PT, R36, RZ, PT ;  /* 0x000000ff2400720c */ /* 0x000fc40003fa6270 */
[----:B---3--:R-:W-:Y:S01]  /*10d40*/  IABS R13, R24 ;  /* 0x00000018000d7213 */ /* 0x008fe20000000000 */
[----:B0-----:R-:W-:-:S04]  /*10d50*/  IMAD.HI.U32 R2, R0, R12, RZ ;  /* 0x0000000c00027227 */ /* 0x001fc800078e00ff */
[----:B------:R-:W-:Y:S02]  /*10d60*/  IMAD.MOV R2, RZ, RZ, -R2 ;  /* 0x000000ffff027224 */ /* 0x000fe400078e0a02 */
[----:B------:R-:W-:Y:S01]  /*10d70*/  @!P4 IMAD.IADD R4, R4, 0x1, -R57 ;  /* 0x000000010404c824 */ /* 0x000fe200078e0a39 */
[C---:B------:R-:W-:Y:S01]  /*10d80*/  ISETP.GT.U32.AND P4, PT, R57.reuse, R9, PT ;  /* 0x000000093900720c */ /* 0x040fe20003f84070 */
[----:B------:R-:W-:Y:S02]  /*10d90*/  IMAD R12, R57, R2, R12 ;  /* 0x00000002390c7224 */ /* 0x000fe400078e020c */
[----:B------:R-:W-:-:S04]  /*10da0*/  IMAD.HI.U32 R2, R0, R13, RZ ;  /* 0x0000000d00027227 */ /* 0x000fc800078e00ff */
[--C-:B------:R-:W-:Y:S02]  /*10db0*/  @!P3 IMAD.IADD R61, R61, 0x1, -R57.reuse ;  /* 0x000000013d3db824 */ /* 0x100fe400078e0a39 */
[----:B------:R-:W-:Y:S02]  /*10dc0*/  IMAD.MOV R2, RZ, RZ, -R2 ;  /* 0x000000ffff027224 */ /* 0x000fe400078e0a02 */
[----:B------:R-:W-:Y:S02]  /*10dd0*/  @!P1 IMAD.IADD R60, R60, 0x1, -R57 ;  /* 0x000000013c3c9824 */ /* 0x000fe400078e0a39 */
[----:B------:R-:W-:Y:S01]  /*10de0*/  @!P5 IMAD.MOV R61, RZ, RZ, -R61 ;  /* 0x000000ffff3dd224 */ /* 0x000fe200078e0a3d */
[C---:B------:R-:W-:Y:S01]  /*10df0*/  ISETP.GT.U32.AND P5, PT, R57.reuse, R7, PT ;  /* 0x000000073900720c */ /* 0x040fe20003fa4070 */
[C---:B------:R-:W-:Y:S01]  /*10e00*/  IMAD R13, R57.reuse, R2, R13 ;  /* 0x00000002390d7224 */ /* 0x040fe200078e020d */
[----:B------:R-:W-:Y:S01]  /*10e10*/  ISETP.GT.U32.AND P0, PT, R57, R60, PT ;  /* 0x0000003c3900720c */ /* 0x000fe20003f04070 */
[----:B------:R-:W-:-:S03]  /*10e20*/  @!P4 IMAD.IADD R9, R9, 0x1, -R57 ;  /* 0x000000010909c824 */ /* 0x000fc600078e0a39 */
[----:B------:R-:W-:Y:S02]  /*10e30*/  ISETP.GT.U32.AND P4, PT, R57, R13, PT ;  /* 0x0000000d3900720c */ /* 0x000fe40003f84070 */
[----:B------:R-:W-:-:S05]  /*10e40*/  IABS R15, R22 ;  /* 0x00000016000f7213 */ /* 0x000fca0000000000 */
[----:B------:R-:W-:Y:S02]  /*10e50*/  @!P5 IMAD.IADD R7, R7, 0x1, -R57 ;  /* 0x000000010707d824 */ /* 0x000fe400078e0a39 */
[----:B------:R-:W-:Y:S01]  /*10e60*/  IMAD.HI.U32 R2, R0, R15, RZ ;  /* 0x0000000f00027227 */ /* 0x000fe200078e00ff */
[----:B------:R-:W-:-:S03]  /*10e70*/  ISETP.GT.U32.AND P2, PT, R57, R59, PT ;  /* 0x0000003b3900720c */ /* 0x000fc60003f44070 */
[--C-:B------:R-:W-:Y:S01]  /*10e80*/  @!P0 IMAD.IADD R60, R60, 0x1, -R57.reuse ;  /* 0x000000013c3c8824 */ /* 0x100fe200078e0a39 */
[----:B------:R-:W-:Y:S01]  /*10e90*/  ISETP.GT.U32.AND P0, PT, R57, R8, PT ;  /* 0x000000083900720c */ /* 0x000fe20003f04070 */
[----:B------:R-:W-:Y:S01]  /*10ea0*/  @!P4 IMAD.IADD R13, R13, 0x1, -R57 ;  /* 0x000000010d0dc824 */ /* 0x000fe200078e0a39 */
[C---:B------:R-:W-:Y:S01]  /*10eb0*/  ISETP.GT.U32.AND P5, PT, R57.reuse, R7, PT ;  /* 0x000000073900720c */ /* 0x040fe20003fa4070 */
[----:B------:R-:W-:Y:S01]  /*10ec0*/  IMAD.MOV R2, RZ, RZ, -R2 ;  /* 0x000000ffff027224 */ /* 0x000fe200078e0a02 */
[----:B------:R-:W-:Y:S02]  /*10ed0*/  IABS R16, R21 ;  /* 0x0000001500107213 */ /* 0x000fe40000000000 */
[----:B------:R-:W-:Y:S01]  /*10ee0*/  ISETP.GE.AND P3, PT, R34, RZ, PT ;  /* 0x000000ff2200720c */ /* 0x000fe20003f66270 */
[C---:B------:R-:W-:Y:S01]  /*10ef0*/  IMAD R15, R57.reuse, R2, R15 ;  /* 0x00000002390f7224 */ /* 0x040fe200078e020f */
[----:B------:R-:W-:Y:S01]  /*10f00*/  ISETP.GT.U32.AND P4, PT, R57, R13, PT ;  /* 0x0000000d3900720c */ /* 0x000fe20003f84070 */
[----:B------:R-:W-:Y:S01]  /*10f10*/  IMAD.HI.U32 R2, R0, R16, RZ ;  /* 0x0000001000027227 */ /* 0x000fe200078e00ff */
[----:B------:R-:W-:-:S03]  /*10f20*/  IABS R14, R23 ;  /* 0x00000017000e7213 */ /* 0x000fc60000000000 */
[----:B------:R-:W-:Y:S02]  /*10f30*/  IMAD.MOV R2, RZ, RZ, -R2 ;  /* 0x000000ffff027224 */ /* 0x000fe400078e0a02 */
[--C-:B------:R-:W-:Y:S01]  /*10f40*/  @!P2 IMAD.IADD R59, R59, 0x1, -R57.reuse ;  /* 0x000000013b3ba824 */ /* 0x100fe200078e0a39 */
[----:B------:R-:W-:Y:S01]  /*10f50*/  ISETP.GE.AND P2, PT, R32, RZ, PT ;  /* 0x000000ff2000720c */ /* 0x000fe20003f46270 */
[--C-:B------:R-:W-:Y:S02]  /*10f60*/  @!P0 IMAD.IADD R8, R8, 0x1, -R57.reuse ;  /* 0x0000000108088824 */ /* 0x100fe400078e0a39 */
[----:B------:R-:W-:Y:S01]  /*10f70*/  @!P5 IMAD.IADD R7, R7, 0x1, -R57 ;  /* 0x000000010707d824 */ /* 0x000fe200078e0a39 */
[C---:B------:R-:W-:Y:S01]  /*10f80*/  ISETP.GT.U32.AND P5, PT, R57.reuse, R12, PT ;  /* 0x0000000c3900720c */ /* 0x040fe20003fa4070 */
[----:B------:R-:W-:Y:S02]  /*10f90*/  IMAD R16, R57, R2, R16 ;  /* 0x0000000239107224 */ /* 0x000fe400078e0210 */
[----:B------:R-:W-:Y:S01]  /*10fa0*/  IMAD.HI.U32 R5, R0, R14, RZ ;  /* 0x0000000e00057227 */ /* 0x000fe200078e00ff */
[----:B------:R-:W-:-:S02]  /*10fb0*/  ISETP.GE.AND P6, PT, R35, RZ, PT ;  /* 0x000000ff2300720c */ /* 0x000fc40003fc6270 */
[----:B------:R-:W-:Y:S01]  /*10fc0*/  ISETP.GT.U32.AND P0, PT, R57, R8, PT ;  /* 0x000000083900720c */ /* 0x000fe20003f04070 */
[----:B------:R-:W-:Y:S01]  /*10fd0*/  @!P3 IMAD.MOV R59, RZ, RZ, -R59 ;  /* 0x000000ffff3bb224 */ /* 0x000fe200078e0a3b */
[----:B------:R-:W-:Y:S01]  /*10fe0*/  ISETP.GE.AND P1, PT, R33, RZ, PT ;  /* 0x000000ff2100720c */ /* 0x000fe20003f26270 */
[----:B------:R-:W-:Y:S01]  /*10ff0*/  @!P4 IMAD.IADD R13, R13, 0x1, -R57 ;  /* 0x000000010d0dc824 */ /* 0x000fe200078e0a39 */
[C---:B------:R-:W-:Y:S01]  /*11000*/  ISETP.GT.U32.AND P3, PT, R57.reuse, R9, PT ;  /* 0x000000093900720c */ /* 0x040fe20003f64070 */
[----:B------:R-:W-:Y:S01]  /*11010*/  IMAD.MOV R5, RZ, RZ, -R5 ;  /* 0x000000ffff057224 */ /* 0x000fe200078e0a05 */
[----:B------:R-:W-:-:S03]  /*11020*/  ISETP.GT.U32.AND P4, PT, R57, R16, PT ;  /* 0x000000103900720c */ /* 0x000fc60003f84070 */
[C---:B------:R-:W-:Y:S02]  /*11030*/  IMAD R14, R57.reuse, R5, R14 ;  /* 0x00000005390e7224 */ /* 0x040fe400078e020e */
[----:B------:R-:W-:Y:S02]  /*11040*/  @!P2 IMAD.MOV R7, RZ, RZ, -R7 ;  /* 0x000000ffff07a224 */ /* 0x000fe400078e0a07 */
[--C-:B------:R-:W-:Y:S01]  /*11050*/  @!P5 IMAD.IADD R12, R12, 0x1, -R57.reuse ;  /* 0x000000010c0cd824 */ /* 0x100fe200078e0a39 */
[----:B------:R-:W-:Y:S01]  /*11060*/  ISETP.GT.U32.AND P2, PT, R57, R14, PT ;  /* 0x0000000e3900720c */ /* 0x000fe20003f44070 */
[----:B------:R-:W-:Y:S01]  /*11070*/  @!P6 IMAD.MOV R60, RZ, RZ, -R60 ;  /* 0x000000ffff3ce224 */ /* 0x000fe200078e0a3c */
[----:B------:R-:W-:Y:S01]  /*11080*/  ISETP.GE.AND P6, PT, R31, RZ, PT ;  /* 0x000000ff1f00720c */ /* 0x000fe20003fc6270 */
[--C-:B------:R-:W-:Y:S01]  /*11090*/  @!P0 IMAD.IADD R8, R8, 0x1, -R57.reuse ;  /* 0x0000000108088824 */ /* 0x100fe200078e0a39 */
[----:B------:R-:W-:Y:S01]  /*110a0*/  ISETP.GE.AND P0, PT, R30, RZ, PT ;  /* 0x000000ff1e00720c */ /* 0x000fe20003f06270 */
[----:B------:R-:W-:Y:S01]  /*110b0*/  @!P1 IMAD.MOV R4, RZ, RZ, -R4 ;  /* 0x000000ffff049224 */ /* 0x000fe200078e0a04 */
[----:B------:R-:W-:Y:S01]  /*110c0*/  ISETP.GT.U32.AND P1, PT, R57, R12, PT ;  /* 0x0000000c3900720c */ /* 0x000fe20003f24070 */
[--C-:B------:R-:W-:Y:S01]  /*110d0*/  @!P3 IMAD.IADD R9, R9, 0x1, -R57.reuse ;  /* 0x000000010909b824 */ /* 0x100fe200078e0a39 */
[----:B------:R-:W-:Y:S01]  /*110e0*/  ISETP.GT.U32.AND P3, PT, R57, R15, PT ;  /* 0x0000000f3900720c */ /* 0x000fe20003f64070 */
[----:B------:R-:W-:Y:S01]  /*110f0*/  @!P4 IMAD.IADD R16, R16, 0x1, -R57 ;  /* 0x000000011010c824 */ /* 0x000fe200078e0a39 */
[----:B------:R-:W-:-:S02]  /*11100*/  IABS R18, R26 ;  /* 0x0000001a00127213 */ /* 0x000fc40000000000 */
[----:B------:R-:W-:Y:S02]  /*11110*/  ISETP.GE.AND P5, PT, R25, RZ, PT ;  /* 0x000000ff1900720c */ /* 0x000fe40003fa6270 */
[----:B------:R-:W-:Y:S01]  /*11120*/  ISETP.GT.U32.AND P4, PT, R57, R16, PT ;  /* 0x000000103900720c */ /* 0x000fe20003f84070 */
[----:B------:R-:W-:Y:S01]  /*11130*/  IMAD.HI.U32 R5, R0, R18, RZ ;  /* 0x0000001200057227 */ /* 0x000fe200078e00ff */
[----:B------:R-:W-:-:S03]  /*11140*/  IABS R17, R20 ;  /* 0x0000001400117213 */ /* 0x000fc60000000000 */
[----:B------:R-:W-:Y:S02]  /*11150*/  @!P2 IMAD.IADD R14, R14, 0x1, -R57 ;  /* 0x000000010e0ea824 */ /* 0x000fe400078e0a39 */
[----:B------:R-:W-:Y:S02]  /*11160*/  IMAD.MOV R5, RZ, RZ, -R5 ;  /* 0x000000ffff057224 */ /* 0x000fe400078e0a05 */
[----:B------:R-:W-:Y:S01]  /*11170*/  @!P6 IMAD.MOV R8, RZ, RZ, -R8 ;  /* 0x000000ffff08e224 */ /* 0x000fe200078e0a08 */
[----:B------:R-:W-:Y:S01]  /*11180*/  ISETP.GE.AND P6, PT, R24, RZ, PT ;  /* 0x000000ff1800720c */ /* 0x000fe20003fc6270 */
[----:B------:R-:W-:Y:S01]  /*11190*/  @!P0 IMAD.MOV R9, RZ, RZ, -R9 ;  /* 0x000000ffff098224 */ /* 0x000fe200078e0a09 */
[----:B------:R-:W-:Y:S01]  /*111a0*/  ISETP.GT.U32.AND P0, PT, R57, R14, PT ;  /* 0x0000000e3900720c */ /* 0x000fe20003f04070 */
[--C-:B------:R-:W-:Y:S02]  /*111b0*/  @!P1 IMAD.IADD R12, R12, 0x1, -R57.reuse ;  /* 0x000000010c0c9824 */ /* 0x100fe400078e0a39 */
[----:B------:R-:W-:-:S02]  /*111c0*/  @!P3 IMAD.IADD R15, R15, 0x1, -R57 ;  /* 0x000000010f0fb824 */ /* 0x000fc400078e0a39 */
[----:B------:R-:W-:Y:S02]  /*111d0*/  IMAD R18, R57, R5, R18 ;  /* 0x0000000539127224 */ /* 0x000fe400078e0212 */
[----:B------:R-:W-:-:S04]  /*111e0*/  IMAD.HI.U32 R2, R0, R17, RZ ;  /* 0x0000001100027227 */ /* 0x000fc800078e00ff */
[----:B------:R-:W-:Y:S01]  /*111f0*/  @!P5 IMAD.MOV R12, RZ, RZ, -R12 ;  /* 0x000000ffff0cd224 */ /* 0x000fe200078e0a0c */
[C---:B------:R-:W-:Y:S01]  /*11200*/  ISETP.GT.U32.AND P5, PT, R57.reuse, R15, PT ;  /* 0x0000000f3900720c */ /* 0x040fe20003fa4070 */
[----:B------:R-:W-:Y:S01]  /*11210*/  @!P4 IMAD.IADD R16, R16, 0x1, -R57 ;  /* 0x000000011010c824 */ /* 0x000fe200078e0a39 */
[----:B------:R-:W-:Y:S01]  /*11220*/  ISETP.GT.U32.AND P4, PT, R57, R18, PT ;  /* 0x000000123900720c */ /* 0x000fe20003f84070 */
[----:B------:R-:W-:Y:S01]  /*11230*/  IMAD.MOV R2, RZ, RZ, -R2 ;  /* 0x000000ffff027224 */ /* 0x000fe200078e0a02 */
[----:B------:R-:W-:-:S03]  /*11240*/  ISETP.GE.AND P2, PT, R22, RZ, PT ;  /* 0x000000ff1600720c */ /* 0x000fc60003f46270 */
[----:B------:R-:W-:Y:S01]  /*11250*/  IMAD R17, R57, R2, R17 ;  /* 0x0000000239117224 */ /* 0x000fe200078e0211 */
[----:B------:R-:W-:Y:S01]  /*11260*/  ISETP.GE.AND P1, PT, R23, RZ, PT ;  /* 0x000000ff1700720c */ /* 0x000fe20003f26270 */
[----:B------:R-:W-:Y:S01]  /*11270*/  @!P6 IMAD.MOV R13, RZ, RZ, -R13 ;  /* 0x000000ffff0de224 */ /* 0x000fe200078e0a0d */
[----:B------:R-:W-:Y:S01]  /*11280*/  ISETP.GE.AND P6, PT, R20, RZ, PT ;  /* 0x000000ff1400720c */ /* 0x000fe20003fc6270 */
[--C-:B------:R-:W-:Y:S01]  /*11290*/  @!P0 IMAD.IADD R14, R14, 0x1, -R57.reuse ;  /* 0x000000010e0e8824 */ /* 0x100fe200078e0a39 */
[----:B------:R-:W-:Y:S02]  /*112a0*/  ISETP.GT.U32.AND P0, PT, R57, R17, PT ;  /* 0x000000113900720c */ /* 0x000fe40003f04070 */
[----:B------:R-:W-:Y:S01]  /*112b0*/  IABS R20, R29 ;  /* 0x0000001d00147213 */ /* 0x000fe20000000000 */
[--C-:B------:R-:W-:Y:S01]  /*112c0*/  @!P5 IMAD.IADD R15, R15, 0x1, -R57.reuse ;  /* 0x000000010f0fd824 */ /* 0x100fe200078e0a39 */
[----:B------:R-:W-:Y:S01]  /*112d0*/  IABS R19, R27 ;  /* 0x0000001b00137213 */ /* 0x000fe20000000000 */
[----:B------:R-:W-:-:S02]  /*112e0*/  @!P4 IMAD.IADD R18, R18, 0x1, -R57 ;  /* 0x000000011212c824 */ /* 0x000fc400078e0a39 */
[C---:B------:R-:W-:Y:S01]  /*112f0*/  IMAD.HI.U32 R5, R0.reuse, R20, RZ ;  /* 0x0000001400057227 */ /* 0x040fe200078e00ff */
[----:B------:R-:W-:Y:S02]  /*11300*/  ISETP.GE.AND P3, PT, R21, RZ, PT ;  /* 0x000000ff1500720c */ /* 0x000fe40003f66270 */
[----:B------:R-:W-:Y:S01]  /*11310*/  IABS R22, R53 ;  /* 0x0000003500167213 */ /* 0x000fe20000000000 */
[----:B------:R-:W-:Y:S01]  /*11320*/  @!P2 IMAD.MOV R15, RZ, RZ, -R15 ;  /* 0x000000ffff0fa224 */ /* 0x000fe200078e0a0f */
[----:B------:R-:W-:Y:S01]  /*11330*/  ISETP.GT.U32.AND P2, PT, R57, R18, PT ;  /* 0x000000123900720c */ /* 0x000fe20003f44070 */
[----:B------:R-:W-:Y:S02]  /*11340*/  IMAD.MOV R5, RZ, RZ, -R5 ;  /* 0x000000ffff057224 */ /* 0x000fe400078e0a05 */
[----:B------:R-:W-:-:S04]  /*11350*/  IMAD.HI.U32 R2, R0, R19, RZ ;  /* 0x0000001300027227 */ /* 0x000fc800078e00ff */
[----:B------:R-:W-:Y:S01]  /*11360*/  @!P1 IMAD.MOV R14, RZ, RZ, -R14 ;  /* 0x000000ffff0e9224 */ /* 0x000fe200078e0a0e */
[----:B------:R-:W-:Y:S01]  /*11370*/  ISETP.GE.AND P1, PT, R26, RZ, PT ;  /* 0x000000ff1a00720c */ /* 0x000fe20003f26270 */
[----:B------:R-:W-:Y:S02]  /*11380*/  @!P0 IMAD.IADD R17, R17, 0x1, -R57 ;  /* 0x0000000111118824 */ /* 0x000fe400078e0a39 */
[C---:B------:R-:W-:Y:S02]  /*11390*/  IMAD R20, R57.reuse, R5, R20 ;  /* 0x0000000539147224 */ /* 0x040fe400078e0214 */
[----:B------:R-:W-:Y:S02]  /*113a0*/  IMAD.MOV R2, RZ, RZ, -R2 ;  /* 0x000000ffff027224 */ /* 0x000fe400078e0a02 */
[----:B------:R-:W-:Y:S01]  /*113b0*/  IMAD.HI.U32 R5, R0, R22, RZ ;  /* 0x0000001600057227 */ /* 0x000fe200078e00ff */
[----:B------:R-:W-:-:S03]  /*113c0*/  ISETP.GT.U32.AND P4, PT, R57, R17, PT ;  /* 0x000000113900720c */ /* 0x000fc60003f84070 */
[C---:B------:R-:W-:Y:S02]  /*113d0*/  IMAD R19, R57.reuse, R2, R19 ;  /* 0x0000000239137224 */ /* 0x040fe400078e0213 */
[----:B------:R-:W-:Y:S02]  /*113e0*/  IMAD.MOV R5, RZ, RZ, -R5 ;  /* 0x000000ffff057224 */ /* 0x000fe400078e0a05 */
[----:B------:R-:W-:Y:S01]  /*113f0*/  @!P3 IMAD.MOV R16, RZ, RZ, -R16 ;  /* 0x000000ffff10b224 */ /* 0x000fe200078e0a10 */
[C---:B------:R-:W-:Y:S01]  /*11400*/  ISETP.GT.U32.AND P3, PT, R57.reuse, R19, PT ;  /* 0x000000133900720c */ /* 0x040fe20003f64070 */
[----:B------:R-:W-:Y:S02]  /*11410*/  @!P2 IMAD.IADD R18, R18, 0x1, -R57 ;  /* 0x000000011212a824 */ /* 0x000fe400078e0a39 */
[----:B------:R-:W-:Y:S01]  /*11420*/  IMAD R22, R57, R5, R22 ;  /* 0x0000000539167224 */ /* 0x000fe200078e0216 */
[----:B------:R-:W-:Y:S01]  /*11430*/  STL [R1+0x4440], R61 ;  /* 0x0044403d01007387 */ /* 0x000fe20000100800 */
[----:B------:R-:W-:-:S03]  /*11440*/  @!P1 IMAD.MOV R18, RZ, RZ, -R18 ;  /* 0x000000ffff129224 */ /* 0x000fc600078e0a12 */
[----:B------:R-:W-:Y:S01]  /*11450*/  ISETP.GT.U32.AND P1, PT, R57, R22, PT ;  /* 0x000000163900720c */ /* 0x000fe20003f24070 */
[----:B------:R-:W-:Y:S01]  /*11460*/  STL [R1+0x4444], R60 ;  /* 0x0044443c01007387 */ /* 0x000fe20000100800 */
[----:B------:R-:W-:-:S03]  /*11470*/  @!P4 IMAD.IADD R17, R17, 0x1, -R57 ;  /* 0x000000011111c824 */ /* 0x000fc600078e0a39 */
[----:B------:R-:W-:Y:S04]  /*11480*/  STL [R1+0x4448], R59 ;  /* 0x0044483b01007387 */ /* 0x000fe80000100800 */
[----:B------:R-:W-:Y:S04]  /*11490*/  STL [R1+0x444c], R4 ;  /* 0x00444c0401007387 */ /* 0x000fe80000100800 */
[----:B------:R-:W-:Y:S01]  /*114a0*/  STL [R1+0x4450], R7 ;  /* 0x0044500701007387 */ /* 0x000fe20000100800 */
[----:B------:R-:W-:-:S03]  /*114b0*/  @!P6 IMAD.MOV R17, RZ, RZ, -R17 ;  /* 0x000000ffff11e224 */ /* 0x000fc600078e0a11 */
[----:B------:R-:W-:Y:S01]  /*114c0*/  STL [R1+0x4454], R8 ;  /* 0x0044540801007387 */ /* 0x000fe20000100800 */
[----:B------:R-:W-:-:S03]  /*114d0*/  @!P3 IMAD.IADD R19, R19, 0x1, -R57 ;  /* 0x000000011313b824 */ /* 0x000fc600078e0a39 */
[----:B------:R-:W-:Y:S01]  /*114e0*/  STL [R1+0x4458], R9 ;  /* 0x0044580901007387 */ /* 0x000fe20000100800 */
[----:B------:R-:W-:-:S03]  /*114f0*/  IABS R21, R28 ;  /* 0x0000001c00157213 */ /* 0x000fc60000000000 */
[----:B------:R-:W-:Y:S01]  /*11500*/  STL [R1+0x445c], R12 ;  /* 0x00445c0c01007387 */ /* 0x000fe20000100800 */
[----:B------:R-:W-:-:S03]  /*11510*/  ISETP.GE.AND P3, PT, R28, RZ, PT ;  /* 0x000000ff1c00720c */ /* 0x000fc60003f66270 */
[----:B------:R-:W-:Y:S01]  /*11520*/  STL [R1+0x4460], R13 ;  /* 0x0044600d01007387 */ /* 0x000fe20000100800 */
[----:B------:R-:W-:-:S03]  /*11530*/  IMAD.MOV.U32 R28, RZ, RZ, R55 ;  /* 0x000000ffff1c7224 */ /* 0x000fc600078e0037 */
[----:B------:R-:W-:Y:S01]  /*11540*/  STL [R1+0x4464], R14 ;  /* 0x0044640e01007387 */ /* 0x000fe20000100800 */
[----:B------:R-:W-:-:S03]  /*11550*/  @!P1 IMAD.IADD R22, R22, 0x1, -R57 ;  /* 0x0000000116169824 */ /* 0x000fc600078e0a39 */
[----:B------:R-:W-:Y:S01]  /*11560*/  STL [R1+0x4468], R15 ;  /* 0x0044680f01007387 */ /* 0x000fe20000100800 */
[----:B------:R-:W-:-:S03]  /*11570*/  IABS R24, R52 ;  /* 0x0000003400187213 */ /* 0x000fc60000000000 */
[----:B------:R-:W-:Y:S01]  /*11580*/  STL [R1+0x446c], R16 ;  /* 0x00446c1001007387 */ /* 0x000fe20000100800 */
[----:B------:R-:W-:-:S03]  /*11590*/  ISETP.GE.AND P1, PT, R52, RZ, PT ;  /* 0x000000ff3400720c */ /* 0x000fc60003f26270 */
[----:B------:R-:W2:Y:S04]  /*115a0*/  LDL.LU R55, [R1+0x4d8] ;  /* 0x0004d80001377983 */ /* 0x000ea80000300800 */
[----:B------:R-:W-:Y:S04]  /*115b0*/  STL [R1+0x4470], R17 ;  /* 0x0044701101007387 */ /* 0x000fe80000100800 */
[----:B------:R0:W-:Y:S04]  /*115c0*/  STL [R1+0x4474], R18 ;  /* 0x0044741201007387 */ /* 0x0001e80000100800 */
[----:B------:R-:W3:Y:S01]  /*115d0*/  LDL.LU R52, [R1+0x4dc] ;  /* 0x0004dc0001347983 */ /* 0x000ee20000300800 */
[----:B------:R-:W-:Y:S01]  /*115e0*/  ISETP.GT.U32.AND P4, PT, R57, R20, PT ;  /* 0x000000143900720c */ /* 0x000fe20003f84070 */
[----:B------:R-:W-:-:S04]  /*115f0*/  IMAD.HI.U32 R2, R0, R21, RZ ;  /* 0x0000001500027227 */ /* 0x000fc800078e00ff */
[----:B------:R-:W-:Y:S01]  /*11600*/  IMAD.MOV R2, RZ, RZ, -R2 ;  /* 0x000000ffff027224 */ /* 0x000fe200078e0a02 */
[----:B------:R-:W-:Y:S01]  /*11610*/  IABS R25, R54 ;  /* 0x0000003600197213 */ /* 0x000fe20000000000 */
[----:B0-----:R-:W0:Y:S02]  /*11620*/  LDC R18, c[0x0][0x3ac] ;  /* 0x0000eb00ff127b82 */ /* 0x001e240000000800 */
[----:B------:R-:W-:Y:S02]  /*11630*/  IMAD R21, R57, R2, R21 ;  /* 0x0000000239157224 */ /* 0x000fe400078e0215 */
[----:B------:R-:W-:-:S04]  /*11640*/  IMAD.HI.U32 R2, R0, R24, RZ ;  /* 0x0000001800027227 */ /* 0x000fc800078e00ff */
[----:B------:R-:W-:Y:S01]  /*11650*/  @!P4 IMAD.IADD R20, R20, 0x1, -R57 ;  /* 0x000000011414c824 */ /* 0x000fe200078e0a39 */
[C---:B------:R-:W-:Y:S02]  /*11660*/  ISETP.GT.U32.AND P4, PT, R57.reuse, R19, PT ;  /* 0x000000133900720c */ /* 0x040fe40003f84070 */
[----:B------:R-:W-:Y:S01]  /*11670*/  ISETP.GT.U32.AND P2, PT, R57, R21, PT ;  /* 0x000000153900720c */ /* 0x000fe20003f44070 */
[----:B------:R-:W-:-:S04]  /*11680*/  IMAD.MOV R2, RZ, RZ, -R2 ;  /* 0x000000ffff027224 */ /* 0x000fc800078e0a02 */
[----:B------:R-:W-:Y:S02]  /*11690*/  IMAD R24, R57, R2, R24 ;  /* 0x0000000239187224 */ /* 0x000fe400078e0218 */
[----:B------:R-:W-:-:S04]  /*116a0*/  IMAD.HI.U32 R2, R0, R25, RZ ;  /* 0x0000001900027227 */ /* 0x000fc800078e00ff */
[--C-:B------:R-:W-:Y:S01]  /*116b0*/  @!P4 IMAD.IADD R19, R19, 0x1, -R57.reuse ;  /* 0x000000011313c824 */ /* 0x100fe200078e0a39 */
[----:B------:R-:W-:Y:S01]  /*116c0*/  ISETP.GT.U32.AND P4, PT, R57, R24, PT ;  /* 0x000000183900720c */ /* 0x000fe20003f84070 */
[----:B------:R-:W-:Y:S01]  /*116d0*/  @!P2 IMAD.IADD R21, R21, 0x1, -R57 ;  /* 0x000000011515a824 */ /* 0x000fe200078e0a39 */
[----:B------:R-:W-:Y:S01]  /*116e0*/  ISETP.GT.U32.AND P2, PT, R57, R20, PT ;  /* 0x000000143900720c */ /* 0x000fe20003f44070 */
[----:B------:R-:W-:Y:S01]  /*116f0*/  IMAD.MOV R2, RZ, RZ, -R2 ;  /* 0x000000ffff027224 */ /* 0x000fe200078e0a02 */
[----:B------:R-:W-:Y:S02]  /*11700*/  ISETP.GE.AND P5, PT, R27, RZ, PT ;  /* 0x000000ff1b00720c */ /* 0x000fe40003fa6270 */
[C---:B------:R-:W-:Y:S01]  /*11710*/  ISETP.GT.U32.AND P6, PT, R57.reuse, R21, PT ;  /* 0x000000153900720c */ /* 0x040fe20003fc4070 */
[----:B------:R-:W-:Y:S01]  /*11720*/  IMAD R25, R57, R2, R25 ;  /* 0x0000000239197224 */ /* 0x000fe200078e0219 */
[----:B------:R-:W-:Y:S02]  /*11730*/  ISETP.GE.AND P0, PT, R29, RZ, PT ;  /* 0x000000ff1d00720c */ /* 0x000fe40003f06270 */
[----:B------:R-:W-:-:S03]  /*11740*/  IABS R27, R51 ;  /* 0x00000033001b7213 */ /* 0x000fc60000000000 */
[--C-:B------:R-:W-:Y:S01]  /*11750*/  @!P4 IMAD.IADD R24, R24, 0x1, -R57.reuse ;  /* 0x000000011818c824 */ /* 0x100fe200078e0a39 */
[C---:B------:R-:W-:Y:S01]  /*11760*/  ISETP.GT.U32.AND P4, PT, R57.reuse, R22, PT ;  /* 0x000000163900720c */ /* 0x040fe20003f84070 */
[----:B------:R-:W-:Y:S01]  /*11770*/  @!P2 IMAD.IADD R20, R20, 0x1, -R57 ;  /* 0x000000011414a824 */ /* 0x000fe200078e0a39 */
[----:B------:R-:W-:Y:S01]  /*11780*/  ISETP.GT.U32.AND P2, PT, R57, R25, PT ;  /* 0x000000193900720c */ /* 0x000fe20003f44070 */
[----:B------:R-:W-:-:S04]  /*11790*/  IMAD.HI.U32 R5, R0, R27, RZ ;  /* 0x0000001b00057227 */ /* 0x000fc800078e00ff */
[----:B------:R-:W-:Y:S02]  /*117a0*/  IMAD.MOV R5, RZ, RZ, -R5 ;  /* 0x000000ffff057224 */ /* 0x000fe400078e0a05 */
[----:B------:R-:W-:Y:S02]  /*117b0*/  @!P6 IMAD.IADD R21, R21, 0x1, -R57 ;  /* 0x000000011515e824 */ /* 0x000fe400078e0a39 */
[----:B------:R-:W-:Y:S02]  /*117c0*/  @!P5 IMAD.MOV R19, RZ, RZ, -R19 ;  /* 0x000000ffff13d224 */ /* 0x000fe400078e0a13 */
[----:B------:R-:W-:Y:S02]  /*117d0*/  @!P0 IMAD.MOV R20, RZ, RZ, -R20 ;  /* 0x000000ffff148224 */ /* 0x000fe400078e0a14 */
[C---:B------:R-:W-:Y:S02]  /*117e0*/  IMAD R27, R57.reuse, R5, R27 ;  /* 0x00000005391b7224 */ /* 0x040fe400078e021b */
[----:B------:R-:W-:Y:S01]  /*117f0*/  @!P3 IMAD.MOV R21, RZ, RZ, -R21 ;  /* 0x000000ffff15b224 */ /* 0x000fe200078e0a15 */
[----:B------:R1:W-:Y:S01]  /*11800*/  STL [R1+0x4478], R19 ;  /* 0x0044781301007387 */ /* 0x0003e20000100800 */
[--C-:B------:R-:W-:Y:S01]  /*11810*/  @!P4 IMAD.IADD R22, R22, 0x1, -R57.reuse ;  /* 0x000000011616c824 */ /* 0x100fe200078e0a39 */
[----:B------:R-:W-:Y:S01]  /*11820*/  ISETP.GT.U32.AND P3, PT, R57, R27, PT ;  /* 0x0000001b3900720c */ /* 0x000fe20003f64070 */
[----:B------:R-:W-:Y:S01]  /*11830*/  @!P2 IMAD.IADD R25, R25, 0x1, -R57 ;  /* 0x000000011919a824 */ /* 0x000fe200078e0a39 */
[----:B------:R-:W-:Y:S01]  /*11840*/  STL [R1+0x447c], R20 ;  /* 0x00447c1401007387 */ /* 0x000fe20000100800 */
[----:B------:R-:W-:-:S03]  /*11850*/  ISETP.GE.AND P4, PT, R51, RZ, PT ;  /* 0x000000ff3300720c */ /* 0x000fc60003f86270 */
[----:B------:R-:W-:Y:S04]  /*11860*/  STL [R1+0x4480], R21 ;  /* 0x0044801501007387 */ /* 0x000fe80000100800 */
[----:B------:R-:W4:Y:S01]  /*11870*/  LDL.LU R51, [R1+0x4f0] ;  /* 0x0004f00001337983 */ /* 0x000f220000300800 */
[C---:B------:R-:W-:Y:S02]  /*11880*/  ISETP.GT.U32.AND P2, PT, R57.reuse, R25, PT ;  /* 0x000000193900720c */ /* 0x040fe40003f44070 */
[----:B------:R-:W-:Y:S01]  /*11890*/  ISETP.GT.U32.AND P5, PT, R57, R24, PT ;  /* 0x000000183900720c */ /* 0x000fe20003fa4070 */
[----:B------:R-:W-:Y:S01]  /*118a0*/  @!P3 IMAD.IADD R27, R27, 0x1, -R57 ;  /* 0x000000011b1bb824 */ /* 0x000fe200078e0a39 */
[----:B------:R-:W-:Y:S02]  /*118b0*/  ISETP.GE.AND P6, PT, R53, RZ, PT ;  /* 0x000000ff3500720c */ /* 0x000fe40003fc6270 */
[----:B------:R-:W-:-:S02]  /*118c0*/  ISETP.GE.AND P0, PT, R54, RZ, PT ;  /* 0x000000ff3600720c */ /* 0x000fc40003f06270 */
[----:B------:R-:W-:Y:S02]  /*118d0*/  ISETP.GT.U32.AND P3, PT, R57, R27, PT ;  /* 0x0000001b3900720c */ /* 0x000fe40003f64070 */
[----:B------:R-:W-:-:S03]  /*118e0*/  IABS R30, R56 ;  /* 0x00000038001e7213 */ /* 0x000fc60000000000 */
[--C-:B------:R-:W-:Y:S01]  /*118f0*/  @!P2 IMAD.IADD R25, R25, 0x1, -R57.reuse ;  /* 0x000000011919a824 */ /* 0x100fe200078e0a39 */
[----:B------:R-:W-:Y:S02]  /*11900*/  ISETP.GE.AND P2, PT, R56, RZ, PT ;  /* 0x000000ff3800720c */ /* 0x000fe40003f46270 */
[----:B------:R-:W5:Y:S01]  /*11910*/  LDL.LU R56, [R1+0x4f4] ;  /* 0x0004f40001387983 */ /* 0x000f620000300800 */
[----:B------:R-:W-:Y:S02]  /*11920*/  @!P5 IMAD.IADD R24, R24, 0x1, -R57 ;  /* 0x000000011818d824 */ /* 0x000fe400078e0a39 */
[----:B------:R-:W-:Y:S01]  /*11930*/  @!P6 IMAD.MOV R22, RZ, RZ, -R22 ;  /* 0x000000ffff16e224 */ /* 0x000fe200078e0a16 */
[----:B------:R-:W5:Y:S01]  /*11940*/  LDL.LU R54, [R1+0x4f8] ;  /* 0x0004f80001367983 */ /* 0x000f620000300800 */
[----:B------:R-:W-:Y:S02]  /*11950*/  @!P1 IMAD.MOV R24, RZ, RZ, -R24 ;  /* 0x000000ffff189224 */ /* 0x000fe400078e0a18 */
[----:B------:R-:W-:Y:S01]  /*11960*/  @!P0 IMAD.MOV R25, RZ, RZ, -R25 ;  /* 0x000000ffff198224 */ /* 0x000fe200078e0a19 */
[----:B------:R-:W-:Y:S01]  /*11970*/  STL [R1+0x4484], R22 ;  /* 0x0044841601007387 */ /* 0x000fe20000100800 */
[----:B------:R-:W-:-:S03]  /*11980*/  @!P3 IMAD.IADD R27, R27, 0x1, -R57 ;  /* 0x000000011b1bb824 */ /* 0x000fc600078e0a39 */
[----:B------:R-:W-:Y:S04]  /*11990*/  STL [R1+0x4488], R24 ;  /* 0x0044881801007387 */ /* 0x000fe80000100800 */
[----:B------:R-:W-:Y:S01]  /*119a0*/  STL [R1+0x448c], R25 ;  /* 0x00448c1901007387 */ /* 0x000fe20000100800 */
[----:B---3--:R-:W-:Y:S02]  /*119b0*/  IABS R36, R52 ;  /* 0x0000003400247213 */ /* 0x008fe40000000000 */
[----:B------:R-:W-:Y:S02]  /*119c0*/  ISETP.GE.AND P3, PT, R52, RZ, PT ;  /* 0x000000ff3400720c */ /* 0x000fe40003f66270 */
[----:B------:R-:W3:Y:S01]  /*119d0*/  LDL.LU R52, [R1+0x4fc] ;  /* 0x0004fc0001347983 */ /* 0x000ee20000300800 */
[----:B------:R-:W-:-:S04]  /*119e0*/  IMAD.HI.U32 R2, R0, R30, RZ ;  /* 0x0000001e00027227 */ /* 0x000fc800078e00ff */
[----:B------:R-:W-:-:S04]  /*119f0*/  IMAD.MOV R2, RZ, RZ, -R2 ;  /* 0x000000ffff027224 */ /* 0x000fc800078e0a02 */
[----:B------:R-:W-:-:S05]  /*11a00*/  IMAD R30, R57, R2, R30 ;  /* 0x00000002391e7224 */ /* 0x000fca00078e021e */
[----:B------:R-:W-:Y:S02]  /*11a10*/  ISETP.GT.U32.AND P5, PT, R57, R30, PT ;  /* 0x0000001e3900720c */ /* 0x000fe40003fa4070 */
[----:B--2---:R-:W-:Y:S02]  /*11a20*/  IABS R34, R55 ;  /* 0x0000003700227213 */ /* 0x004fe40000000000 */
[----:B------:R-:W-:-:S03]  /*11a30*/  IABS R32, R28 ;  /* 0x0000001c00207213 */ /* 0x000fc60000000000 */
[----:B------:R-:W-:-:S06]  /*11a40*/  IMAD.HI.U32 R5, R0, R34, RZ ;  /* 0x0000002200057227 */ /* 0x000fcc00078e00ff */
[----:B------:R-:W-:Y:S02]  /*11a50*/  @!P5 IMAD.IADD R30, R30, 0x1, -R57 ;  /* 0x000000011e1ed824 */ /* 0x000fe400078e0a39 */
[----:B------:R-:W-:-:S03]  /*11a60*/  IMAD.HI.U32 R2, R0, R32, RZ ;  /* 0x0000002000027227 */ /* 0x000fc600078e00ff */
[C---:B------:R-:W-:Y:S01]  /*11a70*/  ISETP.GT.U32.AND P5, PT, R57.reuse, R30, PT ;  /* 0x0000001e3900720c */ /* 0x040fe20003fa4070 */
[----:B------:R-:W-:Y:S02]  /*11a80*/  IMAD.MOV R5, RZ, RZ, -R5 ;  /* 0x000000ffff057224 */ /* 0x000fe400078e0a05 */
[----:B------:R-:W-:Y:S02]  /*11a90*/  IMAD.MOV R2, RZ, RZ, -R2 ;  /* 0x000000ffff027224 */ /* 0x000fe400078e0a02 */
[C---:B------:R-:W-:Y:S02]  /*11aa0*/  IMAD R34, R57.reuse, R5, R34 ;  /* 0x0000000539227224 */ /* 0x040fe400078e0222 */
[----:B------:R-:W-:-:S06]  /*11ab0*/  IMAD R32, R57, R2, R32 ;  /* 0x0000000239207224 */ /* 0x000fcc00078e0220 */
[----:B------:R-:W-:Y:S01]  /*11ac0*/  @!P5 IMAD.IADD R30, R30, 0x1, -R57 ;  /* 0x000000011e1ed824 */ /* 0x000fe200078e0a39 */
[C---:B------:R-:W-:Y:S02]  /*11ad0*/  ISETP.GT.U32.AND P5, PT, R57.reuse, R34, PT ;  /* 0x000000223900720c */ /* 0x040fe40003fa4070 */
[----:B------:R-:W-:Y:S01]  /*11ae0*/  ISETP.GT.U32.AND P1, PT, R57, R32, PT ;  /* 0x000000203900720c */ /* 0x000fe20003f24070 */
[----:B------:R-:W-:Y:S02]  /*11af0*/  @!P4 IMAD.MOV R27, RZ, RZ, -R27 ;  /* 0x000000ffff1bc224 */ /* 0x000fe400078e0a1b */
[----:B------:R-:W-:Y:S02]  /*11b00*/  @!P2 IMAD.MOV R30, RZ, RZ, -R30 ;  /* 0x000000ffff1ea224 */ /* 0x000fe400078e0a1e */
[----:B------:R-:W-:Y:S01]  /*11b10*/  IMAD.HI.U32 R2, R0, R36, RZ ;  /* 0x0000002400027227 */ /* 0x000fe200078e00ff */
[----:B------:R-:W-:Y:S01]  /*11b20*/  STL [R1+0x4490], R27 ;  /* 0x0044901b01007387 */ /* 0x000fe20000100800 */
[----:B------:R-:W-:-:S03]  /*11b30*/  ISETP.GE.AND P0, PT, R55, RZ, PT ;  /* 0x000000ff3700720c */ /* 0x000fc60003f06270 */
[----:B------:R-:W-:Y:S01]  /*11b40*/  STL [R1+0x4494], R30 ;  /* 0x0044941e01007387 */ /* 0x000fe20000100800 */
[--C-:B------:R-:W-:Y:S02]  /*11b50*/  @!P5 IMAD.IADD R34, R34, 0x1, -R57.reuse ;  /* 0x000000012222d824 */ /* 0x100fe400078e0a39 */
[----:B------:R-:W-:Y:S01]  /*11b60*/  @!P1 IMAD.IADD R32, R32, 0x1, -R57 ;  /* 0x0000000120209824 */ /* 0x000fe200078e0a39 */
[----:B------:R-:W2:Y:S01]  /*11b70*/  LDL.LU R55, [R1+0xa10] ;  /* 0x000a100001377983 */ /* 0x000ea20000300800 */
[----:B------:R-:W-:Y:S01]  /*11b80*/  IMAD.MOV R2, RZ, RZ, -R2 ;  /* 0x000000ffff027224 */ /* 0x000fe200078e0a02 */
[C---:B------:R-:W-:Y:S02]  /*11b90*/  ISETP.GT.U32.AND P5, PT, R57.reuse, R34, PT ;  /* 0x000000223900720c */ /* 0x040fe40003fa4070 */
[----:B------:R-:W-:Y:S02]  /*11ba0*/  ISETP.GT.U32.AND P1, PT, R57, R32, PT ;  /* 0x000000203900720c */ /* 0x000fe40003f24070 */
[----:B----4-:R-:W-:-:S02]  /*11bb0*/  IABS R37, R51 ;  /* 0x0000003300257213 */ /* 0x010fc40000000000 */
[----:B------:R-:W-:Y:S02]  /*11bc0*/  ISETP.GE.AND P2, PT, R51, RZ, PT ;  /* 0x000000ff3300720c */ /* 0x000fe40003f46270 */
[----:B------:R-:W4:Y:S01]  /*11bd0*/  LDL R51, [R1+0xa14] ;  /* 0x000a140001337983 */ /* 0x000f220000100800 */
[----:B------:R-:W-:Y:S02]  /*11be0*/  IMAD R36, R57, R2, R36 ;  /* 0x0000000239247224 */ /* 0x000fe400078e0224 */
[----:B------:R-:W-:-:S03]  /*11bf0*/  IMAD.HI.U32 R6, R0, R37, RZ ;  /* 0x0000002500067227 */ /* 0x000fc600078e00ff */
[----:B------:R-:W-:Y:S01]  /*11c00*/  ISETP.GT.U32.AND P4, PT, R57, R36, PT ;  /* 0x000000243900720c */ /* 0x000fe20003f84070 */
[----:B------:R-:W-:Y:S01]  /*11c10*/  IMAD.MOV R6, RZ, RZ, -R6 ;  /* 0x000000ffff067224 */ /* 0x000fe200078e0a06 */
[----:B------:R-:W-:-:S03]  /*11c20*/  ISETP.GE.AND P6, PT, R28, RZ, PT ;  /* 0x000000ff1c00720c */ /* 0x000fc60003fc6270 */
[C---:B------:R-:W-:Y:S02]  /*11c30*/  IMAD R37, R57.reuse, R6, R37 ;  /* 0x0000000639257224 */ /* 0x040fe400078e0225 */
[--C-:B------:R-:W-:Y:S01]  /*11c40*/  @!P5 IMAD.IADD R34, R34, 0x1, -R57.reuse ;  /* 0x000000012222d824 */ /* 0x100fe200078e0a39 */
[----:B-----5:R-:W-:Y:S01]  /*11c50*/  IABS R40, R56 ;  /* 0x0000003800287213 */ /* 0x020fe20000000000 */
[--C-:B------:R-:W-:Y:S01]  /*11c60*/  @!P1 IMAD.IADD R32, R32, 0x1, -R57.reuse ;  /* 0x0000000120209824 */ /* 0x100fe200078e0a39 */
[----:B------:R-:W-:Y:S02]  /*11c70*/  ISETP.GT.U32.AND P5, PT, R57, R37, PT ;  /* 0x000000253900720c */ /* 0x000fe40003fa4070 */
[----:B------:R-:W-:Y:S02]  /*11c80*/  ISETP.GE.AND P1, PT, R56, RZ, PT ;  /* 0x000000ff3800720c */ /* 0x000fe40003f26270 */
[----:B------:R-:W5:Y:S01]  /*11c90*/  LDL.LU R56, [R1+0xc50] ;  /* 0x000c500001387983 */ /* 0x000f620000300800 */
[----:B------:R-:W-:-:S02]  /*11ca0*/  @!P4 IMAD.IADD R36, R36, 0x1, -R57 ;  /* 0x000000012424c824 */ /* 0x000fc400078e0a39 */
[----:B------:R-:W-:Y:S02]  /*11cb0*/  @!P6 IMAD.MOV R32, RZ, RZ, -R32 ;  /* 0x000000ffff20e224 */ /* 0x000fe400078e0a20 */
[----:B------:R-:W-:Y:S01]  /*11cc0*/  @!P0 IMAD.MOV R34, RZ, RZ, -R34 ;  /* 0x000000ffff228224 */ /* 0x000fe200078e0a22 */
[----:B------:R-:W-:Y:S02]  /*11cd0*/  ISETP.GT.U32.AND P4, PT, R57, R36, PT ;  /* 0x000000243900720c */ /* 0x000fe40003f84070 */
[----:B------:R-:W-:Y:S01]  /*11ce0*/  STL [R1+0x4498], R32 ;  /* 0x0044982001007387 */ /* 0x000fe20000100800 */
[----:B------:R-:W-:-:S03]  /*11cf0*/  @!P5 IMAD.IADD R37, R37, 0x1, -R57 ;  /* 0x000000012525d824 */ /* 0x000fc600078e0a39 */
[----:B------:R-:W-:Y:S07]  /*11d00*/  STL [R1+0x449c], R34 ;  /* 0x00449c2201007387 */ /* 0x000fee0000100800 */
[----:B------:R-:W-:-:S04]  /*11d10*/  @!P4 IMAD.IADD R36, R36, 0x1, -R57 ;  /* 0x000000012424c824 */ /* 0x000fc800078e0a39 */
[----:B------:R-:W-:Y:S01]  /*11d20*/  @!P3 IMAD.MOV R36, RZ, RZ, -R36 ;  /* 0x000000ffff24b224 */ /* 0x000fe200078e0a24 */
[----:B---3--:R-:W-:Y:S02]  /*11d30*/  IABS R42, R52 ;  /* 0x00000034002a7213 */ /* 0x008fe40000000000 */
[----:B------:R-:W-:Y:S02]  /*11d40*/  ISETP.GE.AND P5, PT, R52, RZ, PT ;  /* 0x000000ff3400720c */ /* 0x000fe40003fa6270 */
[----:B------:R-:W3:Y:S04]  /*11d50*/  LDL.LU R52, [R1+0xc54] ;  /* 0x000c540001347983 */ /* 0x000ee80000300800 */
[----:B------:R-:W-:Y:S04]  /*11d60*/  STL [R1+0x44a0], R36 ;  /* 0x0044a02401007387 */ /* 0x000fe80000100800 */
[----:B------:R-:W3:Y:S04]  /*11d70*/  LDL.LU R26, [R1+0xc58] ;  /* 0x000c5800011a7983 */ /* 0x000ee80000300800 */
[----:B------:R-:W3:Y:S01]  /*11d80*/  LDL.LU R29, [R1+0xc5c] ;  /* 0x000c5c00011d7983 */ /* 0x000ee20000300800 */
[----:B------:R-:W-:Y:S01]  /*11d90*/  IABS R41, R54 ;  /* 0x0000003600297213 */ /* 0x000fe20000000000 */
[----:B------:R-:W-:Y:S01]  /*11da0*/  IMAD.HI.U32 R5, R0, R40, RZ ;  /* 0x0000002800057227 */ /* 0x000fe200078e00ff */
[----:B------:R-:W-:Y:S01]  /*11db0*/  ISETP.GE.AND P0, PT, R54, RZ, PT ;  /* 0x000000ff3600720c */ /* 0x000fe20003f06270 */
[----:B------:R-:W3:Y:S02]  /*11dc0*/  LDL.LU R33, [R1+0xc60] ;  /* 0x000c600001217983 */ /* 0x000ee40000300800 */
[----:B------:R-:W-:-:S04]  /*11dd0*/  IMAD.HI.U32 R2, R0, R41, RZ ;  /* 0x0000002900027227 */ /* 0x000fc800078e00ff */
[----:B------:R-:W-:Y:S02]  /*11de0*/  IMAD.MOV R5, RZ, RZ, -R5 ;  /* 0x000000ffff057224 */ /* 0x000fe400078e0a05 */
[----:B------:R-:W-:Y:S02]  /*11df0*/  IMAD.MOV R2, RZ, RZ, -R2 ;  /* 0x000000ffff027224 */ /* 0x000fe400078e0a02 */
[C---:B------:R-:W-:Y:S02]  /*11e00*/  IMAD R40, R57.reuse, R5, R40 ;  /* 0x0000000539287224 */ /* 0x040fe400078e0228 */
[----:B------:R-:W-:-:S03]  /*11e10*/  IMAD R41, R57, R2, R41 ;  /* 0x0000000239297224 */ /* 0x000fc600078e0229 */
[C---:B------:R-:W-:Y:S02]  /*11e20*/  ISETP.GT.U32.AND P6, PT, R57.reuse, R40, PT ;  /* 0x000000283900720c */ /* 0x040fe40003fc4070 */
[----:B------:R-:W-:-:S11]  /*11e30*/  ISETP.GT.U32.AND P4, PT, R57, R41, PT ;  /* 0x000000293900720c */ /* 0x000fd60003f84070 */
[--C-:B------:R-:W-:Y:S02]  /*11e40*/  @!P6 IMAD.IADD R40, R40, 0x1, -R57.reuse ;  /* 0x000000012828e824 */ /* 0x100fe400078e0a39 */
[----:B------:R-:W-:Y:S01]  /*11e50*/  @!P4 IMAD.IADD R41, R41, 0x1, -R57 ;  /* 0x000000012929c824 */ /* 0x000fe200078e0a39 */
[C---:B------:R-:W-:Y:S02]  /*11e60*/  ISETP.GT.U32.AND P6, PT, R57.reuse, R37, PT ;  /* 0x000000253900720c */ /* 0x040fe40003fc4070 */
[C---:B------:R-:W-:Y:S02]  /*11e70*/  ISETP.GT.U32.AND P3, PT, R57.reuse, R40, PT ;  /* 0x000000283900720c */ /* 0x040fe40003f64070 */
[----:B------:R-:W-:Y:S01]  /*11e80*/  ISETP.GT.U32.AND P4, PT, R57, R41, PT ;  /* 0x000000293900720c */ /* 0x000fe20003f84070 */
[----:B------:R-:W-:-:S08]  /*11e90*/  IMAD.HI.U32 R2, R0, R42, RZ ;  /* 0x0000002a00027227 */ /* 0x000fd000078e00ff */
[--C-:B------:R-:W-:Y:S02]  /*11ea0*/  @!P6 IMAD.IADD R37, R37, 0x1, -R57.reuse ;  /* 0x000000012525e824 */ /* 0x100fe400078e0a39 */
[--C-:B------:R-:W-:Y:S02]  /*11eb0*/  @!P3 IMAD.IADD R40, R40, 0x1, -R57.reuse ;  /* 0x000000012828b824 */ /* 0x100fe400078e0a39 */
[----:B------:R-:W-:Y:S02]  /*11ec0*/  @!P4 IMAD.IADD R41, R41, 0x1, -R57 ;  /* 0x000000012929c824 */ /* 0x000fe400078e0a39 */
[----:B------:R-:W-:Y:S02]  /*11ed0*/  @!P2 IMAD.MOV R37, RZ, RZ, -R37 ;  /* 0x000000ffff25a224 */ /* 0x000fe400078e0a25 */
[----:B------:R-:W-:Y:S02]  /*11ee0*/  @!P1 IMAD.MOV R40, RZ, RZ, -R40 ;  /* 0x000000ffff289224 */ /* 0x000fe400078e0a28 */
[----:B------:R-:W-:-:S02]  /*11ef0*/  @!P0 IMAD.MOV R41, RZ, RZ, -R41 ;  /* 0x000000ffff298224 */ /* 0x000fc400078e0a29 */
[----:B------:R-:W-:Y:S01]  /*11f00*/  IMAD.MOV R2, RZ, RZ, -R2 ;  /* 0x000000ffff027224 */ /* 0x000fe200078e0a02 */
[----:B------:R-:W-:Y:S01]  /*11f10*/  STL [R1+0x44a4], R37 ;  /* 0x0044a42501007387 */ /* 0x000fe20000100800 */
[----:B----4-:R-:W-:Y:S02]  /*11f20*/  IABS R46, R51 ;  /* 0x00000033002e7213 */ /* 0x010fe40000000000 */
[C---:B------:R-:W-:Y:S01]  /*11f30*/  IMAD R42, R57.reuse, R2, R42 ;  /* 0x00000002392a7224 */ /* 0x040fe200078e022a */
[----:B------:R-:W-:Y:S04]  /*11f40*/  STL [R1+0x44a8], R40 ;  /* 0x0044a82801007387 */ /* 0x000fe80000100800 */
[----:B------:R-:W-:Y:S04]  /*11f50*/  STL [R1+0x44ac], R41 ;  /* 0x0044ac2901007387 */ /* 0x000fe80000100800 */
[----:B------:R-:W4:Y:S01]  /*11f60*/  LDL.LU R53, [R1+0xc64] ;  /* 0x000c640001357983 */ /* 0x000f220000300800 */
[----:B------:R-:W-:Y:S01]  /*11f70*/  ISETP.GT.U32.AND P6, PT, R57, R42, PT ;  /* 0x0000002a3900720c */ /* 0x000fe20003fc4070 */
[----:B------:R-:W-:Y:S01]  /*11f80*/  IMAD.HI.U32 R5, R0, R46, RZ ;  /* 0x0000002e00057227 */ /* 0x000fe200078e00ff */
[----:B--2---:R-:W-:Y:S01]  /*11f90*/  IABS R44, R55 ;  /* 0x00000037002c7213 */ /* 0x004fe20000000000 */
[----:B------:R-:W2:Y:S02]  /*11fa0*/  LDL.LU R28, [R1+0xc68] ;  /* 0x000c6800011c7983 */ /* 0x000ea40000300800 */
[----:B------:R-:W-:-:S02]  /*11fb0*/  IMAD.MOV R5, RZ, RZ, -R5 ;  /* 0x000000ffff057224 */ /* 0x000fc400078e0a05 */
[----:B------:R-:W-:-:S04]  /*11fc0*/  IMAD.HI.U32 R2, R0, R44, RZ ;  /* 0x0000002c00027227 */ /* 0x000fc800078e00ff */
[C---:B------:R-:W-:Y:S01]  /*11fd0*/  IMAD R46, R57.reuse, R5, R46 ;  /* 0x00000005392e7224 */ /* 0x040fe200078e022e */
[----:B-----5:R-:W-:Y:S01]  /*11fe0*/  IABS R49, R56 ;  /* 0x0000003800317213 */ /* 0x020fe20000000000 */
[----:B------:R-:W-:Y:S02]  /*11ff0*/  @!P6 IMAD.IADD R42, R42, 0x1, -R57 ;  /* 0x000000012a2ae824 */ /* 0x000fe400078e0a39 */
[----:B------:R-:W-:Y:S01]  /*12000*/  IMAD.MOV R2, RZ, RZ, -R2 ;  /* 0x000000ffff027224 */ /* 0x000fe200078e0a02 */
[C---:B------:R-:W-:Y:S02]  /*12010*/  ISETP.GT.U32.AND P1, PT, R57.reuse, R46, PT ;  /* 0x0000002e3900720c */ /* 0x040fe40003f24070 */
[C---:B------:R-:W-:Y:S01]  /*12020*/  ISETP.GT.U32.AND P2, PT, R57.reuse, R42, PT ;  /* 0x0000002a3900720c */ /* 0x040fe20003f44070 */
[----:B------:R-:W-:Y:S02]  /*12030*/  IMAD R44, R57, R2, R44 ;  /* 0x00000002392c7224 */ /* 0x000fe400078e022c */
[----:B------:R-:W-:Y:S01]  /*12040*/  IMAD.HI.U32 R2, R0, R49, RZ ;  /* 0x0000003100027227 */ /* 0x000fe200078e00ff */
[----:B------:R-:W-:-:S03]  /*12050*/  ISETP.GE.AND P6, PT, R51, RZ, PT ;  /* 0x000000ff3300720c */ /* 0x000fc60003fc6270 */
[----:B------:R-:W-:-:S04]  /*12060*/  IMAD.MOV R2, RZ, RZ, -R2 ;  /* 0x000000ffff027224 */ /* 0x000fc800078e0a02 */
[----:B------:R-:W-:Y:S02]  /*12070*/  @!P1 IMAD.IADD R46, R46, 0x1, -R57 ;  /* 0x000000012e2e9824 */ /* 0x000fe400078e0a39 */
[----:B------:R-:W-:Y:S02]  /*12080*/  IMAD R49, R57, R2, R49 ;  /* 0x0000000239317224 */ /* 0x000fe400078e0231 */
[----:B------:R-:W-:-:S03]  /*12090*/  @!P2 IMAD.IADD R42, R42, 0x1, -R57 ;  /* 0x000000012a2aa824 */ /* 0x000fc600078e0a39 */
[----:B------:R-:W-:Y:S02]  /*120a0*/  ISETP.GT.U32.AND P2, PT, R57, R49, PT ;  /* 0x000000313900720c */ /* 0x000fe40003f44070 */
[----:B------:R-:W-:Y:S01]  /*120b0*/  ISETP.GE.AND P3, PT, R55, RZ, PT ;  /* 0x000000ff3700720c */ /* 0x000fe20003f66270 */
[----:B------:R-:W-:-:S10]  /*120c0*/  @!P5 IMAD.MOV R42, RZ, RZ, -R42 ;  /* 0x000000ffff2ad224 */ /* 0x000fd400078e0a2a */
[----:B------:R-:W-:-:S05]  /*120d0*/  @!P2 IMAD.IADD R49, R49, 0x1, -R57 ;  /* 0x000000013131a824 */ /* 0x000fca00078e0a39 */
[----:B------:R-:W-:-:S13]  /*120e0*/  ISETP.GT.U32.AND P5, PT, R57, R49, PT ;  /* 0x000000313900720c */ /* 0x000fda0003fa4070 */
[----:B------:R-:W-:Y:S01]  /*120f0*/  @!P5 IMAD.IADD R49, R49, 0x1, -R57 ;  /* 0x000000013131d824 */ /* 0x000fe200078e0a39 */
[----:B---3--:R-:W-:Y:S02]  /*12100*/  IABS R51, R52 ;  /* 0x0000003400337213 */ /* 0x008fe40000000000 */
[----:B------:R-:W-:Y:S02]  /*12110*/  ISETP.GE.AND P1, PT, R52, RZ, PT ;  /* 0x000000ff3400720c */ /* 0x000fe40003f26270 */
[----:B------:R-:W3:Y:S01]  /*12120*/  LDL.LU R52, [R1+0xc6c] ;  /* 0x000c6c0001347983 */ /* 0x000ee20000300800 */
[----:B------:R-:W-:-:S04]  /*12130*/  IMAD.HI.U32 R2, R0, R51, RZ ;  /* 0x0000003300027227 */ /* 0x000fc800078e00ff */
[----:B------:R-:W-:Y:S01]  /*12140*/  IMAD.MOV R2, RZ, RZ, -R2 ;  /* 0x000000ffff027224 */ /* 0x000fe200078e0a02 */
[----:B------:R-:W-:-:S03]  /*12150*/  IABS R55, R29 ;  /* 0x0000001d00377213 */ /* 0x000fc60000000000 */
[----:B------:R-:W-:Y:S02]  /*12160*/  IMAD R51, R57, R2, R51 ;  /* 0x0000000239337224 */ /* 0x000fe400078e0233 */
[----:B------:R-:W-:-:S04]  /*12170*/  IMAD.HI.U32 R2, R0, R55, RZ ;  /* 0x0000003700027227 */ /* 0x000fc800078e00ff */
[----:B------:R-:W-:-:S04]  /*12180*/  IMAD.MOV R2, RZ, RZ, -R2 ;  /* 0x000000ffff027224 */ /* 0x000fc800078e0a02 */
[----:B------:R-:W-:-:S05]  /*12190*/  IMAD R55, R57, R2, R55 ;  /* 0x0000000239377224 */ /* 0x000fca00078e0237 */
[----:B------:R-:W-:Y:S01]  /*121a0*/  ISETP.GT.U32.AND P5, PT, R57, R55, PT ;  /* 0x000000373900720c */ /* 0x000fe20003fa4070 */
[----:B------:R-:W-:Y:S04]  /*121b0*/  STL [R1+0x44b0], R42 ;  /* 0x0044b02a01007387 */ /* 0x000fe80000100800 */
[----:B------:R-:W5:Y:S08]  /*121c0*/  LDL.LU R23, [R1+0xc70] ;  /* 0x000c700001177983 */ /* 0x000f700000300800 */
[----:B------:R-:W-:Y:S01]  /*121d0*/  @!P5 IMAD.IADD R55, R55, 0x1, -R57 ;  /* 0x000000013737d824 */ /* 0x000fe200078e0a39 */
[----:B------:R-:W-:-:S02]  /*121e0*/  ISETP.GE.AND P5, PT, R29, RZ, PT ;  /* 0x000000ff1d00720c */ /* 0x000fc40003fa6270 */
[----:B------:R-:W5:Y:S01]  /*121f0*/  LDL.LU R29, [R1+0xc74] ;  /* 0x000c7400011d7983 */ /* 0x000f620000300800 */
[C---:B------:R-:W-:Y:S02]  /*12200*/  ISETP.GT.U32.AND P4, PT, R57.reuse, R44, PT ;  /* 0x0000002c3900720c */ /* 0x040fe40003f84070 */
[----:B------:R-:W-:Y:S02]  /*12210*/  IABS R54, R26 ;  /* 0x0000001a00367213 */ /* 0x000fe40000000000 */
[----:B------:R-:W-:-:S03]  /*12220*/  ISETP.GT.U32.AND P2, PT, R57, R46, PT ;  /* 0x0000002e3900720c */ /* 0x000fc60003f44070 */
[----:B------:R-:W-:-:S04]  /*12230*/  IMAD.HI.U32 R5, R0, R54, RZ ;  /* 0x0000003600057227 */ /* 0x000fc800078e00ff */
[----:B------:R-:W-:Y:S01]  /*12240*/  IMAD.MOV R5, RZ, RZ, -R5 ;  /* 0x000000ffff057224 */ /* 0x000fe200078e0a05 */
[----:B------:R-:W-:Y:S01]  /*12250*/  ISETP.GE.AND P0, PT, R56, RZ, PT ;  /* 0x000000ff3800720c */ /* 0x000fe20003f06270 */
[--C-:B------:R-:W-:Y:S01]  /*12260*/  @!P4 IMAD.IADD R44, R44, 0x1, -R57.reuse ;  /* 0x000000012c2cc824 */ /* 0x100fe200078e0a39 */
[----:B------:R-:W-:Y:S01]  /*12270*/  IABS R56, R33 ;  /* 0x0000002100387213 */ /* 0x000fe20000000000 */
[C---:B------:R-:W-:Y:S02]  /*12280*/  IMAD R54, R57.reuse, R5, R54 ;  /* 0x0000000539367224 */ /* 0x040fe400078e0236 */
[----:B------:R-:W-:Y:S01]  /*12290*/  @!P2 IMAD.IADD R46, R46, 0x1, -R57 ;  /* 0x000000012e2ea824 */ /* 0x000fe200078e0a39 */
        /* <DEDUP_REMOVED lines=8> */
[----:B------:R-:W-:Y:S02]  /*12320*/  ISETP.GT.U32.AND P2, PT, R57, R56, PT ;  /* 0x000000383900720c */ /* 0x000fe40003f44070 */
[----:B----4-:R-:W-:-:S05]  /*12330*/  IABS R48, R53 ;  /* 0x0000003500307213 */ /* 0x010fca0000000000 */
[----:B------:R-:W-:-:S04]  /*12340*/  IMAD.HI.U32 R2, R0, R48, RZ ;  /* 0x0000003000027227 */ /* 0x000fc800078e00ff */
[----:B------:R-:W-:Y:S02]  /*12350*/  IMAD.MOV R2, RZ, RZ, -R2 ;  /* 0x000000ffff027224 */ /* 0x000fe400078e0a02 */
[--C-:B------:R-:W-:Y:S02]  /*12360*/  @!P4 IMAD.IADD R51, R51, 0x1, -R57.reuse ;  /* 0x000000013333c824 */ /* 0x100fe400078e0a39 */
[----:B------:R-:W-:Y:S02]  /*12370*/  @!P2 IMAD.IADD R56, R56, 0x1, -R57 ;  /* 0x000000013838a824 */ /* 0x000fe400078e0a39 */
[C---:B------:R-:W-:Y:S01]  /*12380*/  IMAD R48, R57.reuse, R2, R48 ;  /* 0x0000000239307224 */ /* 0x040fe200078e0230 */
[C---:B------:R-:W-:Y:S01]  /*12390*/  ISETP.GT.U32.AND P4, PT, R57.reuse, R51, PT ;  /* 0x000000333900720c */ /* 0x040fe20003f84070 */
[----:B------:R-:W-:Y:S01]  /*123a0*/  @!P3 IMAD.MOV R44, RZ, RZ, -R44 ;  /* 0x000000ffff2cb224 */ /* 0x000fe200078e0a2c */
[C---:B------:R-:W-:Y:S01]  /*123b0*/  ISETP.GT.U32.AND P3, PT, R57.reuse, R56, PT ;  /* 0x000000383900720c */ /* 0x040fe20003f64070 */
[----:B------:R-:W-:Y:S01]  /*123c0*/  @!P0 IMAD.MOV R49, RZ, RZ, -R49 ;  /* 0x000000ffff318224 */ /* 0x000fe200078e0a31 */
[----:B------:R-:W-:-:S02]  /*123d0*/  ISETP.GT.U32.AND P0, PT, R57, R48, PT ;  /* 0x000000303900720c */ /* 0x000fc40003f04070 */
[----:B--2---:R-:W-:-:S07]  /*123e0*/  IABS R31, R28 ;  /* 0x0000001c001f7213 */ /* 0x004fce0000000000 */
[--C-:B------:R-:W-:Y:S01]  /*123f0*/  @!P4 IMAD.IADD R51, R51, 0x1, -R57.reuse ;  /* 0x000000013333c824 */ /* 0x100fe200078e0a39 */
[----:B------:R-:W-:Y:S01]  /*12400*/  ISETP.GE.AND P4, PT, R26, RZ, PT ;  /* 0x000000ff1a00720c */ /* 0x000fe20003f86270 */
[--C-:B------:R-:W-:Y:S01]  /*12410*/  @!P3 IMAD.IADD R56, R56, 0x1, -R57.reuse ;  /* 0x000000013838b824 */ /* 0x100fe200078e0a39 */
[----:B------:R-:W-:Y:S01]  /*12420*/  ISETP.GE.AND P3, PT, R28, RZ, PT ;  /* 0x000000ff1c00720c */ /* 0x000fe20003f66270 */
[----:B------:R-:W-:Y:S01]  /*12430*/  @!P0 IMAD.IADD R48, R48, 0x1, -R57 ;  /* 0x0000000130308824 */ /* 0x000fe200078e0a39 */
[----:B------:R-:W2:Y:S01]  /*12440*/  LDL.LU R28, [R1+0xc78] ;  /* 0x000c7800011c7983 */ /* 0x000ea20000300800 */
[----:B------:R-:W-:-:S13]  /*12450*/  ISETP.GT.U32.AND P2, PT, R57, R54, PT ;  /* 0x000000363900720c */ /* 0x000fda0003f44070 */
[----:B------:R-:W-:-:S04]  /*12460*/  @!P2 IMAD.IADD R54, R54, 0x1, -R57 ;  /* 0x000000013636a824 */ /* 0x000fc800078e0a39 */
[----:B------:R-:W-:Y:S01]  /*12470*/  @!P4 IMAD.MOV R54, RZ, RZ, -R54 ;  /* 0x000000ffff36c224 */ /* 0x000fe200078e0a36 */
[----:B------:R-:W-:Y:S02]  /*12480*/  ISETP.GT.U32.AND P4, PT, R57, R48, PT ;  /* 0x000000303900720c */ /* 0x000fe40003f84070 */
[----:B------:R-:W-:-:S11]  /*12490*/  ISETP.GE.AND P2, PT, R53, RZ, PT ;  /* 0x000000ff3500720c */ /* 0x000fd60003f46270 */
[----:B------:R-:W-:Y:S01]  /*124a0*/  @!P4 IMAD.IADD R48, R48, 0x1, -R57 ;  /* 0x000000013030c824 */ /* 0x000fe200078e0a39 */
[----:B---3--:R-:W-:Y:S02]  /*124b0*/  IABS R26, R52 ;  /* 0x00000034001a7213 */ /* 0x008fe40000000000 */
[----:B------:R-:W-:Y:S02]  /*124c0*/  ISETP.GE.AND P0, PT, R52, RZ, PT ;  /* 0x000000ff3400720c */ /* 0x000fe40003f06270 */
[----:B------:R-:W3:Y:S04]  /*124d0*/  LDL.LU R52, [R1+0xc7c] ;  /* 0x000c7c0001347983 */ /* 0x000ee80000300800 */
[----:B------:R-:W4:Y:S04]  /*124e0*/  LDL.LU R39, [R1+0xc80] ;  /* 0x000c800001277983 */ /* 0x000f280000300800 */
[----:B------:R-:W4:Y:S01]  /*124f0*/  LDL.LU R35, [R1+0xc84] ;  /* 0x000c840001237983 */ /* 0x000f220000300800 */
[----:B-----5:R-:W-:-:S02]  /*12500*/  IABS R53, R29 ;  /* 0x0000001d00357213 */ /* 0x020fc40000000000 */
[----:B------:R-:W-:Y:S02]  /*12510*/  ISETP.GE.AND P4, PT, R29, RZ, PT ;  /* 0x000000ff1d00720c */ /* 0x000fe40003f86270 */
[----:B------:R-:W5:Y:S01]  /*12520*/  LDL.LU R29, [R1+0xc88] ;  /* 0x000c8800011d7983 */ /* 0x000f620000300800 */
[----:B------:R-:W-:Y:S01]  /*12530*/  @!P6 IMAD.MOV R46, RZ, RZ, -R46 ;  /* 0x000000ffff2ee224 */ /* 0x000fe200078e0a2e */
[----:B------:R-:W-:Y:S01]  /*12540*/  ISETP.GT.U32.AND P6, PT, R57, R55, PT ;  /* 0x000000373900720c */ /* 0x000fe20003fc4070 */
[----:B------:R-:W-:-:S04]  /*12550*/  IMAD.HI.U32 R5, R0, R31, RZ ;  /* 0x0000001f00057227 */ /* 0x000fc800078e00ff */
[----:B------:R-:W-:-:S04]  /*12560*/  IMAD.MOV R5, RZ, RZ, -R5 ;  /* 0x000000ffff057224 */ /* 0x000fc800078e0a05 */
[----:B------:R-:W-:-:S04]  /*12570*/  IMAD R31, R57, R5, R31 ;  /* 0x00000005391f7224 */ /* 0x000fc800078e021f */
[----:B------:R-:W-:Y:S01]  /*12580*/  @!P6 IMAD.IADD R55, R55, 0x1, -R57 ;  /* 0x000000013737e824 */ /* 0x000fe200078e0a39 */
[----:B------:R-:W-:Y:S02]  /*12590*/  ISETP.GT.U32.AND P6, PT, R57, R31, PT ;  /* 0x0000001f3900720c */ /* 0x000fe40003fc4070 */
[----:B------:R-:W-:-:S05]  /*125a0*/  IABS R11, R23 ;  /* 0x00000017000b7213 */ /* 0x000fca0000000000 */
[----:B------:R-:W-:-:S06]  /*125b0*/  IMAD.HI.U32 R5, R0, R11, RZ ;  /* 0x0000000b00057227 */ /* 0x000fcc00078e00ff */
[----:B------:R-:W-:-:S05]  /*125c0*/  @!P6 IMAD.IADD R31, R31, 0x1, -R57 ;  /* 0x000000011f1fe824 */ /* 0x000fca00078e0a39 */
[----:B------:R-:W-:Y:S01]  /*125d0*/  ISETP.GT.U32.AND P6, PT, R57, R31, PT ;  /* 0x0000001f3900720c */ /* 0x000fe20003fc4070 */
[----:B------:R-:W-:Y:S02]  /*125e0*/  IMAD.MOV R5, RZ, RZ, -R5 ;  /* 0x000000ffff057224 */ /* 0x000fe400078e0a05 */
[----:B------:R-:W-:-:S04]  /*125f0*/  IMAD.HI.U32 R2, R0, R26, RZ ;  /* 0x0000001a00027227 */ /* 0x000fc800078e00ff */
[----:B------:R-:W-:Y:S02]  /*12600*/  IMAD R11, R57, R5, R11 ;  /* 0x00000005390b7224 */ /* 0x000fe400078e020b */
[----:B------:R-:W-:Y:S01]  /*12610*/  @!P1 IMAD.MOV R51, RZ, RZ, -R51 ;  /* 0x000000ffff339224 */ /* 0x000fe200078e0a33 */
[----:B------:R-:W-:Y:S01]  /*12620*/  ISETP.GE.AND P1, PT, R33, RZ, PT ;  /* 0x000000ff2100720c */ /* 0x000fe20003f26270 */
[----:B------:R-:W-:Y:S01]  /*12630*/  IMAD.MOV R2, RZ, RZ, -R2 ;  /* 0x000000ffff027224 */ /* 0x000fe200078e0a02 */
[----:B------:R-:W5:Y:S01]  /*12640*/  LDL.LU R33, [R1+0xc8c] ;  /* 0x000c8c0001217983 */ /* 0x000f620000300800 */
[----:B------:R-:W-:Y:S01]  /*12650*/  @!P6 IMAD.IADD R31, R31, 0x1, -R57 ;  /* 0x000000011f1fe824 */ /* 0x000fe200078e0a39 */
[C---:B------:R-:W-:Y:S01]  /*12660*/  ISETP.GT.U32.AND P6, PT, R57.reuse, R11, PT ;  /* 0x0000000b3900720c */ /* 0x040fe20003fc4070 */
[----:B------:R-:W-:Y:S01]  /*12670*/  IMAD R26, R57, R2, R26 ;  /* 0x00000002391a7224 */ /* 0x000fe200078e021a */
[----:B------:R-:W5:Y:S01]  /*12680*/  LDL.LU R45, [R1+0xc90] ;  /* 0x000c9000012d7983 */ /* 0x000f620000300800 */
[----:B------:R-:W-:-:S03]  /*12690*/  @!P5 IMAD.MOV R55, RZ, RZ, -R55 ;  /* 0x000000ffff37d224 */ /* 0x000fc600078e0a37 */
[----:B------:R-:W-:-:S03]  /*126a0*/  ISETP.GT.U32.AND P5, PT, R57, R26, PT ;  /* 0x0000001a3900720c */ /* 0x000fc60003fa4070 */
[----:B------:R-:W-:Y:S01]  /*126b0*/  @!P1 IMAD.MOV R56, RZ, RZ, -R56 ;  /* 0x000000ffff389224 */ /* 0x000fe200078e0a38 */
[----:B------:R-:W-:-:S03]  /*126c0*/  ISETP.GE.AND P1, PT, R23, RZ, PT ;  /* 0x000000ff1700720c */ /* 0x000fc60003f26270 */
[----:B------:R-:W-:Y:S02]  /*126d0*/  @!P6 IMAD.IADD R11, R11, 0x1, -R57 ;  /* 0x000000010b0be824 */ /* 0x000fe400078e0a39 */
[----:B------:R-:W-:-:S03]  /*126e0*/  @!P2 IMAD.MOV R48, RZ, RZ, -R48 ;  /* 0x000000ffff30a224 */ /* 0x000fc600078e0a30 */
[----:B------:R-:W-:Y:S01]  /*126f0*/  ISETP.GT.U32.AND P2, PT, R57, R11, PT ;  /* 0x0000000b3900720c */ /* 0x000fe20003f44070 */
[----:B------:R-:W-:-:S04]  /*12700*/  IMAD.HI.U32 R2, R0, R53, RZ ;  /* 0x0000003500027227 */ /* 0x000fc800078e00ff */
[----:B------:R-:W-:Y:S01]  /*12710*/  @!P5 IMAD.IADD R26, R26, 0x1, -R57 ;  /* 0x000000011a1ad824 */ /* 0x000fe200078e0a39 */
[----:B--2---:R-:W-:Y:S01]  /*12720*/  ISETP.GE.AND P5, PT, R28, RZ, PT ;  /* 0x000000ff1c00720c */ /* 0x004fe20003fa6270 */
[----:B------:R-:W-:Y:S01]  /*12730*/  IMAD.MOV R2, RZ, RZ, -R2 ;  /* 0x000000ffff027224 */ /* 0x000fe200078e0a02 */
[----:B------:R-:W-:-:S03]  /*12740*/  IABS R28, R28 ;  /* 0x0000001c001c7213 */ /* 0x000fc60000000000 */
[C---:B------:R-:W-:Y:S02]  /*12750*/  IMAD R53, R57.reuse, R2, R53 ;  /* 0x0000000239357224 */ /* 0x040fe400078e0235 */
[----:B------:R-:W-:Y:S01]  /*12760*/  IMAD.HI.U32 R2, R0, R28, RZ ;  /* 0x0000001c00027227 */ /* 0x000fe200078e00ff */
[----:B------:R-:W-:-:S03]  /*12770*/  ISETP.GT.U32.AND P6, PT, R57, R26, PT ;  /* 0x0000001a3900720c */ /* 0x000fc60003fc4070 */
[----:B------:R-:W-:Y:S02]  /*12780*/  @!P2 IMAD.IADD R11, R11, 0x1, -R57 ;  /* 0x000000010b0ba824 */ /* 0x000fe400078e0a39 */
[----:B------:R-:W-:-:S04]  /*12790*/  IMAD.MOV R2, RZ, RZ, -R2 ;  /* 0x000000ffff027224 */ /* 0x000fc800078e0a02 */
[----:B------:R-:W-:-:S04]  /*127a0*/  IMAD R28, R57, R2, R28 ;  /* 0x00000002391c7224 */ /* 0x000fc800078e021c */
[----:B------:R-:W-:Y:S02]  /*127b0*/  @!P6 IMAD.IADD R26, R26, 0x1, -R57 ;  /* 0x000000011a1ae824 */ /* 0x000fe400078e0a39 */
[----:B------:R-:W-:Y:S01]  /*127c0*/  @!P3 IMAD.MOV R31, RZ, RZ, -R31 ;  /* 0x000000ffff1fb224 */ /* 0x000fe200078e0a1f */
[----:B------:R-:W-:Y:S01]  /*127d0*/  ISETP.GT.U32.AND P3, PT, R57, R53, PT ;  /* 0x000000353900720c */ /* 0x000fe20003f64070 */
[----:B------:R-:W-:Y:S02]  /*127e0*/  @!P0 IMAD.MOV R26, RZ, RZ, -R26 ;  /* 0x000000ffff1a8224 */ /* 0x000fe400078e0a1a */
[----:B------:R-:W-:-:S10]  /*127f0*/  @!P1 IMAD.MOV R11, RZ, RZ, -R11 ;  /* 0x000000ffff0b9224 */ /* 0x000fd400078e0a0b */
[----:B------:R-:W-:Y:S01]  /*12800*/  @!P3 IMAD.IADD R53, R53, 0x1, -R57 ;  /* 0x000000013535b824 */ /* 0x000fe200078e0a39 */
[----:B---3--:R-:W-:-:S05]  /*12810*/  IABS R23, R52 ;  /* 0x0000003400177213 */ /* 0x008fca0000000000 */
[----:B------:R-:W-:-:S04]  /*12820*/  IMAD.HI.U32 R5, R0, R23, RZ ;  /* 0x0000001700057227 */ /* 0x000fc800078e00ff */
[----:B------:R-:W-:-:S04]  /*12830*/  IMAD.MOV R5, RZ, RZ, -R5 ;  /* 0x000000ffff057224 */ /* 0x000fc800078e0a05 */
[----:B------:R-:W-:Y:S01]  /*12840*/  IMAD R23, R57, R5, R23 ;  /* 0x0000000539177224 */ /* 0x000fe200078e0217 */
[----:B----4-:R-:W-:-:S04]  /*12850*/  IABS R47, R39 ;  /* 0x00000027002f7213 */ /* 0x010fc80000000000 */
        /* <DEDUP_REMOVED lines=8> */
[----:B------:R-:W-:Y:S02]  /*128e0*/  ISETP.GE.AND P3, PT, R52, RZ, PT ;  /* 0x000000ff3400720c */ /* 0x000fe40003f66270 */
[----:B-----5:R-:W-:-:S03]  /*128f0*/  IABS R52, R29 ;  /* 0x0000001d00347213 */ /* 0x020fc60000000000 */
[----:B------:R-:W-:Y:S01]  /*12900*/  @!P1 IMAD.IADD R47, R47, 0x1, -R57 ;  /* 0x000000012f2f9824 */ /* 0x000fe200078e0a39 */
[----:B------:R-:W-:-:S03]  /*12910*/  ISETP.GE.AND P1, PT, R29, RZ, PT ;  /* 0x000000ff1d00720c */ /* 0x000fc60003f26270 */
[----:B------:R-:W-:Y:S01]  /*12920*/  @!P0 IMAD.IADD R23, R23, 0x1, -R57 ;  /* 0x0000000117178824 */ /* 0x000fe200078e0a39 */
[----:B------:R-:W-:Y:S02]  /*12930*/  ISETP.GE.AND P0, PT, R35, RZ, PT ;  /* 0x000000ff2300720c */ /* 0x000fe40003f06270 */
[----:B------:R-:W2:Y:S04]  /*12940*/  LDL.LU R35, [R1+0xc94] ;  /* 0x000c940001237983 */ /* 0x000ea80000300800 */
[----:B------:R-:W3:Y:S01]  /*12950*/  LDL.LU R29, [R1+0xc98] ;  /* 0x000c9800011d7983 */ /* 0x000ee20000300800 */
[----:B------:R-:W-:Y:S01]  /*12960*/  ISETP.GT.U32.AND P6, PT, R57, R28, PT ;  /* 0x0000001c3900720c */ /* 0x000fe20003fc4070 */
[----:B------:R-:W-:-:S12]  /*12970*/  IMAD.HI.U32 R2, R0, R38, RZ ;  /* 0x0000002600027227 */ /* 0x000fd800078e00ff */
[----:B------:R-:W-:-:S05]  /*12980*/  @!P6 IMAD.IADD R28, R28, 0x1, -R57 ;  /* 0x000000011c1ce824 */ /* 0x000fca00078e0a39 */
[----:B------:R-:W-:Y:S01]  /*12990*/  ISETP.GT.U32.AND P2, PT, R57, R28, PT ;  /* 0x0000001c3900720c */ /* 0x000fe20003f44070 */
[----:B------:R-:W-:-:S04]  /*129a0*/  IMAD.MOV R2, RZ, RZ, -R2 ;  /* 0x000000ffff027224 */ /* 0x000fc800078e0a02 */
[C---:B------:R-:W-:Y:S01]  /*129b0*/  IMAD R38, R57.reuse, R2, R38 ;  /* 0x0000000239267224 */ /* 0x040fe200078e0226 */
[----:B------:R-:W-:-:S07]  /*129c0*/  ISETP.GT.U32.AND P6, PT, R57, R53, PT ;  /* 0x000000353900720c */ /* 0x000fce0003fc4070 */
[----:B------:R-:W-:Y:S01]  /*129d0*/  @!P2 IMAD.IADD R28, R28, 0x1, -R57 ;  /* 0x000000011c1ca824 */ /* 0x000fe200078e0a39 */
[----:B------:R-:W-:Y:S01]  /*129e0*/  ISETP.GT.U32.AND P2, PT, R57, R38, PT ;  /* 0x000000263900720c */ /* 0x000fe20003f44070 */
[----:B------:R-:W-:-:S04]  /*129f0*/  IMAD.HI.U32 R5, R0, R52, RZ ;  /* 0x0000003400057227 */ /* 0x000fc800078e00ff */
[----:B------:R-:W-:Y:S02]  /*12a00*/  IMAD.MOV R5, RZ, RZ, -R5 ;  /* 0x000000ffff057224 */ /* 0x000fe400078e0a05 */
[--C-:B------:R-:W-:Y:S01]  /*12a10*/  @!P6 IMAD.IADD R53, R53, 0x1, -R57.reuse ;  /* 0x000000013535e824 */ /* 0x100fe200078e0a39 */
[----:B------:R-:W-:Y:S01]  /*12a20*/  ISETP.GE.AND P6, PT, R39, RZ, PT ;  /* 0x000000ff2700720c */ /* 0x000fe20003fc6270 */
[C---:B------:R-:W-:Y:S01]  /*12a30*/  IMAD R52, R57.reuse, R5, R52 ;  /* 0x0000000539347224 */ /* 0x040fe200078e0234 */
[----:B------:R-:W4:Y:S03]  /*12a40*/  LDL.LU R39, [R1+0xc9c] ;  /* 0x000c9c0001277983 */ /* 0x000f260000300800 */
[----:B------:R-:W-:Y:S01]  /*12a50*/  @!P2 IMAD.IADD R38, R38, 0x1, -R57 ;  /* 0x000000012626a824 */ /* 0x000fe200078e0a39 */
[----:B------:R-:W-:Y:S01]  /*12a60*/  ISETP.GT.U32.AND P2, PT, R57, R47, PT ;  /* 0x0000002f3900720c */ /* 0x000fe20003f44070 */
[----:B------:R-:W-:-:S02]  /*12a70*/  @!P4 IMAD.MOV R53, RZ, RZ, -R53 ;  /* 0x000000ffff35c224 */ /* 0x000fc400078e0a35 */
[----:B------:R-:W-:Y:S01]  /*12a80*/  @!P3 IMAD.MOV R23, RZ, RZ, -R23 ;  /* 0x000000ffff17b224 */ /* 0x000fe200078e0a17 */
[C---:B------:R-:W-:Y:S02]  /*12a90*/  ISETP.GT.U32.AND P4, PT, R57.reuse, R38, PT ;  /* 0x000000263900720c */ /* 0x040fe40003f84070 */
[----:B------:R-:W-:Y:S01]  /*12aa0*/  ISETP.GT.U32.AND P3, PT, R57, R52, PT ;  /* 0x000000343900720c */ /* 0x000fe20003f64070 */
[----:B------:R-:W-:Y:S01]  /*12ab0*/  @!P5 IMAD.MOV R28, RZ, RZ, -R28 ;  /* 0x000000ffff1cd224 */ /* 0x000fe200078e0a1c */
[----:B------:R-:W-:Y:S02]  /*12ac0*/  IABS R2, R33 ;  /* 0x0000002100027213 */ /* 0x000fe40000000000 */
[----:B------:R-:W-:Y:S02]  /*12ad0*/  ISETP.GE.AND P5, PT, R33, RZ, PT ;  /* 0x000000ff2100720c */ /* 0x000fe40003fa6270 */
[----:B------:R-:W-:Y:S01]  /*12ae0*/  IABS R33, R45 ;  /* 0x0000002d00217213 */ /* 0x000fe20000000000 */
[----:B------:R-:W-:Y:S01]  /*12af0*/  @!P2 IMAD.IADD R47, R47, 0x1, -R57 ;  /* 0x000000012f2fa824 */ /* 0x000fe200078e0a39 */
[----:B------:R-:W-:-:S03]  /*12b00*/  ISETP.GE.AND P2, PT, R45, RZ, PT ;  /* 0x000000ff2d00720c */ /* 0x000fc60003f46270 */
[--C-:B------:R-:W-:Y:S02]  /*12b10*/  @!P4 IMAD.IADD R38, R38, 0x1, -R57.reuse ;  /* 0x000000012626c824 */ /* 0x100fe400078e0a39 */
[----:B------:R-:W-:Y:S01]  /*12b20*/  @!P3 IMAD.IADD R52, R52, 0x1, -R57 ;  /* 0x000000013434b824 */ /* 0x000fe200078e0a39 */
[----:B--2---:R-:W-:Y:S02]  /*12b30*/  ISETP.GE.AND P4, PT, R35, RZ, PT ;  /* 0x000000ff2300720c */ /* 0x004fe40003f86270 */
[----:B------:R-:W-:Y:S02]  /*12b40*/  IABS R45, R35 ;  /* 0x00000023002d7213 */ /* 0x000fe40000000000 */
[----:B---3--:R-:W-:Y:S02]  /*12b50*/  ISETP.GE.AND P3, PT, R29, RZ, PT ;  /* 0x000000ff1d00720c */ /* 0x008fe40003f66270 */
[----:B------:R-:W-:Y:S02]  /*12b60*/  IABS R35, R29 ;  /* 0x0000001d00237213 */ /* 0x000fe40000000000 */
[----:B------:R-:W2:Y:S04]  /*12b70*/  LDL.LU R29, [R1+0xca0] ;  /* 0x000ca000011d7983 */ /* 0x000ea80000300800 */
[----:B------:R-:W3:Y:S04]  /*12b80*/  LDL.LU R7, [R1+0xca4] ;  /* 0x000ca40001077983 */ /* 0x000ee80000300800 */
[----:B------:R-:W5:Y:S04]  /*12b90*/  LDL.LU R4, [R1+0xca8] ;  /* 0x000ca80001047983 */ /* 0x000f680000300800 */
[----:B------:R-:W3:Y:S04]  /*12ba0*/  LDL.LU R59, [R1+0xcac] ;  /* 0x000cac00013b7983 */ /* 0x000ee80000300800 */
[----:B------:R-:W3:Y:S04]  /*12bb0*/  LDL.LU R60, [R1+0xcb0] ;  /* 0x000cb000013c7983 */ /* 0x000ee80000300800 */
[----:B------:R-:W3:Y:S01]  /*12bc0*/  LDL.LU R61, [R1+0xcb4] ;  /* 0x000cb400013d7983 */ /* 0x000ee20000300800 */
[----:B------:R-:W-:-:S04]  /*12bd0*/  IMAD.HI.U32 R43, R0, R2, RZ ;  /* 0x00000002002b7227 */ /* 0x000fc800078e00ff */
[----:B------:R-:W-:Y:S02]  /*12be0*/  IMAD.MOV R43, RZ, RZ, -R43 ;  /* 0x000000ffff2b7224 */ /* 0x000fe400078e0a2b */
[----:B------:R-:W-:Y:S02]  /*12bf0*/  @!P6 IMAD.MOV R47, RZ, RZ, -R47 ;  /* 0x000000ffff2fe224 */ /* 0x000fe400078e0a2f */
[C---:B------:R-:W-:Y:S01]  /*12c00*/  IMAD R43, R57.reuse, R43, R2 ;  /* 0x0000002b392b7224 */ /* 0x040fe200078e0202 */
[----:B------:R-:W-:Y:S01]  /*12c10*/  ISETP.GT.U32.AND P6, PT, R57, R52, PT ;  /* 0x000000343900720c */ /* 0x000fe20003fc4070 */
[----:B------:R-:W-:-:S04]  /*12c20*/  IMAD.HI.U32 R2, R0, R33, RZ ;  /* 0x0000002100027227 */ /* 0x000fc800078e00ff */
[----:B------:R-:W-:Y:S01]  /*12c30*/  @!P0 IMAD.MOV R38, RZ, RZ, -R38 ;  /* 0x000000ffff268224 */ /* 0x000fe200078e0a26 */
[----:B------:R-:W-:Y:S01]  /*12c40*/  ISETP.GT.U32.AND P0, PT, R57, R43, PT ;  /* 0x0000002b3900720c */ /* 0x000fe20003f04070 */
[----:B------:R-:W-:-:S04]  /*12c50*/  IMAD.MOV R2, RZ, RZ, -R2 ;  /* 0x000000ffff027224 */ /* 0x000fc800078e0a02 */
[----:B------:R-:W-:Y:S02]  /*12c60*/  IMAD R33, R57, R2, R33 ;  /* 0x0000000239217224 */ /* 0x000fe400078e0221 */
[----:B------:R-:W-:-:S03]  /*12c70*/  @!P6 IMAD.IADD R52, R52, 0x1, -R57 ;  /* 0x000000013434e824 */ /* 0x000fc600078e0a39 */
[----:B------:R-:W-:-:S03]  /*12c80*/  ISETP.GT.U32.AND P6, PT, R57, R33, PT ;  /* 0x000000213900720c */ /* 0x000fc60003fc4070 */
[----:B------:R-:W-:-:S05]  /*12c90*/  @!P0 IMAD.IADD R43, R43, 0x1, -R57 ;  /* 0x000000012b2b8824 */ /* 0x000fca00078e0a39 */
[----:B------:R-:W-:Y:S01]  /*12ca0*/  ISETP.GT.U32.AND P0, PT, R57, R43, PT ;  /* 0x0000002b3900720c */ /* 0x000fe20003f04070 */
[----:B------:R-:W-:-:S04]  /*12cb0*/  IMAD.HI.U32 R2, R0, R45, RZ ;  /* 0x0000002d00027227 */ /* 0x000fc800078e00ff */
[----:B------:R-:W-:Y:S02]  /*12cc0*/  @!P6 IMAD.IADD R33, R33, 0x1, -R57 ;  /* 0x000000012121e824 */ /* 0x000fe400078e0a39 */
[----:B------:R-:W-:Y:S01]  /*12cd0*/  IMAD.MOV R2, RZ, RZ, -R2 ;  /* 0x000000ffff027224 */ /* 0x000fe200078e0a02 */
[----:B----4-:R-:W-:Y:S02]  /*12ce0*/  IABS R6, R39 ;  /* 0x0000002700067213 */ /* 0x010fe40000000000 */
[C---:B------:R-:W-:Y:S01]  /*12cf0*/  ISETP.GT.U32.AND P6, PT, R57.reuse, R33, PT ;  /* 0x000000213900720c */ /* 0x040fe20003fc4070 */
[----:B------:R-:W-:Y:S02]  /*12d00*/  IMAD R45, R57, R2, R45 ;  /* 0x00000002392d7224 */ /* 0x000fe400078e022d */
[----:B------:R-:W-:Y:S02]  /*12d10*/  @!P0 IMAD.IADD R43, R43, 0x1, -R57 ;  /* 0x000000012b2b8824 */ /* 0x000fe400078e0a39 */
[----:B------:R-:W-:-:S04]  /*12d20*/  IMAD.HI.U32 R5, R0, R6, RZ ;  /* 0x0000000600057227 */ /* 0x000fc800078e00ff */
[----:B------:R-:W-:Y:S01]  /*12d30*/  @!P5 IMAD.MOV R43, RZ, RZ, -R43 ;  /* 0x000000ffff2bd224 */ /* 0x000fe200078e0a2b */
[----:B------:R-:W-:Y:S01]  /*12d40*/  ISETP.GT.U32.AND P5, PT, R57, R45, PT ;  /* 0x0000002d3900720c */ /* 0x000fe20003fa4070 */
[----:B------:R-:W-:-:S04]  /*12d50*/  IMAD.HI.U32 R10, R0, R35, RZ ;  /* 0x00000023000a7227 */ /* 0x000fc800078e00ff */
[----:B------:R-:W-:Y:S02]  /*12d60*/  IMAD.MOV R5, RZ, RZ, -R5 ;  /* 0x000000ffff057224 */ /* 0x000fe400078e0a05 */
[----:B------:R-:W-:Y:S02]  /*12d70*/  IMAD.MOV R10, RZ, RZ, -R10 ;  /* 0x000000ffff0a7224 */ /* 0x000fe400078e0a0a */
[----:B------:R-:W-:Y:S02]  /*12d80*/  IMAD R6, R57, R5, R6 ;  /* 0x0000000539067224 */ /* 0x000fe400078e0206 */
[----:B------:R-:W-:Y:S02]  /*12d90*/  @!P6 IMAD.IADD R33, R33, 0x1, -R57 ;  /* 0x000000012121e824 */ /* 0x000fe400078e0a39 */
[C---:B------:R-:W-:Y:S02]  /*12da0*/  IMAD R35, R57.reuse, R10, R35 ;  /* 0x0000000a39237224 */ /* 0x040fe400078e0223 */
[----:B------:R-:W-:Y:S01]  /*12db0*/  @!P2 IMAD.MOV R33, RZ, RZ, -R33 ;  /* 0x000000ffff21a224 */ /* 0x000fe200078e0a21 */
[----:B------:R-:W-:Y:S01]  /*12dc0*/  ISETP.GT.U32.AND P2, PT, R57, R6, PT ;  /* 0x000000063900720c */ /* 0x000fe20003f44070 */
[----:B------:R-:W-:Y:S01]  /*12dd0*/  @!P5 IMAD.IADD R45, R45, 0x1, -R57 ;  /* 0x000000012d2dd824 */ /* 0x000fe200078e0a39 */
[----:B------:R-:W-:-:S04]  /*12de0*/  ISETP.GT.U32.AND P6, PT, R57, R35, PT ;  /* 0x000000233900720c */ /* 0x000fc80003fc4070 */
[----:B------:R-:W-:Y:S01]  /*12df0*/  ISETP.GT.U32.AND P5, PT, R57, R45, PT ;  /* 0x0000002d3900720c */ /* 0x000fe20003fa4070 */
[----:B-1----:R-:W1:Y:S06]  /*12e00*/  S2R R19, SR_TID.X ;  /* 0x0000000000137919 */ /* 0x002e6c0000002100 */
[--C-:B------:R-:W-:Y:S02]  /*12e10*/  @!P2 IMAD.IADD R6, R6, 0x1, -R57.reuse ;  /* 0x000000010606a824 */ /* 0x100fe400078e0a39 */
[----:B------:R-:W-:-:S03]  /*12e20*/  @!P6 IMAD.IADD R35, R35, 0x1, -R57 ;  /* 0x000000012323e824 */ /* 0x000fc600078e0a39 */
[----:B------:R-:W-:Y:S01]  /*12e30*/  ISETP.GT.U32.AND P2, PT, R57, R6, PT ;  /* 0x000000063900720c */ /* 0x000fe20003f44070 */
[----:B------:R-:W-:Y:S02]  /*12e40*/  @!P5 IMAD.IADD R45, R45, 0x1, -R57 ;  /* 0x000000012d2dd824 */ /* 0x000fe400078e0a39 */
[----:B------:R-:W-:Y:S01]  /*12e50*/  @!P1 IMAD.MOV R52, RZ, RZ, -R52 ;  /* 0x000000ffff349224 */ /* 0x000fe200078e0a34 */
[----:B------:R-:W-:Y:S02]  /*12e60*/  ISETP.GE.AND P1, PT, R39, RZ, PT ;  /* 0x000000ff2700720c */ /* 0x000fe40003f26270 */
[----:B------:R-:W-:-:S07]  /*12e70*/  ISETP.GT.U32.AND P6, PT, R57, R35, PT ;  /* 0x000000233900720c */ /* 0x000fce0003fc4070 */
[----:B------:R-:W-:-:S06]  /*12e80*/  @!P2 IMAD.IADD R6, R6, 0x1, -R57 ;  /* 0x000000010606a824 */ /* 0x000fcc00078e0a39 */
[----:B------:R-:W-:Y:S02]  /*12e90*/  @!P6 IMAD.IADD R35, R35, 0x1, -R57 ;  /* 0x000000012323e824 */ /* 0x000fe400078e0a39 */
[----:B------:R-:W-:Y:S02]  /*12ea0*/  @!P4 IMAD.MOV R45, RZ, RZ, -R45 ;  /* 0x000000ffff2dc224 */ /* 0x000fe400078e0a2d */
[----:B------:R-:W-:Y:S02]  /*12eb0*/  @!P3 IMAD.MOV R35, RZ, RZ, -R35 ;  /* 0x000000ffff23b224 */ /* 0x000fe400078e0a23 */
[----:B------:R-:W-:Y:S01]  /*12ec0*/  @!P1 IMAD.MOV R6, RZ, RZ, -R6 ;  /* 0x000000ffff069224 */ /* 0x000fe200078e0a06 */
[----:B--2---:R-:W-:Y:S02]  /*12ed0*/  ISETP.GE.AND P0, PT, R29, RZ, PT ;  /* 0x000000ff1d00720c */ /* 0x004fe40003f06270 */
[----:B------:R-:W-:-:S05]  /*12ee0*/  IABS R29, R29 ;  /* 0x0000001d001d7213 */ /* 0x000fca0000000000 */
[----:B------:R-:W-:Y:S01]  /*12ef0*/  IMAD.HI.U32 R10, R0, R29, RZ ;  /* 0x0000001d000a7227 */ /* 0x000fe200078e00ff */
[----:B-----5:R-:W-:-:S03]  /*12f00*/  IABS R5, R4 ;  /* 0x0000000400057213 */ /* 0x020fc60000000000 */
[----:B------:R-:W-:Y:S01]  /*12f10*/  IMAD.MOV R10, RZ, RZ, -R10 ;  /* 0x000000ffff0a7224 */ /* 0x000fe200078e0a0a */
[----:B---3--:R-:W-:-:S03]  /*12f20*/  IABS R2, R7 ;  /* 0x0000000700027213 */ /* 0x008fc60000000000 */
[----:B------:R-:W-:Y:S02]  /*12f30*/  IMAD R29, R57, R10, R29 ;  /* 0x0000000a391d7224 */ /* 0x000fe400078e021d */
[----:B------:R-:W-:-:S03]  /*12f40*/  IMAD.HI.U32 R50, R0, R5, RZ ;  /* 0x0000000500327227 */ /* 0x000fc600078e00ff */
[----:B------:R-:W-:Y:S01]  /*12f50*/  ISETP.GT.U32.AND P5, PT, R57, R29, PT ;  /* 0x0000001d3900720c */ /* 0x000fe20003fa4070 */
[----:B------:R-:W-:-:S04]  /*12f60*/  IMAD.HI.U32 R39, R0, R2, RZ ;  /* 0x0000000200277227 */ /* 0x000fc800078e00ff */
[----:B------:R-:W-:Y:S02]  /*12f70*/  IMAD.MOV R10, RZ, RZ, -R50 ;  /* 0x000000ffff0a7224 */ /* 0x000fe400078e0a32 */
[----:B------:R-:W-:Y:S02]  /*12f80*/  IMAD.MOV R39, RZ, RZ, -R39 ;  /* 0x000000ffff277224 */ /* 0x000fe400078e0a27 */
[C---:B------:R-:W-:Y:S02]  /*12f90*/  IMAD R5, R57.reuse, R10, R5 ;  /* 0x0000000a39057224 */ /* 0x040fe400078e0205 */
[----:B------:R-:W-:Y:S01]  /*12fa0*/  IMAD R2, R57, R39, R2 ;  /* 0x0000002739027224 */ /* 0x000fe200078e0202 */
[----:B------:R-:W-:Y:S01]  /*12fb0*/  IABS R39, R59 ;  /* 0x0000003b00277213 */ /* 0x000fe20000000000 */
[----:B------:R-:W-:Y:S01]  /*12fc0*/  @!P5 IMAD.IADD R29, R29, 0x1, -R57 ;  /* 0x000000011d1dd824 */ /* 0x000fe200078e0a39 */
[----:B------:R-:W-:Y:S02]  /*12fd0*/  IABS R10, R60 ;  /* 0x0000003c000a7213 */ /* 0x000fe40000000000 */
[----:B------:R-:W-:-:S02]  /*12fe0*/  ISETP.GT.U32.AND P2, PT, R57, R5, PT ;  /* 0x000000053900720c */ /* 0x000fc40003f44070 */
[----:B------:R-:W-:Y:S01]  /*12ff0*/  IABS R50, R61 ;  /* 0x0000003d00327213 */ /* 0x000fe20000000000 */
[C---:B------:R-:W-:Y:S01]  /*13000*/  IMAD.HI.U32 R58, R0.reuse, R39, RZ ;  /* 0x00000027003a7227 */ /* 0x040fe200078e00ff */
[C---:B------:R-:W-:Y:S02]  /*13010*/  ISETP.GT.U32.AND P6, PT, R57.reuse, R2, PT ;  /* 0x000000023900720c */ /* 0x040fe40003fc4070 */
[----:B------:R-:W-:Y:S01]  /*13020*/  ISETP.GT.U32.AND P5, PT, R57, R29, PT ;  /* 0x0000001d3900720c */ /* 0x000fe20003fa4070 */
[----:B------:R-:W-:-:S04]  /*13030*/  IMAD.HI.U32 R9, R0, R10, RZ ;  /* 0x0000000a00097227 */ /* 0x000fc800078e00ff */
[----:B------:R-:W-:-:S04]  /*13040*/  IMAD.HI.U32 R0, R0, R50, RZ ;  /* 0x0000003200007227 */ /* 0x000fc800078e00ff */
[----:B------:R-:W-:Y:S02]  /*13050*/  IMAD.MOV R8, RZ, RZ, -R58 ;  /* 0x000000ffff087224 */ /* 0x000fe400078e0a3a */
[----:B------:R-:W-:Y:S02]  /*13060*/  IMAD.MOV R58, RZ, RZ, -R9 ;  /* 0x000000ffff3a7224 */ /* 0x000fe400078e0a09 */
[----:B------:R-:W-:Y:S02]  /*13070*/  IMAD.MOV R0, RZ, RZ, -R0 ;  /* 0x000000ffff007224 */ /* 0x000fe400078e0a00 */
[C---:B------:R-:W-:Y:S02]  /*13080*/  IMAD R39, R57.reuse, R8, R39 ;  /* 0x0000000839277224 */ /* 0x040fe400078e0227 */
[----:B------:R-:W-:Y:S01]  /*13090*/  IMAD R10, R57, R58, R10 ;  /* 0x0000003a390a7224 */ /* 0x000fe200078e020a */
[----:B-1----:R-:W-:Y:S01]  /*130a0*/  LOP3.LUT R58, R19, 0x3, RZ, 0xc0, !PT ;  /* 0x00000003133a7812 */ /* 0x002fe200078ec0ff */
[----:B------:R-:W-:-:S02]  /*130b0*/  @!P2 IMAD.IADD R5, R5, 0x1, -R57 ;  /* 0x000000010505a824 */ /* 0x000fc400078e0a39 */
[C---:B------:R-:W-:Y:S01]  /*130c0*/  IMAD R50, R57.reuse, R0, R50 ;  /* 0x0000000039327224 */ /* 0x040fe200078e0232 */
[----:B------:R-:W-:Y:S01]  /*130d0*/  SHF.R.U32.HI R0, RZ, 0x2, R19 ;  /* 0x00000002ff007819 */ /* 0x000fe20000011613 */
[--C-:B------:R-:W-:Y:S01]  /*130e0*/  @!P6 IMAD.IADD R2, R2, 0x1, -R57.reuse ;  /* 0x000000010202e824 */ /* 0x100fe200078e0a39 */
[----:B------:R-:W-:Y:S01]  /*130f0*/  ISETP.GT.U32.AND P6, PT, R57, R39, PT ;  /* 0x000000273900720c */ /* 0x000fe20003fc4070 */
[----:B------:R-:W-:Y:S01]  /*13100*/  @!P5 IMAD.IADD R29, R29, 0x1, -R57 ;  /* 0x000000011d1dd824 */ /* 0x000fe200078e0a39 */
[C---:B------:R-:W-:Y:S01]  /*13110*/  ISETP.GT.U32.AND P4, PT, R57.reuse, R5, PT ;  /* 0x000000053900720c */ /* 0x040fe20003f84070 */
[----:B------:R-:W-:Y:S01]  /*13120*/  IMAD R58, R58, 0x110, RZ ;  /* 0x000001103a3a7824 */ /* 0x000fe200078e02ff */
[----:B------:R-:W-:Y:S02]  /*13130*/  ISETP.GT.U32.AND P5, PT, R57, R10, PT ;  /* 0x0000000a3900720c */ /* 0x000fe40003fa4070 */
[----:B------:R-:W-:-:S04]  /*13140*/  SGXT.U32 R0, R0, 0x3 ;  /* 0x000000030000781a */ /* 0x000fc80000000000 */
[----:B------:R-:W-:-:S03]  /*13150*/  LOP3.LUT R0, R58, R0, RZ, 0xfc, !PT ;  /* 0x000000003a007212 */ /* 0x000fc600078efcff */
[--C-:B------:R-:W-:Y:S02]  /*13160*/  @!P6 IMAD.IADD R39, R39, 0x1, -R57.reuse ;  /* 0x000000012727e824 */ /* 0x100fe400078e0a39 */
[----:B------:R1:W-:Y:S01]  /*13170*/  STL [R1+0x434c], R0 ;  /* 0x00434c0001007387 */ /* 0x0003e20000100800 */
[--C-:B------:R-:W-:Y:S01]  /*13180*/  @!P4 IMAD.IADD R5, R5, 0x1, -R57.reuse ;  /* 0x000000010505c824 */ /* 0x100fe200078e0a39 */
[----:B------:R-:W-:Y:S02]  /*13190*/  ISETP.GE.AND P4, PT, R4, RZ, PT ;  /* 0x000000ff0400720c */ /* 0x000fe40003f86270 */
[----:B------:R-:W2:Y:S01]  /*131a0*/  LDL.LU R17, [R1+0x348] ;  /* 0x0003480001117983 */ /* 0x000ea20000300800 */
[----:B------:R-:W-:Y:S01]  /*131b0*/  @!P5 IMAD.IADD R10, R10, 0x1, -R57 ;  /* 0x000000010a0ad824 */ /* 0x000fe200078e0a39 */
[----:B------:R-:W-:Y:S02]  /*131c0*/  LOP3.LUT R4, R19, 0x7, RZ, 0xc0, !PT ;  /* 0x0000000713047812 */ /* 0x000fe400078ec0ff */
[----:B------:R-:W3:Y:S04]  /*131d0*/  LDL.LU R16, [R1+0x344] ;  /* 0x0003440001107983 */ /* 0x000ee80000300800 */
[----:B------:R-:W4:Y:S01]  /*131e0*/  LDL.LU R15, [R1+0x340] ;  /* 0x00034000010f7983 */ /* 0x000f220000300800 */
[----:B------:R-:W-:Y:S01]  /*131f0*/  ISETP.GT.U32.AND P6, PT, R57, R39, PT ;  /* 0x000000273900720c */ /* 0x000fe20003fc4070 */
[----:B------:R-:W-:Y:S01]  /*13200*/  IMAD R4, R4, 0x90, RZ ;  /* 0x0000009004047824 */ /* 0x000fe200078e02ff */
[----:B------:R-:W-:Y:S01]  /*13210*/  ISETP.GE.AND P3, PT, R7, RZ, PT ;  /* 0x000000ff0700720c */ /* 0x000fe20003f66270 */
[----:B------:R-:W5:Y:S01]  /*13220*/  LDL.LU R14, [R1+0x33c] ;  /* 0x00033c00010e7983 */ /* 0x000f620000300800 */
[----:B------:R-:W-:Y:S01]  /*13230*/  ISETP.GT.U32.AND P1, PT, R57, R10, PT ;  /* 0x0000000a3900720c */ /* 0x000fe20003f24070 */
[----:B------:R-:W-:-:S02]  /*13240*/  IMAD.SHL.U32 R7, R19, 0x2, RZ ;  /* 0x0000000213077824 */ /* 0x000fc400078e00ff */
[----:B------:R-:W5:Y:S04]  /*13250*/  LDL.LU R13, [R1+0x338] ;  /* 0x00033800010d7983 */ /* 0x000f680000300800 */
[----:B------:R-:W5:Y:S01]  /*13260*/  LDL.LU R12, [R1+0x334] ;  /* 0x00033400010c7983 */ /* 0x000f620000300800 */
[----:B-1----:R-:W-:-:S03]  /*13270*/  LOP3.LUT R0, R4, 0x30, R7, 0x78, !PT ;  /* 0x0000003004007812 */ /* 0x002fc600078e7807 */
[----:B------:R-:W5:Y:S01]  /*13280*/  LDL.LU R9, [R1+0x330] ;  /* 0x0003300001097983 */ /* 0x000f620000300800 */
[----:B------:R-:W-:-:S03]  /*13290*/  ISETP.GE.AND P5, PT, R59, RZ, PT ;  /* 0x000000ff3b00720c */ /* 0x000fc60003fa6270 */
[----:B------:R-:W5:Y:S04]  /*132a0*/  LDL.LU R8, [R1+0x32c] ;  /* 0x00032c0001087983 */ /* 0x000f680000300800 */
[----:B------:R-:W5:Y:S04]  /*132b0*/  LDL.LU R7, [R1+0x328] ;  /* 0x0003280001077983 */ /* 0x000f680000300800 */
[----:B------:R-:W5:Y:S01]  /*132c0*/  LDL.LU R4, [R1+0x324] ;  /* 0x0003240001047983 */ /* 0x000f620000300800 */
[----:B------:R-:W-:-:S03]  /*132d0*/  @!P6 IMAD.IADD R39, R39, 0x1, -R57 ;  /* 0x000000012727e824 */ /* 0x000fc600078e0a39 */
[----:B------:R-:W5:Y:S01]  /*132e0*/  LDL.LU R59, [R1+0x17c] ;  /* 0x00017c00013b7983 */ /* 0x000f620000300800 */
[----:B------:R-:W-:Y:S01]  /*132f0*/  ISETP.GE.AND P6, PT, R60, RZ, PT ;  /* 0x000000ff3c00720c */ /* 0x000fe20003fc6270 */
[----:B------:R-:W-:Y:S01]  /*13300*/  @!P1 IMAD.IADD R10, R10, 0x1, -R57 ;  /* 0x000000010a0a9824 */ /* 0x000fe200078e0a39 */
[----:B------:R-:W-:Y:S01]  /*13310*/  ISETP.GE.AND P1, PT, R61, RZ, PT ;  /* 0x000000ff3d00720c */ /* 0x000fe20003f26270 */
[----:B------:R-:W5:Y:S04]  /*13320*/  LDL.LU R60, [R1+0x184] ;  /* 0x00018400013c7983 */ /* 0x000f680000300800 */
[----:B------:R-:W5:Y:S01]  /*13330*/  LDL.LU R61, [R1+0x18c] ;  /* 0x00018c00013d7983 */ /* 0x000f620000300800 */
[----:B------:R-:W-:-:S13]  /*13340*/  ISETP.GT.U32.AND P2, PT, R57, R2, PT ;  /* 0x000000023900720c */ /* 0x000fda0003f44070 */
[----:B------:R-:W-:Y:S01]  /*13350*/  @!P2 IMAD.IADD R2, R2, 0x1, -R57 ;  /* 0x000000010202a824 */ /* 0x000fe200078e0a39 */
[----:B------:R-:W-:Y:S02]  /*13360*/  ISETP.GT.U32.AND P2, PT, R57, R50, PT ;  /* 0x000000323900720c */ /* 0x000fe40003f44070 */
[----:B------:R-:W-:-:S11]  /*13370*/  LOP3.LUT R19, R19, 0x1f, RZ, 0xc0, !PT ;  /* 0x0000001f13137812 */ /* 0x000fd600078ec0ff */
[----:B------:R-:W-:-:S05]  /*13380*/  @!P2 IMAD.IADD R50, R50, 0x1, -R57 ;  /* 0x000000013232a824 */ /* 0x000fca00078e0a39 */
[----:B------:R-:W-:Y:S01]  /*13390*/  ISETP.GT.U32.AND P2, PT, R57, R50, PT ;  /* 0x000000323900720c */ /* 0x000fe20003f44070 */
[----:B0-----:R-:W-:Y:S01]  /*133a0*/  IMAD R0, R19, R18, RZ ;  /* 0x0000001213007224 */ /* 0x001fe200078e02ff */
[----:B------:R-:W-:Y:S01]  /*133b0*/  LOP3.LUT R58, RZ, R3, RZ, 0x33, !PT ;  /* 0x00000003ff3a7212 */ /* 0x000fe200078e33ff */
[----:B------:R-:W-:Y:S01]  /*133c0*/  @!P0 IMAD.MOV R29, RZ, RZ, -R29 ;  /* 0x000000ffff1d8224 */ /* 0x000fe200078e0a1d */
[----:B------:R-:W-:Y:S01]  /*133d0*/  ISETP.NE.AND P0, PT, R3, RZ, PT ;  /* 0x000000ff0300720c */ /* 0x000fe20003f05270 */
[----:B------:R-:W-:-:S08]  /*133e0*/  IMAD R3, R18, 0x20, R0 ;  /* 0x0000002012037824 */ /* 0x000fd000078e0200 */
[----:B------:R-:W-:Y:S01]  /*133f0*/  @!P2 IMAD.IADD R50, R50, 0x1, -R57 ;  /* 0x000000013232a824 */ /* 0x000fe200078e0a39 */
[----:B------:R-:W-:-:S05]  /*13400*/  IADD3 R57, P2, PT, R0, UR22, RZ ;  /* 0x0000001600397c10 */ /* 0x000fca000ff5e0ff */
[----:B------:R-:W-:Y:S01]  /*13410*/  STL [R1+0x4380], R57 ;  /* 0x0043803901007387 */ /* 0x000fe20000100800 */
[C---:B--2---:R-:W-:Y:S02]  /*13420*/  SEL R17, R58.reuse, R17, !P0 ;  /* 0x000000113a117207 */ /* 0x044fe40004000000 */
[----:B---3--:R-:W-:-:S03]  /*13430*/  SEL R16, R58, R16, !P0 ;  /* 0x000000103a107207 */ /* 0x008fc60004000000 */
[----:B------:R-:W-:Y:S01]  /*13440*/  STL [R1+0x80], R17 ;  /* 0x0000801101007387 */ /* 0x000fe20000100800 */
[----:B----4-:R-:W-:-:S03]  /*13450*/  SEL R0, R58, R15, !P0 ;  /* 0x0000000f3a007207 */ /* 0x010fc60004000000 */
[----:B------:R-:W-:Y:S01]  /*13460*/  STL [R1+0xa0], R16 ;  /* 0x0000a01001007387 */ /* 0x000fe20000100800 */
[----:B-----5:R-:W-:-:S03]  /*13470*/  SEL R14, R58, R14, !P0 ;  /* 0x0000000e3a0e7207 */ /* 0x020fc60004000000 */
[----:B------:R0:W-:Y:S01]  /*13480*/  STL [R1+0xb0], R0 ;  /* 0x0000b00001007387 */ /* 0x0001e20000100800 */
[----:B------:R-:W-:-:S03]  /*13490*/  SEL R13, R58, R13, !P0 ;  /* 0x0000000d3a0d7207 */ /* 0x000fc60004000000 */
[----:B------:R-:W-:Y:S01]  /*134a0*/  STL [R1+0xb4], R14 ;  /* 0x0000b40e01007387 */ /* 0x000fe20000100800 */
[----:B0-----:R-:W-:-:S03]  /*134b0*/  SEL R0, R58, R12, !P0 ;  /* 0x0000000c3a007207 */ /* 0x001fc60004000000 */
[----:B------:R-:W-:Y:S01]  /*134c0*/  STL [R1+0xc0], R13 ;  /* 0x0000c00d01007387 */ /* 0x000fe20000100800 */
[C---:B------:R-:W-:Y:S02]  /*134d0*/  SEL R9, R58.reuse, R9, !P0 ;  /* 0x000000093a097207 */ /* 0x040fe40004000000 */
[C---:B------:R-:W-:Y:S01]  /*134e0*/  SEL R8, R58.reuse, R8, !P0 ;  /* 0x000000083a087207 */ /* 0x040fe20004000000 */
[----:B------:R0:W-:Y:S04]  /*134f0*/  STL [R1+0xd0], R0 ;  /* 0x0000d00001007387 */ /* 0x0001e80000100800 */
[----:B------:R-:W-:Y:S01]  /*13500*/  STL [R1+0xec], R9 ;  /* 0x0000ec0901007387 */ /* 0x000fe20000100800 */
[C---:B------:R-:W-:Y:S02]  /*13510*/  SEL R4, R58.reuse, R4, !P0 ;  /* 0x000000043a047207 */ /* 0x040fe40004000000 */
[----:B0-----:R-:W-:-:S02]  /*13520*/  SEL R0, R58, R7, !P0 ;  /* 0x000000073a007207 */ /* 0x001fc40004000000 */
[C---:B------:R-:W-:Y:S01]  /*13530*/  SEL R7, R58.reuse, R59, !P0 ;  /* 0x0000003b3a077207 */ /* 0x040fe20004000000 */
[----:B------:R-:W-:Y:S04]  /*13540*/  STL [R1+0xf0], R8 ;  /* 0x0000f00801007387 */ /* 0x000fe80000100800 */
[----:B------:R0:W-:Y:S04]  /*13550*/  STL [R1+0xf4], R0 ;  /* 0x0000f40001007387 */ /* 0x0001e80000100800 */
[----:B------:R1:W-:Y:S04]  /*13560*/  STL [R1+0x104], R4 ;  /* 0x0001040401007387 */ /* 0x0003e80000100800 */
[----:B------:R-:W-:Y:S01]  /*13570*/  STL [R1+0x17c], R7 ;  /* 0x00017c0701007387 */ /* 0x000fe20000100800 */
[----:B0-----:R-:W-:-:S03]  /*13580*/  SEL R0, R58, R60, !P0 ;  /* 0x0000003c3a007207 */ /* 0x001fc60004000000 */
[----:B------:R-:W2:Y:S01]  /*13590*/  LDL.LU R57, [R1+0x304] ;  /* 0x0003040001397983 */ /* 0x000ea20000300800 */
[----:B-1----:R-:W-:-:S03]  /*135a0*/  SEL R4, R58, R61, !P0 ;  /* 0x0000003d3a047207 */ /* 0x002fc60004000000 */
[----:B------:R0:W-:Y:S04]  /*135b0*/  STL [R1+0x184], R0 ;  /* 0x0001840001007387 */ /* 0x0001e80000100800 */
[----:B0-----:R-:W3:Y:S04]  /*135c0*/  LDL.LU R0, [R1+0x30c] ;  /* 0x00030c0001007983 */ /* 0x001ee80000300800 */
[----:B------:R0:W-:Y:S04]  /*135d0*/  STL [R1+0x18c], R4 ;  /* 0x00018c0401007387 */ /* 0x0001e80000100800 */
[----:B------:R-:W4:Y:S04]  /*135e0*/  LDL.LU R42, [R1+0x314] ;  /* 0x00031400012a7983 */ /* 0x000f280000300800 */
[----:B------:R-:W5:Y:S04]  /*135f0*/  LDL.LU R41, [R1+0x31c] ;  /* 0x00031c0001297983 */ /* 0x000f680000300800 */
        /* <DEDUP_REMOVED lines=23> */
[----:B0-----:R-:W5:Y:S04]  /*13770*/  LDL.LU R4, [R1+0x118] ;  /* 0x0001180001047983 */ /* 0x001f680000300800 */
[----:B------:R-:W5:Y:S04]  /*13780*/  LDL.LU R59, [R1+0x10c] ;  /* 0x00010c00013b7983 */ /* 0x000f680000300800 */
[----:B------:R-:W5:Y:S04]  /*13790*/  LDL.LU R60, [R1+0x108] ;  /* 0x00010800013c7983 */ /* 0x000f680000300800 */
[----:B------:R-:W5:Y:S01]  /*137a0*/  LDL.LU R61, [R1+0x100] ;  /* 0x00010000013d7983 */ /* 0x000f620000300800 */
[----:B--2---:R-:W-:-:S05]  /*137b0*/  SEL R57, R58, R57, !P0 ;  /* 0x000000393a397207 */ /* 0x004fca0004000000 */
[----:B------:R3:W-:Y:S02]  /*137c0*/  STL [R1+0x304], R57 ;  /* 0x0003043901007387 */ /* 0x0007e40000100800 */
[C---:B---3--:R-:W-:Y:S02]  /*137d0*/  SEL R57, R58.reuse, R0, !P0 ;  /* 0x000000003a397207 */ /* 0x048fe40004000000 */
        /* <DEDUP_REMOVED lines=19> */
[C---:B0-----:R-:W-:Y:S01]  /*13910*/  SEL R0, R58.reuse, R25, !P0 ;  /* 0x000000193a007207 */ /* 0x041fe20004000000 */
[----:B------:R-:W-:Y:S01]  /*13920*/  STL [R1+0x354], R27 ;  /* 0x0003541b01007387 */ /* 0x000fe20000100800 */
[----:B------:R-:W-:-:S03]  /*13930*/  SEL R22, R58, R22, !P0 ;  /* 0x000000163a167207 */ /* 0x000fc60004000000 */
[----:B------:R0:W-:Y:S01]  /*13940*/  STL [R1+0x35c], R0 ;  /* 0x00035c0001007387 */ /* 0x0001e20000100800 */
[----:B------:R-:W-:-:S03]  /*13950*/  SEL R20, R58, R20, !P0 ;  /* 0x000000143a147207 */ /* 0x000fc60004000000 */
[----:B------:R-:W-:Y:S01]  /*13960*/  STL [R1+0x364], R24 ;  /* 0x0003641801007387 */ /* 0x000fe20000100800 */
[C---:B------:R-:W-:Y:S02]  /*13970*/  SEL R19, R58.reuse, R19, !P0 ;  /* 0x000000133a137207 */ /* 0x040fe40004000000 */
[C---:B0-----:R-:W-:Y:S01]  /*13980*/  SEL R0, R58.reuse, R21, !P0 ;  /* 0x000000153a007207 */ /* 0x041fe20004000000 */
[----:B------:R-:W-:Y:S04]  /*13990*/  STL [R1+0x36c], R22 ;  /* 0x00036c1601007387 */ /* 0x000fe80000100800 */
        /* <DEDUP_REMOVED lines=17> */
[----:B------:R-:W-:Y:S01]  /*13ab0*/  STL [R1+0x3f8], R13 ;  /* 0x0003f80d01007387 */ /* 0x000fe20000100800 */
[----:B------:R-:W-:-:S03]  /*13ac0*/  SEL R4, R58, R4, !P0 ;  /* 0x000000043a047207 */ /* 0x000fc60004000000 */
[----:B------:R0:W-:Y:S04]  /*13ad0*/  STL [R1+0x3f4], R0 ;  /* 0x0003f40001007387 */ /* 0x0001e80000100800 */
[----:B------:R-:W-:Y:S01]  /*13ae0*/  STL [R1+0x3f0], R9 ;  /* 0x0003f00901007387 */ /* 0x000fe20000100800 */
[C---:B0-----:R-:W-:Y:S02]  /*13af0*/  SEL R0, R58.reuse, R7, !P0 ;  /* 0x000000073a007207 */ /* 0x041fe40004000000 */
        /* <DEDUP_REMOVED lines=325> */
[----:B------:R-:W-:Y:S01]  /*14f50*/  STL [R1+0x204], R42 ;  /* 0x0002042a01007387 */ /* 0x000fe20000100800 */
[----:B------:R-:W-:-:S03]  /*14f60*/  SEL R40, R58, R40, !P0 ;  /* 0x000000283a287207 */ /* 0x000fc60004000000 */
        /* <DEDUP_REMOVED lines=37> */
[----:B------:R0:W-:Y:S04]  /*151c0*/  STL [R1+0x1b8], R0 ;  /* 0x0001b80001007387 */ /* 0x0001e80000100800 */
[----:B------:R-:W-:Y:S01]  /*151d0*/  STL [R1+0x1b4], R13 ;  /* 0x0001b40d01007387 */ /* 0x000fe20000100800 */
[----:B0-----:R-:W-:-:S03]  /*151e0*/  SEL R0, R58, R9, !P0 ;  /* 0x000000093a007207 */ /* 0x001fc60004000000 */
[----:B------:R-:W-:Y:S01]  /*151f0*/  STL [R1+0x1b0], R12 ;  /* 0x0001b00c01007387 */ /* 0x000fe20000100800 */
[C---:B------:R-:W-:Y:S02]  /*15200*/  SEL R9, R58.reuse, R8, !P0 ;  /* 0x000000083a097207 */ /* 0x040fe40004000000 */
[C---:B------:R-:W-:Y:S01]  /*15210*/  SEL R8, R58.reuse, R7, !P0 ;  /* 0x000000073a087207 */ /* 0x040fe20004000000 */
[----:B------:R0:W-:Y:S01]  /*15220*/  STL [R1+0x1ac], R0 ;  /* 0x0001ac0001007387 */ /* 0x0001e20000100800 */
[----:B------:R-:W-:-:S03]  /*15230*/  SEL R7, R58, R59, !P0 ;  /* 0x0000003b3a077207 */ /* 0x000fc60004000000 */
[----:B------:R-:W-:Y:S01]  /*15240*/  STL [R1+0x1a8], R9 ;  /* 0x0001a80901007387 */ /* 0x000fe20000100800 */
[----:B0-----:R-:W-:-:S03]  /*15250*/  SEL R0, R58, R4, !P0 ;  /* 0x000000043a007207 */ /* 0x001fc60004000000 */
[----:B------:R-:W-:Y:S01]  /*15260*/  STL [R1+0x1a4], R8 ;  /* 0x0001a40801007387 */ /* 0x000fe20000100800 */
[----:B------:R-:W-:-:S03]  /*15270*/  SEL R4, R58, R60, !P0 ;  /* 0x0000003c3a047207 */ /* 0x000fc60004000000 */
[----:B------:R0:W-:Y:S04]  /*15280*/  STL [R1+0x1a0], R0 ;  /* 0x0001a00001007387 */ /* 0x0001e80000100800 */
[----:B------:R1:W-:Y:S04]  /*15290*/  STL [R1+0x19c], R7 ;  /* 0x00019c0701007387 */ /* 0x0003e80000100800 */
[----:B------:R-:W2:Y:S01]  /*152a0*/  LDL.LU R42, [R1+0x44] ;  /* 0x00004400012a7983 */ /* 0x000ea20000300800 */
[----:B0-----:R-:W-:-:S03]  /*152b0*/  SEL R0, R58, R61, !P0 ;  /* 0x0000003d3a007207 */ /* 0x001fc60004000000 */
[----:B------:R0:W-:Y:S04]  /*152c0*/  STL [R1+0x198], R4 ;  /* 0x0001980401007387 */ /* 0x0001e80000100800 */
[----:B------:R-:W3:Y:S04]  /*152d0*/  LDL.LU R41, [R1+0x40] ;  /* 0x0000400001297983 */ /* 0x000ee80000300800 */
[----:B------:R4:W-:Y:S04]  /*152e0*/  STL [R1+0x194], R0 ;  /* 0x0001940001007387 */ /* 0x0009e80000100800 */
        /* <DEDUP_REMOVED lines=22> */
[----:B-1----:R-:W5:Y:S04]  /*15450*/  LDL.LU R7, [R1+0x18] ;  /* 0x0000180001077983 */ /* 0x002f680000300800 */
[----:B0-----:R-:W5:Y:S04]  /*15460*/  LDL.LU R4, [R1+0x14] ;  /* 0x0000140001047983 */ /* 0x001f680000300800 */
[----:B------:R-:W5:Y:S04]  /*15470*/  LDL.LU R59, [R1+0x10] ;  /* 0x00001000013b7983 */ /* 0x000f680000300800 */
[----:B------:R-:W5:Y:S04]  /*15480*/  LDL.LU R60, [R1+0xc] ;  /* 0x00000c00013c7983 */ /* 0x000f680000300800 */
[----:B------:R-:W5:Y:S04]  /*15490*/  LDL.LU R61, [R1+0x8] ;  /* 0x00000800013d7983 */ /* 0x000f680000300800 */
[----:B------:R-:W5:Y:S04]  /*154a0*/  LDL.LU R57, [R1+0x4] ;  /* 0x0000040001397983 */ /* 0x000f680000300800 */
[----:B----4-:R-:W4:Y:S01]  /*154b0*/  LDL.LU R0, [R1] ;  /* 0x0000000001007983 */ /* 0x010f220000300800 */
[----:B--2---:R-:W-:-:S05]  /*154c0*/  SEL R42, R58, R42, !P0 ;  /* 0x0000002a3a2a7207 */ /* 0x004fca0004000000 */
[----:B------:R0:W-:Y:S01]  /*154d0*/  STL [R1+0x190], R42 ;  /* 0x0001902a01007387 */ /* 0x0001e20000100800 */
[----:B---3--:R-:W-:-:S03]  /*154e0*/  SEL R41, R58, R41, !P0 ;  /* 0x000000293a297207 */ /* 0x008fc60004000000 */
[----:B0-----:R-:W2:Y:S01]  /*154f0*/  LDL.LU R42, [R1+0x44b0] ;  /* 0x0044b000012a7983 */ /* 0x001ea20000300800 */
[----:B-----5:R-:W-:-:S03]  /*15500*/  SEL R40, R58, R40, !P0 ;  /* 0x000000283a287207 */ /* 0x020fc60004000000 */
[----:B------:R0:W-:Y:S01]  /*15510*/  STL [R1+0x188], R41 ;  /* 0x0001882901007387 */ /* 0x0001e20000100800 */
[C---:B------:R-:W-:Y:S02]  /*15520*/  SEL R37, R58.reuse, R37, !P0 ;  /* 0x000000253a257207 */ /* 0x040fe40004000000 */
[C---:B------:R-:W-:Y:S01]  /*15530*/  SEL R36, R58.reuse, R36, !P0 ;  /* 0x000000243a247207 */ /* 0x040fe20004000000 */
[----:B0-----:R-:W3:Y:S01]  /*15540*/  LDL.LU R41, [R1+0x44ac] ;  /* 0x0044ac0001297983 */ /* 0x001ee20000300800 */
[----:B------:R-:W-:-:S03]  /*15550*/  SEL R34, R58, R34, !P0 ;  /* 0x000000223a227207 */ /* 0x000fc60004000000 */
[----:B------:R0:W-:Y:S01]  /*15560*/  STL [R1+0x180], R40 ;  /* 0x0001802801007387 */ /* 0x0001e20000100800 */
[C---:B------:R-:W-:Y:S02]  /*15570*/  SEL R32, R58.reuse, R32, !P0 ;  /* 0x000000203a207207 */ /* 0x040fe40004000000 */
[C---:B------:R-:W-:Y:S01]  /*15580*/  SEL R30, R58.reuse, R30, !P0 ;  /* 0x0000001e3a1e7207 */ /* 0x040fe20004000000 */
[----:B0-----:R-:W5:Y:S04]  /*15590*/  LDL.LU R40, [R1+0x44a8] ;  /* 0x0044a80001287983 */ /* 0x001f680000300800 */
[----:B------:R0:W-:Y:S01]  /*155a0*/  STL [R1+0x178], R37 ;  /* 0x0001782501007387 */ /* 0x0001e20000100800 */
[C---:B------:R-:W-:Y:S02]  /*155b0*/  SEL R27, R58.reuse, R27, !P0 ;  /* 0x0000001b3a1b7207 */ /* 0x040fe40004000000 */
[C---:B------:R-:W-:Y:S01]  /*155c0*/  SEL R25, R58.reuse, R25, !P0 ;  /* 0x000000193a197207 */ /* 0x040fe20004000000 */
[----:B0-----:R-:W2:Y:S04]  /*155d0*/  LDL.LU R37, [R1+0x44a4] ;  /* 0x0044a40001257983 */ /* 0x001ea80000300800 */
[----:B------:R0:W-:Y:S01]  /*155e0*/  STL [R1+0x174], R36 ;  /* 0x0001742401007387 */ /* 0x0001e20000100800 */
[----:B------:R-:W-:-:S03]  /*155f0*/  SEL R24, R58, R24, !P0 ;  /* 0x000000183a187207 */ /* 0x000fc60004000000 */
        /* <DEDUP_REMOVED lines=55> */
[----:B------:R0:W-:Y:S04]  /*15970*/  STL [R1+0xd8], R8 ;  /* 0x0000d80801007387 */ /* 0x0001e80000100800 */
        /* <DEDUP_REMOVED lines=8> */
[----:B0-----:R-:W3:Y:S04]  /*15a00*/  LDL.LU R60, [R1+0x4444] ;  /* 0x00444400013c7983 */ /* 0x001ee80000300800 */
[----:B------:R0:W-:Y:S04]  /*15a10*/  STL [R1+0xbc], R61 ;  /* 0x0000bc3d01007387 */ /* 0x0001e80000100800 */
[----:B0-----:R-:W5:Y:S01]  /*15a20*/  LDL.LU R61, [R1+0x4440] ;  /* 0x00444000013d7983 */ /* 0x001f620000300800 */
[----:B------:R-:W-:-:S02]  /*15a30*/  SEL R57, R58, R57, !P0 ;  /* 0x000000393a397207 */ /* 0x000fc40004000000 */
[----:B----4-:R-:W-:-:S03]  /*15a40*/  SEL R0, R58, R0, !P0 ;  /* 0x000000003a007207 */ /* 0x010fc60004000000 */
[----:B------:R-:W-:Y:S04]  /*15a50*/  STL [R1+0xb8], R57 ;  /* 0x0000b83901007387 */ /* 0x000fe80000100800 */
[----:B------:R2:W-:Y:S02]  /*15a60*/  STL [R1+0xac], R0 ;  /* 0x0000ac0001007387 */ /* 0x0005e40000100800 */
[C---:B--2---:R-:W-:Y:S02]  /*15a70*/  SEL R0, R58.reuse, R59, !P0 ;  /* 0x0000003b3a007207 */ /* 0x044fe40004000000 */
[C---:B---3--:R-:W-:Y:S02]  /*15a80*/  SEL R60, R58.reuse, R60, !P0 ;  /* 0x0000003c3a3c7207 */ /* 0x048fe40004000000 */
[----:B-----5:R-:W-:-:S05]  /*15a90*/  SEL R57, R58, R61, !P0 ;  /* 0x0000003d3a397207 */ /* 0x020fca0004000000 */
[----:B------:R0:W-:Y:S04]  /*15aa0*/  STL [R1+0xa8], R57 ;  /* 0x0000a83901007387 */ /* 0x0001e80000100800 */
[----:B------:R-:W-:Y:S04]  /*15ab0*/  STL [R1+0xa4], R60 ;  /* 0x0000a43c01007387 */ /* 0x000fe80000100800 */
[----:B------:R1:W-:Y:S01]  /*15ac0*/  STL [R1+0x9c], R0 ;  /* 0x00009c0001007387 */ /* 0x0003e20000100800 */
[C---:B0-----:R-:W-:Y:S02]  /*15ad0*/  SEL R57, R58.reuse, R4, !P0 ;  /* 0x000000043a397207 */ /* 0x041fe40004000000 */
[----:B------:R-:W-:-:S02]  /*15ae0*/  SEL R4, R58, R7, !P0 ;  /* 0x000000073a047207 */ /* 0x000fc40004000000 */
[C---:B------:R-:W-:Y:S01]  /*15af0*/  SEL R7, R58.reuse, R9, !P0 ;  /* 0x000000093a077207 */ /* 0x040fe20004000000 */
[----:B------:R-:W-:Y:S01]  /*15b00*/  STL [R1+0x98], R57 ;  /* 0x0000983901007387 */ /* 0x000fe20000100800 */
[----:B-1----:R-:W-:-:S03]  /*15b10*/  SEL R0, R58, R8, !P0 ;  /* 0x000000083a007207 */ /* 0x002fc60004000000 */
[----:B------:R0:W-:Y:S04]  /*15b20*/  STL [R1+0x94], R4 ;  /* 0x0000940401007387 */ /* 0x0001e80000100800 */
[----:B------:R1:W-:Y:S04]  /*15b30*/  STL [R1+0x90], R0 ;  /* 0x0000900001007387 */ /* 0x0003e80000100800 */
[----:B------:R2:W-:Y:S01]  /*15b40*/  STL [R1+0x8c], R7 ;  /* 0x00008c0701007387 */ /* 0x0005e20000100800 */
[C---:B0-----:R-:W-:Y:S02]  /*15b50*/  SEL R4, R58.reuse, R12, !P0 ;  /* 0x0000000c3a047207 */ /* 0x041fe40004000000 */
[----:B-1----:R-:W-:-:S03]  /*15b60*/  SEL R0, R58, R13, !P0 ;  /* 0x0000000d3a007207 */ /* 0x002fc60004000000 */
[----:B------:R0:W-:Y:S01]  /*15b70*/  STL [R1+0x88], R4 ;  /* 0x0000880401007387 */ /* 0x0001e20000100800 */
[----:B--2---:R-:W-:-:S03]  /*15b80*/  SEL R7, R58, R14, !P0 ;  /* 0x0000000e3a077207 */ /* 0x004fc60004000000 */
        /* <DEDUP_REMOVED lines=54> */
[----:B------:R-:W-:Y:S04]  /*15ef0*/  STL [R1+0x14], R0 ;  /* 0x0000140001007387 */ /* 0x000fe80000100800 */
[----:B------:R1:W-:Y:S01]  /*15f00*/  STL [R1+0x10], R7 ;  /* 0x0000100701007387 */ /* 0x0003e20000100800 */
[----:B0-----:R-:W-:-:S03]  /*15f10*/  SEL R4, R58, R31, !P0 ;  /* 0x0000001f3a047207 */ /* 0x001fc60004000000 */
[----:B------:R-:W2:Y:S04]  /*15f20*/  LDL.LU R9, [R1+0x444] ;  /* 0x0004440001097983 */ /* 0x000ea80000300800 */
[----:B------:R0:W-:Y:S01]  /*15f30*/  STL [R1+0xc], R4 ;  /* 0x00000c0401007387 */ /* 0x0001e20000100800 */
[----:B-1----:R-:W1:Y:S03]  /*15f40*/  LDC R7, c[0x0][0x3ac] ;  /* 0x0000eb00ff077b82 */ /* 0x002e660000000800 */
[----:B------:R-:W3:Y:S01]  /*15f50*/  LDL.LU R8, [R1+0x440] ;  /* 0x0004400001087983 */ /* 0x000ee20000300800 */
[----:B0-----:R-:W0:Y:S01]  /*15f60*/  S2R R4, SR_TID.X ;  /* 0x0000000000047919 */ /* 0x001e220000002100 */
[----:B------:R-:W-:-:S02]  /*15f70*/  SEL R0, R58, R26, !P0 ;  /* 0x0000001a3a007207 */ /* 0x000fc40004000000 */
[----:B------:R-:W-:-:S03]  /*15f80*/  SEL R57, R58, R11, !P0 ;  /* 0x0000000b3a397207 */ /* 0x000fc60004000000 */
[----:B------:R4:W-:Y:S01]  /*15f90*/  STL [R1+0x8], R0 ;  /* 0x0000080001007387 */ /* 0x0009e20000100800 */
[C---:B------:R-:W-:Y:S02]  /*15fa0*/  SEL R61, R58.reuse, R28, !P0 ;  /* 0x0000001c3a3d7207 */ /* 0x040fe40004000000 */
[C---:B------:R-:W-:Y:S01]  /*15fb0*/  SEL R60, R58.reuse, R23, !P0 ;  /* 0x000000173a3c7207 */ /* 0x040fe20004000000 */
[----:B------:R5:W-:Y:S01]  /*15fc0*/  STL [R1+0x43dc], R57 ;  /* 0x0043dc3901007387 */ /* 0x000be20000100800 */
[C---:B------:R-:W-:Y:S02]  /*15fd0*/  SEL R59, R58.reuse, R47, !P0 ;  /* 0x0000002f3a3b7207 */ /* 0x040fe40004000000 */
[----:B----4-:R-:W-:Y:S02]  /*15fe0*/  SEL R0, R58, R53, !P0 ;  /* 0x000000353a007207 */ /* 0x010fe40004000000 */
[----:B0-----:R-:W-:-:S05]  /*15ff0*/  LOP3.LUT R4, R4, 0x1f, RZ, 0xc0, !PT ;  /* 0x0000001f04047812 */ /* 0x001fca00078ec0ff */
[----:B-1----:R-:W-:Y:S02]  /*16000*/  IMAD R4, R4, R7, RZ ;  /* 0x0000000704047224 */ /* 0x002fe400078e02ff */
[----:B------:R-:W0:Y:S01]  /*16010*/  LDC R7, c[0x0][0x3ac] ;  /* 0x0000eb00ff077b82 */ /* 0x000e220000000800 */
[C---:B------:R-:W-:Y:S01]  /*16020*/  SEL R56, R58.reuse, R38, !P0 ;  /* 0x000000263a387207 */ /* 0x040fe20004000000 */
[----:B------:R-:W-:Y:S01]  /*16030*/  STL [R1+0x43e0], R0 ;  /* 0x0043e00001007387 */ /* 0x000fe20000100800 */
[C---:B------:R-:W-:Y:S01]  /*16040*/  SEL R55, R58.reuse, R52, !P0 ;  /* 0x000000343a377207 */ /* 0x040fe20004000000 */
[----:B------:R-:W-:Y:S01]  /*16050*/  @!P3 IMAD.MOV R2, RZ, RZ, -R2 ;  /* 0x000000ffff02b224 */ /* 0x000fe200078e0a02 */
[C---:B------:R-:W-:Y:S01]  /*16060*/  SEL R54, R58.reuse, R43, !P0 ;  /* 0x0000002b3a367207 */ /* 0x040fe20004000000 */
[----:B------:R-:W-:Y:S01]  /*16070*/  STL [R1+0x43e4], R61 ;  /* 0x0043e43d01007387 */ /* 0x000fe20000100800 */
[C---:B------:R-:W-:Y:S01]  /*16080*/  SEL R44, R58.reuse, R33, !P0 ;  /* 0x000000213a2c7207 */ /* 0x040fe20004000000 */
[----:B------:R-:W-:Y:S01]  /*16090*/  @!P4 IMAD.MOV R5, RZ, RZ, -R5 ;  /* 0x000000ffff05c224 */ /* 0x000fe200078e0a05 */
[C---:B------:R-:W-:Y:S01]  /*160a0*/  SEL R45, R58.reuse, R45, !P0 ;  /* 0x0000002d3a2d7207 */ /* 0x040fe20004000000 */
[----:B------:R-:W-:Y:S01]  /*160b0*/  STL [R1+0x43e8], R60 ;  /* 0x0043e83c01007387 */ /* 0x000fe20000100800 */
[----:B------:R-:W-:Y:S01]  /*160c0*/  @!P5 IMAD.MOV R39, RZ, RZ, -R39 ;  /* 0x000000ffff27d224 */ /* 0x000fe200078e0a27 */
[----:B------:R-:W-:-:S02]  /*160d0*/  SEL R46, R58, R35, !P0 ;  /* 0x000000233a2e7207 */ /* 0x000fc40004000000 */
[----:B------:R-:W-:Y:S01]  /*160e0*/  STL [R1+0x43ec], R59 ;  /* 0x0043ec3b01007387 */ /* 0x000fe20000100800 */
[----:B------:R-:W-:Y:S01]  /*160f0*/  @!P6 IMAD.MOV R10, RZ, RZ, -R10 ;  /* 0x000000ffff0ae224 */ /* 0x000fe200078e0a0a */
[C---:B------:R-:W-:Y:S01]  /*16100*/  SEL R47, R58.reuse, R6, !P0 ;  /* 0x000000063a2f7207 */ /* 0x040fe20004000000 */
[----:B------:R-:W-:Y:S01]  /*16110*/  @!P1 IMAD.MOV R50, RZ, RZ, -R50 ;  /* 0x000000ffff329224 */ /* 0x000fe200078e0a32 */
[----:B------:R-:W-:Y:S01]  /*16120*/  STL [R1+0x43f0], R56 ;  /* 0x0043f03801007387 */ /* 0x000fe20000100800 */
[----:B------:R-:W-:-:S03]  /*16130*/  SEL R48, R58, R29, !P0 ;  /* 0x0000001d3a307207 */ /* 0x000fc60004000000 */
[----:B------:R-:W-:Y:S01]  /*16140*/  STL [R1+0x43f4], R55 ;  /* 0x0043f43701007387 */ /* 0x000fe20000100800 */
[----:B------:R-:W-:-:S03]  /*16150*/  SEL R49, R58, R2, !P0 ;  /* 0x000000023a317207 */ /* 0x000fc60004000000 */
[----:B------:R-:W-:Y:S01]  /*16160*/  STL [R1+0x43f8], R54 ;  /* 0x0043f83601007387 */ /* 0x000fe20000100800 */
[----:B------:R-:W-:-:S03]  /*16170*/  SEL R51, R58, R5, !P0 ;  /* 0x000000053a337207 */ /* 0x000fc60004000000 */
[----:B------:R-:W-:Y:S01]  /*16180*/  STL [R1+0x43fc], R44 ;  /* 0x0043fc2c01007387 */ /* 0x000fe20000100800 */
[----:B------:R-:W-:-:S03]  /*16190*/  SEL R52, R58, R39, !P0 ;  /* 0x000000273a347207 */ /* 0x000fc60004000000 */
[----:B------:R-:W-:Y:S01]  /*161a0*/  STL [R1+0x4400], R45 ;  /* 0x0044002d01007387 */ /* 0x000fe20000100800 */
[C---:B------:R-:W-:Y:S01]  /*161b0*/  SEL R53, R58.reuse, R10, !P0 ;  /* 0x0000000a3a357207 */ /* 0x040fe20004000000 */
[----:B0-----:R-:W-:Y:S01]  /*161c0*/  IMAD R40, R7, 0x20, R3 ;  /* 0x0000002007287824 */ /* 0x001fe200078e0203 */
[----:B------:R-:W-:Y:S01]  /*161d0*/  SEL R50, R58, R50, !P0 ;  /* 0x000000323a327207 */ /* 0x000fe20004000000 */
[----:B------:R-:W-:Y:S01]  /*161e0*/  STL [R1+0x4404], R46 ;  /* 0x0044042e01007387 */ /* 0x000fe20000100800 */
[----:B------:R-:W-:Y:S02]  /*161f0*/  LEA.HI.X.SX32 R2, R4, UR23, 0x1, P2 ;  /* 0x0000001704027c11 */ /* 0x000fe400090f0eff */
[C---:B------:R-:W-:Y:S01]  /*16200*/  IADD3 R4, P0, PT, R3.reuse, UR22, RZ ;  /* 0x0000001603047c10 */ /* 0x040fe2000ff1e0ff */
[----:B------:R-:W-:Y:S04]  /*16210*/  STL [R1+0x4408], R47 ;  /* 0x0044082f01007387 */ /* 0x000fe80000100800 */
[----:B------:R-:W-:Y:S01]  /*16220*/  STL [R1+0x440c], R48 ;  /* 0x00440c3001007387 */ /* 0x000fe20000100800 */
[----:B------:R-:W-:-:S03]  /*16230*/  LEA.HI.X.SX32 R42, R3, UR23, 0x1, P0 ;  /* 0x00000017032a7c11 */ /* 0x000fc600080f0eff */
[----:B------:R-:W-:Y:S01]  /*16240*/  STL [R1+0x4410], R49 ;  /* 0x0044103101007387 */ /* 0x000fe20000100800 */
[----:B------:R-:W-:-:S03]  /*16250*/  IADD3 R22, P2, PT, R40, UR22, RZ ;  /* 0x0000001628167c10 */ /* 0x000fc6000ff5e0ff */
[----:B------:R-:W-:Y:S04]  /*16260*/  STL [R1+0x4414], R51 ;  /* 0x0044143301007387 */ /* 0x000fe80000100800 */
[----:B------:R-:W-:Y:S04]  /*16270*/  STL [R1+0x4418], R52 ;  /* 0x0044183401007387 */ /* 0x000fe80000100800 */
[----:B------:R-:W-:Y:S04]  /*16280*/  STL [R1+0x441c], R53 ;  /* 0x00441c3501007387 */ /* 0x000fe80000100800 */
[----:B------:R-:W-:Y:S04]  /*16290*/  STL [R1+0x4420], R50 ;  /* 0x0044203201007387 */ /* 0x000fe80000100800 */
[----:B------:R0:W-:Y:S04]  /*162a0*/  STL [R1+0x4378], R2 ;  /* 0x0043780201007387 */ /* 0x0001e80000100800 */
[----:B------:R-:W-:Y:S04]  /*162b0*/  STL [R1+0x4384], R4 ;  /* 0x0043840401007387 */ /* 0x000fe80000100800 */
[----:B------:R-:W-:Y:S04]  /*162c0*/  STL [R1+0x437c], R42 ;  /* 0x00437c2a01007387 */ /* 0x000fe80000100800 */
[----:B------:R-:W-:Y:S04]  /*162d0*/  STL [R1+0x4388], R22 ;  /* 0x0043881601007387 */ /* 0x000fe80000100800 */
[----:B-----5:R-:W4:Y:S01]  /*162e0*/  LDL.LU R57, [R1+0x80] ;  /* 0x0000800001397983 */ /* 0x020f220000300800 */
[----:B------:R-:W-:Y:S01]  /*162f0*/  IMAD R26, R7, 0x20, R40 ;  /* 0x00000020071a7824 */ /* 0x000fe200078e0228 */
[----:B------:R-:W-:-:S04]  /*16300*/  LEA.HI.X.SX32 R40, R40, UR23, 0x1, P2 ;  /* 0x0000001728287c11 */ /* 0x000fc800090f0eff */
[----:B------:R-:W-:Y:S01]  /*16310*/  IADD3 R17, P3, PT, R26, UR22, RZ ;  /* 0x000000161a117c10 */ /* 0x000fe2000ff7e0ff */
[----:B--2---:R-:W-:-:S05]  /*16320*/  IMAD R6, R9, UR75, RZ ;  /* 0x0000004b09067c24 */ /* 0x004fca000f8e02ff */
[----:B0-----:R-:W-:Y:S01]  /*16330*/  IADD3 R2, P0, PT, R6, UR20, RZ ;  /* 0x0000001406027c10 */ /* 0x001fe2000ff1e0ff */
[----:B---3--:R-:W-:-:S04]  /*16340*/  IMAD R5, R8, UR75, RZ ;  /* 0x0000004b08057c24 */ /* 0x008fc8000f8e02ff */
[----:B------:R0:W-:Y:S01]  /*16350*/  STL [R1+0x10f0], R2 ;  /* 0x0010f00201007387 */ /* 0x0001e20000100800 */
[----:B------:R-:W-:-:S03]  /*16360*/  IADD3 R0, P1, PT, R5, UR20, RZ ;  /* 0x0000001405007c10 */ /* 0x000fc6000ff3e0ff */
[----:B------:R-:W2:Y:S04]  /*16370*/  LDL.LU R11, [R1+0xa0] ;  /* 0x0000a000010b7983 */ /* 0x000ea80000300800 */
[----:B------:R1:W-:Y:S04]  /*16380*/  STL [R1+0x10f8], R0 ;  /* 0x0010f80001007387 */ /* 0x0003e80000100800 */
[----:B------:R-:W3:Y:S04]  /*16390*/  LDL.LU R31, [R1+0xb0] ;  /* 0x0000b000011f7983 */ /* 0x000ee80000300800 */
        /* <DEDUP_REMOVED lines=19> */
[----:B------:R-:W-:Y:S04]  /*164d0*/  STL [R1+0x438c], R17 ;  /* 0x00438c1101007387 */ /* 0x000fe80000100800 */
[----:B------:R-:W-:Y:S04]  /*164e0*/  STL [R1+0x4390], R40 ;  /* 0x0043902801007387 */ /* 0x000fe80000100800 */
[----:B------:R-:W5:Y:S01]  /*164f0*/  LDL.LU R8, [R1+0x34c] ;  /* 0x00034c0001087983 */ /* 0x000f620000300800 */
[----:B0-----:R-:W-:-:S02]  /*16500*/  LEA.HI.X.SX32 R2, R6, UR21, 0x1, P0 ;  /* 0x0000001506027c11 */ /* 0x001fc400080f0eff */
[----:B-1----:R-:W-:Y:S02]  /*16510*/  LEA.HI.X.SX32 R0, R5, UR21, 0x1, P1 ;  /* 0x0000001505007c11 */ /* 0x002fe400088f0eff */
[----:B------:R-:W-:Y:S01]  /*16520*/  LEA.HI.X.SX32 R26, R26, UR23, 0x1, P3 ;  /* 0x000000171a1a7c11 */ /* 0x000fe200098f0eff */
[----:B------:R4:W-:Y:S04]  /*16530*/  STL [R1+0x10ec], R2 ;  /* 0x0010ec0201007387 */ /* 0x0009e80000100800 */
[----:B------:R-:W5:Y:S04]  /*16540*/  LDL.LU R7, [R1+0x354] ;  /* 0x0003540001077983 */ /* 0x000f680000300800 */
[----:B------:R2:W-:Y:S04]  /*16550*/  STL [R1+0x10f4], R0 ;  /* 0x0010f40001007387 */ /* 0x0005e80000100800 */
[----:B------:R-:W-:Y:S01]  /*16560*/  STL [R1+0x4394], R26 ;  /* 0x0043941a01007387 */ /* 0x000fe20000100800 */
[----:B----4-:R-:W-:-:S05]  /*16570*/  IMAD R2, R57, UR77, RZ ;  /* 0x0000004d39027c24 */ /* 0x010fca000f8e02ff */
[----:B------:R5:W-:Y:S01]  /*16580*/  STL [R1+0x4424], R2 ;  /* 0x0044240201007387 */ /* 0x000be20000100800 */
[----:B--2---:R-:W-:-:S05]  /*16590*/  IMAD R0, R11, UR77, RZ ;  /* 0x0000004d0b007c24 */ /* 0x004fca000f8e02ff */
[----:B------:R0:W-:Y:S01]  /*165a0*/  STL [R1+0x128], R0 ;  /* 0x0001280001007387 */ /* 0x0001e20000100800 */
[----:B---3--:R-:W-:Y:S02]  /*165b0*/  IMAD R3, R31, UR77, RZ ;  /* 0x0000004d1f037c24 */ /* 0x008fe4000f8e02ff */
[----:B-----5:R-:W-:-:S03]  /*165c0*/  IMAD R2, R41, UR77, RZ ;  /* 0x0000004d29027c24 */ /* 0x020fc6000f8e02ff */
[----:B------:R1:W-:Y:S01]  /*165d0*/  STL [R1+0x124], R3 ;  /* 0x0001240301007387 */ /* 0x0003e20000100800 */
[----:B0-----:R-:W-:-:S03]  /*165e0*/  IMAD R0, R37, UR77, RZ ;  /* 0x0000004d25007c24 */ /* 0x001fc6000f8e02ff */
[----:B------:R0:W-:Y:S04]  /*165f0*/  STL [R1+0x120], R2 ;  /* 0x0001200201007387 */ /* 0x0001e80000100800 */
[----:B------:R2:W-:Y:S01]  /*16600*/  STL [R1+0x11c], R0 ;  /* 0x00011c0001007387 */ /* 0x0005e20000100800 */
[----:B-1----:R-:W-:Y:S02]  /*16610*/  IMAD R3, R36, UR77, RZ ;  /* 0x0000004d24037c24 */ /* 0x002fe4000f8e02ff */
[----:B0-----:R-:W-:-:S03]  /*16620*/  IMAD R2, R34, UR77, RZ ;  /* 0x0000004d22027c24 */ /* 0x001fc6000f8e02ff */
[----:B------:R0:W-:Y:S01]  /*16630*/  STL [R1+0x118], R3 ;  /* 0x0001180301007387 */ /* 0x0001e20000100800 */
[----:B--2---:R-:W-:-:S03]  /*16640*/  IMAD R0, R32, UR77, RZ ;  /* 0x0000004d20007c24 */ /* 0x004fc6000f8e02ff */
[----:B------:R1:W-:Y:S04]  /*16650*/  STL [R1+0x114], R2 ;  /* 0x0001140201007387 */ /* 0x0003e80000100800 */
[----:B------:R2:W-:Y:S01]  /*16660*/  STL [R1+0x110], R0 ;  /* 0x0001100001007387 */ /* 0x0005e20000100800 */
[----:B0-----:R-:W-:Y:S02]  /*16670*/  IMAD R3, R30, UR77, RZ ;  /* 0x0000004d1e037c24 */ /* 0x001fe4000f8e02ff */
[----:B-1----:R-:W-:-:S03]  /*16680*/  IMAD R2, R27, UR77, RZ ;  /* 0x0000004d1b027c24 */ /* 0x002fc6000f8e02ff */
        /* <DEDUP_REMOVED lines=14> */
[----:B------:R1:W-:Y:S01]  /*16770*/  STL [R1+0xf0], R2 ;  /* 0x0000f00201007387 */ /* 0x0003e20000100800 */
[----:B------:R-:W-:-:S03]  /*16780*/  IMAD R38, R12, UR77, RZ ;  /* 0x0000004d0c267c24 */ /* 0x000fc6000f8e02ff */
[----:B------:R2:W-:Y:S01]  /*16790*/  STL [R1+0xec], R0 ;  /* 0x0000ec0001007387 */ /* 0x0005e20000100800 */
[----:B0-----:R-:W-:Y:S02]  /*167a0*/  IMAD R3, R15, UR77, RZ ;  /* 0x0000004d0f037c24 */ /* 0x001fe4000f8e02ff */
[----:B-1----:R-:W-:-:S03]  /*167b0*/  IMAD R2, R14, UR77, RZ ;  /* 0x0000004d0e027c24 */ /* 0x002fc6000f8e02ff */
[----:B------:R-:W-:Y:S01]  /*167c0*/  STL [R1+0xe8], R3 ;  /* 0x0000e80301007387 */ /* 0x000fe20000100800 */
[----:B--2---:R-:W-:Y:S02]  /*167d0*/  IMAD R0, R13, UR77, RZ ;  /* 0x0000004d0d007c24 */ /* 0x004fe4000f8e02ff */
[----:B------:R-:W-:Y:S01]  /*167e0*/  IMAD R13, R9, UR77, RZ ;  /* 0x0000004d090d7c24 */ /* 0x000fe2000f8e02ff */
[----:B------:R-:W-:Y:S01]  /*167f0*/  STL [R1+0xe4], R2 ;  /* 0x0000e40201007387 */ /* 0x000fe20000100800 */
[----:B------:R-:W-:-:S03]  /*16800*/  IMAD R39, R8, UR77, RZ ;  /* 0x0000004d08277c24 */ /* 0x000fc6000f8e02ff */
[----:B------:R-:W-:Y:S04]  /*16810*/  STL [R1+0x4428], R38 ;  /* 0x0044282601007387 */ /* 0x000fe80000100800 */
[----:B------:R0:W-:Y:S04]  /*16820*/  STL [R1+0xe0], R0 ;  /* 0x0000e00001007387 */ /* 0x0001e80000100800 */
[----:B------:R1:W-:Y:S04]  /*16830*/  STL [R1+0x442c], R13 ;  /* 0x00442c0d01007387 */ /* 0x0003e80000100800 */
[----:B------:R-:W2:Y:S04]  /*16840*/  LDL.LU R34, [R1+0x35c] ;  /* 0x00035c0001227983 */ /* 0x000ea80000300800 */
[----:B------:R-:W3:Y:S04]  /*16850*/  LDL.LU R11, [R1+0x364] ;  /* 0x00036400010b7983 */ /* 0x000ee80000300800 */
[----:B------:R-:W-:Y:S04]  /*16860*/  STL [R1+0x4430], R39 ;  /* 0x0044302701007387 */ /* 0x000fe80000100800 */
[----:B------:R-:W4:Y:S04]  /*16870*/  LDL.LU R9, [R1+0x36c] ;  /* 0x00036c0001097983 */ /* 0x000f280000300800 */
[----:B------:R-:W5:Y:S04]  /*16880*/  LDL.LU R16, [R1+0x374] ;  /* 0x0003740001107983 */ /* 0x000f680000300800 */
[----:B------:R-:W4:Y:S04]  /*16890*/  LDL.LU R25, [R1+0x37c] ;  /* 0x00037c0001197983 */ /* 0x000f280000300800 */
        /* <DEDUP_REMOVED lines=22> */
[----:B------:R-:W-:-:S03]  /*16a00*/  IMAD R21, R7, UR77, RZ ;  /* 0x0000004d07157c24 */ /* 0x000fc6000f8e02ff */
[----:B------:R-:W5:Y:S04]  /*16a10*/  LDL.LU R7, [R1+0x3b8] ;  /* 0x0003b80001077983 */ /* 0x000f680000300800 */
[----:B------:R0:W-:Y:S01]  /*16a20*/  STL [R1+0x4434], R21 ;  /* 0x0044341501007387 */ /* 0x0001e20000100800 */
[----:B--2---:R-:W-:Y:S02]  /*16a30*/  IMAD R34, R34, UR77, RZ ;  /* 0x0000004d22227c24 */ /* 0x004fe4000f8e02ff */
[----:B---3--:R-:W-:-:S03]  /*16a40*/  IMAD R11, R11, UR77, RZ ;  /* 0x0000004d0b0b7c24 */ /* 0x008fc6000f8e02ff */
[----:B------:R-:W-:Y:S04]  /*16a50*/  STL [R1+0x4438], R34 ;  /* 0x0044382201007387 */ /* 0x000fe80000100800 */
[----:B------:R2:W-:Y:S01]  /*16a60*/  STL [R1+0x443c], R11 ;  /* 0x00443c0b01007387 */ /* 0x0005e20000100800 */
[----:B----4-:R-:W-:Y:S02]  /*16a70*/  IMAD R29, R23, UR77, RZ ;  /* 0x0000004d171d7c24 */ /* 0x010fe4000f8e02ff */
[----:B-----5:R-:W-:Y:S02]  /*16a80*/  IMAD R10, R37, UR77, RZ ;  /* 0x0000004d250a7c24 */ /* 0x020fe4000f8e02ff */
[----:B------:R-:W-:Y:S02]  /*16a90*/  IMAD R37, R27, UR77, RZ ;  /* 0x0000004d1b257c24 */ /* 0x000fe4000f8e02ff */
[----:B------:R-:W-:-:S02]  /*16aa0*/  IMAD R27, R12, UR77, RZ ;  /* 0x0000004d0c1b7c24 */ /* 0x000fc4000f8e02ff */
[----:B------:R-:W3:Y:S04]  /*16ab0*/  LDL.LU R12, [R1+0x3b4] ;  /* 0x0003b400010c7983 */ /* 0x000ee80000300800 */
[----:B------:R-:W4:Y:S01]  /*16ac0*/  LDL.LU R23, [R1+0x3b0] ;  /* 0x0003b00001177983 */ /* 0x000f220000300800 */
[----:B------:R-:W-:-:S03]  /*16ad0*/  IMAD R3, R30, UR77, RZ ;  /* 0x0000004d1e037c24 */ /* 0x000fc6000f8e02ff */
[----:B------:R-:W5:Y:S04]  /*16ae0*/  LDL.LU R30, [R1+0x3ac] ;  /* 0x0003ac00011e7983 */ /* 0x000f680000300800 */
[----:B-1----:R-:W2:Y:S04]  /*16af0*/  LDL.LU R13, [R1+0x3a8] ;  /* 0x0003a800010d7983 */ /* 0x002ea80000300800 */
[----:B------:R-:W0:Y:S04]  /*16b00*/  LDL.LU R38, [R1+0x3a0] ;  /* 0x0003a00001267983 */ /* 0x000e280000300800 */
[----:B------:R-:W3:Y:S04]  /*16b10*/  LDL.LU R2, [R1+0x398] ;  /* 0x0003980001027983 */ /* 0x000ee80000300800 */
        /* <DEDUP_REMOVED lines=17> */
[----:B------:R-:W5:Y:S01]  /*16c30*/  LDL.LU R54, [R1+0x308] ;  /* 0x0003080001367983 */ /* 0x000f620000300800 */
[----:B------:R-:W-:-:S03]  /*16c40*/  IMAD R43, R59, UR77, RZ ;  /* 0x0000004d3b2b7c24 */ /* 0x000fc6000f8e02ff */
[----:B------:R-:W5:Y:S04]  /*16c50*/  LDL.LU R55, [R1+0x300] ;  /* 0x0003000001377983 */ /* 0x000f680000300800 */
[----:B------:R-:W5:Y:S01]  /*16c60*/  LDL.LU R56, [R1+0x2fc] ;  /* 0x0002fc0001387983 */ /* 0x000f620000300800 */
[----:B------:R-:W-:-:S03]  /*16c70*/  IMAD R6, R60, UR77, RZ ;  /* 0x0000004d3c067c24 */ /* 0x000fc6000f8e02ff */
[----:B------:R-:W5:Y:S01]  /*16c80*/  LDL.LU R59, [R1+0x2f8] ;  /* 0x0002f800013b7983 */ /* 0x000f620000300800 */
[----:B------:R-:W-:-:S03]  /*16c90*/  IMAD R35, R61, UR77, RZ ;  /* 0x0000004d3d237c24 */ /* 0x000fc6000f8e02ff */
[----:B------:R-:W5:Y:S01]  /*16ca0*/  LDL.LU R60, [R1+0x2f4] ;  /* 0x0002f400013c7983 */ /* 0x000f620000300800 */
[----:B------:R-:W-:-:S03]  /*16cb0*/  IMAD R5, R28, UR77, RZ ;  /* 0x0000004d1c057c24 */ /* 0x000fc6000f8e02ff */
[----:B------:R-:W5:Y:S01]  /*16cc0*/  LDL.LU R61, [R1+0x2f0] ;  /* 0x0002f000013d7983 */ /* 0x000f620000300800 */
[----:B------:R-:W-:Y:S02]  /*16cd0*/  IMAD R28, R0, UR77, RZ ;  /* 0x0000004d001c7c24 */ /* 0x000fe4000f8e02ff */
[----:B------:R-:W-:Y:S01]  /*16ce0*/  IMAD R33, R57, UR77, RZ ;  /* 0x0000004d39217c24 */ /* 0x000fe2000f8e02ff */
[----:B------:R-:W5:Y:S04]  /*16cf0*/  LDL.LU R0, [R1+0x2ec] ;  /* 0x0002ec0001007983 */ /* 0x000f680000300800 */
[----:B------:R-:W5:Y:S01]  /*16d00*/  LDL.LU R57, [R1+0x2e8] ;  /* 0x0002e80001397983 */ /* 0x000f620000300800 */
[----:B--2---:R-:W-:Y:S02]  /*16d10*/  IMAD R13, R13, UR77, RZ ;  /* 0x0000004d0d0d7c24 */ /* 0x004fe4000f8e02ff */
[----:B0-----:R-:W-:-:S03]  /*16d20*/  IMAD R21, R38, UR77, RZ ;  /* 0x0000004d26157c24 */ /* 0x001fc6000f8e02ff */
[----:B------:R4:W-:Y:S01]  /*16d30*/  STL [R1+0x17c], R13 ;  /* 0x00017c0d01007387 */ /* 0x0009e20000100800 */
[----:B---3--:R-:W-:-:S03]  /*16d40*/  IMAD R11, R2, UR77, RZ ;  /* 0x0000004d020b7c24 */ /* 0x008fc6000f8e02ff */
[----:B------:R-:W-:Y:S04]  /*16d50*/  STL [R1+0x184], R21 ;  /* 0x0001841501007387 */ /* 0x000fe80000100800 */
[----:B------:R5:W-:Y:S01]  /*16d60*/  STL [R1+0x18c], R11 ;  /* 0x00018c0b01007387 */ /* 0x000be20000100800 */
[----:B----4-:R-:W-:Y:S02]  /*16d70*/  IMAD R13, R26, UR77, RZ ;  /* 0x0000004d1a0d7c24 */ /* 0x010fe4000f8e02ff */
[----:B------:R-:W-:-:S03]  /*16d80*/  IMAD R2, R40, UR77, RZ ;  /* 0x0000004d28027c24 */ /* 0x000fc6000f8e02ff */
[----:B------:R0:W-:Y:S01]  /*16d90*/  STL [R1+0x304], R13 ;  /* 0x0003040d01007387 */ /* 0x0001e20000100800 */
[----:B-----5:R-:W-:-:S03]  /*16da0*/  IMAD R11, R17, UR77, RZ ;  /* 0x0000004d110b7c24 */ /* 0x020fc6000f8e02ff */
[----:B------:R1:W-:Y:S04]  /*16db0*/  STL [R1+0x30c], R2 ;  /* 0x00030c0201007387 */ /* 0x0003e80000100800 */
[----:B------:R2:W-:Y:S01]  /*16dc0*/  STL [R1+0x314], R11 ;  /* 0x0003140b01007387 */ /* 0x0005e20000100800 */
[----:B0-----:R-:W-:Y:S02]  /*16dd0*/  IMAD R13, R22, UR77, RZ ;  /* 0x0000004d160d7c24 */ /* 0x001fe4000f8e02ff */
[----:B-1----:R-:W-:-:S03]  /*16de0*/  IMAD R2, R42, UR77, RZ ;  /* 0x0000004d2a027c24 */ /* 0x002fc6000f8e02ff */
[----:B------:R-:W-:Y:S01]  /*16df0*/  STL [R1+0x31c], R13 ;  /* 0x00031c0d01007387 */ /* 0x000fe20000100800 */
[----:B--2---:R-:W-:Y:S02]  /*16e00*/  IMAD R11, R4, UR77, RZ ;  /* 0x0000004d040b7c24 */ /* 0x004fe4000f8e02ff */
[----:B------:R-:W-:Y:S01]  /*16e10*/  IMAD R4, R50, UR77, RZ ;  /* 0x0000004d32047c24 */ /* 0x000fe2000f8e02ff */
[----:B------:R0:W-:Y:S04]  /*16e20*/  STL [R1+0x324], R2 ;  /* 0x0003240201007387 */ /* 0x0001e80000100800 */
[----:B------:R1:W-:Y:S04]  /*16e30*/  STL [R1+0x32c], R11 ;  /* 0x00032c0b01007387 */ /* 0x0003e80000100800 */
[----:B------:R2:W-:Y:S01]  /*16e40*/  STL [R1+0x334], R4 ;  /* 0x0003340401007387 */ /* 0x0005e20000100800 */
[----:B0-----:R-:W-:-:S02]  /*16e50*/  IMAD R2, R58, UR77, RZ ;  /* 0x0000004d3a027c24 */ /* 0x001fc4000f8e02ff */
        /* <DEDUP_REMOVED lines=14> */
[----:B------:R0:W-:Y:S01]  /*16f40*/  STL [R1+0x328], R2 ;  /* 0x0003280201007387 */ /* 0x0001e20000100800 */
[----:B--2---:R-:W-:-:S03]  /*16f50*/  IMAD R4, R44, UR77, RZ ;  /* 0x0000004d2c047c24 */ /* 0x004fc6000f8e02ff */
[----:B------:R1:W-:Y:S04]  /*16f60*/  STL [R1+0x318], R11 ;  /* 0x0003180b01007387 */ /* 0x0003e80000100800 */
[----:B------:R-:W-:Y:S01]  /*16f70*/  STL [R1+0x320], R58 ;  /* 0x0003203a01007387 */ /* 0x000fe20000100800 */
[----:B0-----:R-:W-:-:S03]  /*16f80*/  IMAD R2, R54, UR77, RZ ;  /* 0x0000004d36027c24 */ /* 0x001fc6000f8e02ff */
[----:B------:R0:W-:Y:S01]  /*16f90*/  STL [R1+0x310], R4 ;  /* 0x0003100401007387 */ /* 0x0001e20000100800 */
[----:B-1----:R-:W-:-:S03]  /*16fa0*/  IMAD R11, R55, UR77, RZ ;  /* 0x0000004d370b7c24 */ /* 0x002fc6000f8e02ff */
[----:B------:R1:W-:Y:S01]  /*16fb0*/  STL [R1+0x308], R2 ;  /* 0x0003080201007387 */ /* 0x0003e20000100800 */
[----:B0-----:R-:W-:-:S03]  /*16fc0*/  IMAD R4, R56, UR77, RZ ;  /* 0x0000004d38047c24 */ /* 0x001fc6000f8e02ff */
[----:B------:R0:W-:Y:S01]  /*16fd0*/  STL [R1+0x300], R11 ;  /* 0x0003000b01007387 */ /* 0x0001e20000100800 */
[----:B-1----:R-:W-:-:S03]  /*16fe0*/  IMAD R2, R59, UR77, RZ ;  /* 0x0000004d3b027c24 */ /* 0x002fc6000f8e02ff */
[----:B------:R1:W-:Y:S01]  /*16ff0*/  STL [R1+0x2fc], R4 ;  /* 0x0002fc0401007387 */ /* 0x0003e20000100800 */
[----:B0-----:R-:W-:-:S03]  /*17000*/  IMAD R11, R60, UR77, RZ ;  /* 0x0000004d3c0b7c24 */ /* 0x001fc6000f8e02ff */
[----:B------:R0:W-:Y:S01]  /*17010*/  STL [R1+0x2f8], R2 ;  /* 0x0002f80201007387 */ /* 0x0001e20000100800 */
[----:B-1----:R-:W-:-:S03]  /*17020*/  IMAD R4, R61, UR77, RZ ;  /* 0x0000004d3d047c24 */ /* 0x002fc6000f8e02ff */
[----:B------:R1:W-:Y:S04]  /*17030*/  STL [R1+0x2f4], R11 ;  /* 0x0002f40b01007387 */ /* 0x0003e80000100800 */
[----:B------:R-:W-:Y:S01]  /*17040*/  STL [R1+0x2f0], R4 ;  /* 0x0002f00401007387 */ /* 0x000fe20000100800 */
[----:B0-----:R-:W-:Y:S02]  /*17050*/  IMAD R2, R0, UR77, RZ ;  /* 0x0000004d00027c24 */ /* 0x001fe4000f8e02ff */
[----:B------:R-:W-:Y:S01]  /*17060*/  IMAD R0, R57, UR77, RZ ;  /* 0x0000004d39007c24 */ /* 0x000fe2000f8e02ff */
[----:B-1----:R-:W2:Y:S04]  /*17070*/  LDL.LU R11, [R1+0x2e4] ;  /* 0x0002e400010b7983 */ /* 0x002ea80000300800 */
[----:B------:R0:W-:Y:S04]  /*17080*/  STL [R1+0x2ec], R2 ;  /* 0x0002ec0201007387 */ /* 0x0001e80000100800 */
[----:B------:R-:W3:Y:S04]  /*17090*/  LDL.LU R34, [R1+0x2e0] ;  /* 0x0002e00001227983 */ /* 0x000ee80000300800 */
[----:B------:R1:W-:Y:S04]  /*170a0*/  STL [R1+0x2e8], R0 ;  /* 0x0002e80001007387 */ /* 0x0003e80000100800 */
[----:B------:R-:W4:Y:S04]  /*170b0*/  LDL.LU R21, [R1+0x2dc] ;  /* 0x0002dc0001157983 */ /* 0x000f280000300800 */
[----:B------:R-:W5:Y:S04]  /*170c0*/  LDL.LU R39, [R1+0x2d8] ;  /* 0x0002d80001277983 */ /* 0x000f680000300800 */
[----:B------:R-:W5:Y:S04]  /*170d0*/  LDL.LU R13, [R1+0x2d4] ;  /* 0x0002d400010d7983 */ /* 0x000f680000300800 */
[----:B------:R-:W5:Y:S04]  /*170e0*/  LDL.LU R38, [R1+0x2d0] ;  /* 0x0002d00001267983 */ /* 0x000f680000300800 */
[----:B0-----:R-:W5:Y:S04]  /*170f0*/  LDL.LU R2, [R1+0x2cc] ;  /* 0x0002cc0001027983 */ /* 0x001f680000300800 */
        /* <DEDUP_REMOVED lines=23> */
[----:B------:R-:W5:Y:S01]  /*17270*/  LDL.LU R57, [R1+0x26c] ;  /* 0x00026c0001397983 */ /* 0x000f620000300800 */
[----:B--2---:R-:W-:-:S05]  /*17280*/  IMAD R11, R11, UR77, RZ ;  /* 0x0000004d0b0b7c24 */ /* 0x004fca000f8e02ff */
[----:B------:R5:W-:Y:S01]  /*17290*/  STL [R1+0x2e4], R11 ;  /* 0x0002e40b01007387 */ /* 0x000be20000100800 */
[----:B---3--:R-:W-:Y:S02]  /*172a0*/  IMAD R34, R34, UR77, RZ ;  /* 0x0000004d22227c24 */ /* 0x008fe4000f8e02ff */
[----:B----4-:R-:W-:-:S03]  /*172b0*/  IMAD R21, R21, UR77, RZ ;  /* 0x0000004d15157c24 */ /* 0x010fc6000f8e02ff */
[----:B------:R-:W-:Y:S01]  /*172c0*/  STL [R1+0x2e0], R34 ;  /* 0x0002e02201007387 */ /* 0x000fe20000100800 */
[----:B-----5:R-:W-:-:S03]  /*172d0*/  IMAD R11, R39, UR77, RZ ;  /* 0x0000004d270b7c24 */ /* 0x020fc6000f8e02ff */
[----:B------:R0:W-:Y:S01]  /*172e0*/  STL [R1+0x2dc], R21 ;  /* 0x0002dc1501007387 */ /* 0x0001e20000100800 */
[----:B------:R-:W-:-:S03]  /*172f0*/  IMAD R13, R13, UR77, RZ ;  /* 0x0000004d0d0d7c24 */ /* 0x000fc6000f8e02ff */
[----:B------:R1:W-:Y:S01]  /*17300*/  STL [R1+0x2d8], R11 ;  /* 0x0002d80b01007387 */ /* 0x0003e20000100800 */
[----:B0-----:R-:W-:-:S03]  /*17310*/  IMAD R21, R38, UR77, RZ ;  /* 0x0000004d26157c24 */ /* 0x001fc6000f8e02ff */
[----:B------:R0:W-:Y:S01]  /*17320*/  STL [R1+0x2d4], R13 ;  /* 0x0002d40d01007387 */ /* 0x0001e20000100800 */
[----:B-1----:R-:W-:-:S03]  /*17330*/  IMAD R11, R2, UR77, RZ ;  /* 0x0000004d020b7c24 */ /* 0x002fc6000f8e02ff */
[----:B------:R-:W-:Y:S01]  /*17340*/  STL [R1+0x2d0], R21 ;  /* 0x0002d01501007387 */ /* 0x000fe20000100800 */
[----:B------:R-:W-:Y:S02]  /*17350*/  IMAD R2, R40, UR77, RZ ;  /* 0x0000004d28027c24 */ /* 0x000fe4000f8e02ff */
[----:B0-----:R-:W-:Y:S01]  /*17360*/  IMAD R13, R26, UR77, RZ ;  /* 0x0000004d1a0d7c24 */ /* 0x001fe2000f8e02ff */
[----:B------:R0:W-:Y:S04]  /*17370*/  STL [R1+0x2cc], R11 ;  /* 0x0002cc0b01007387 */ /* 0x0001e80000100800 */
[----:B------:R1:W-:Y:S01]  /*17380*/  STL [R1+0x2c8], R13 ;  /* 0x0002c80d01007387 */ /* 0x0003e20000100800 */
[----:B0-----:R-:W-:-:S03]  /*17390*/  IMAD R11, R17, UR77, RZ ;  /* 0x0000004d110b7c24 */ /* 0x001fc6000f8e02ff */
[----:B------:R0:W-:Y:S01]  /*173a0*/  STL [R1+0x2c4], R2 ;  /* 0x0002c40201007387 */ /* 0x0001e20000100800 */
[----:B-1----:R-:W-:-:S03]  /*173b0*/  IMAD R13, R22, UR77, RZ ;  /* 0x0000004d160d7c24 */ /* 0x002fc6000f8e02ff */
[----:B------:R1:W-:Y:S01]  /*173c0*/  STL [R1+0x2c0], R11 ;  /* 0x0002c00b01007387 */ /* 0x0003e20000100800 */
[----:B0-----:R-:W-:-:S03]  /*173d0*/  IMAD R2, R42, UR77, RZ ;  /* 0x0000004d2a027c24 */ /* 0x001fc6000f8e02ff */
[----:B------:R-:W-:Y:S01]  /*173e0*/  STL [R1+0x2bc], R13 ;  /* 0x0002bc0d01007387 */ /* 0x000fe20000100800 */
[----:B-1----:R-:W-:Y:S02]  /*173f0*/  IMAD R11, R4, UR77, RZ ;  /* 0x0000004d040b7c24 */ /* 0x002fe4000f8e02ff */
        /* <DEDUP_REMOVED lines=277> */
[----:B------:R-:W-:Y:S04]  /*18550*/  STL [R1+0x4e4], R13 ;  /* 0x0004e40d01007387 */ /* 0x000fe80000100800 */
[----:B------:R1:W-:Y:S01]  /*18560*/  STL [R1+0x4ec], R2 ;  /* 0x0004ec0201007387 */ /* 0x0003e20000100800 */
[----:B0-----:R-:W-:Y:S02]  /*18570*/  IMAD R11, R4, UR77, RZ ;  /* 0x0000004d040b7c24 */ /* 0x001fe4000f8e02ff */
[----:B------:R-:W-:-:S03]  /*18580*/  IMAD R4, R50, UR77, RZ ;  /* 0x0000004d32047c24 */ /* 0x000fc6000f8e02ff */
[----:B------:R0:W-:Y:S01]  /*18590*/  STL [R1+0x4f4], R11 ;  /* 0x0004f40b01007387 */ /* 0x0001e20000100800 */
[----:B-1----:R-:W-:-:S03]  /*185a0*/  IMAD R2, R53, UR77, RZ ;  /* 0x0000004d35027c24 */ /* 0x002fc6000f8e02ff */
        /* <DEDUP_REMOVED lines=30> */
[----:B------:R-:W-:Y:S01]  /*18790*/  STL [R1+0x568], R4 ;  /* 0x0005680401007387 */ /* 0x000fe20000100800 */
[----:B------:R-:W-:-:S03]  /*187a0*/  IMAD R0, R57, UR77, RZ ;  /* 0x0000004d39007c24 */ /* 0x000fc6000f8e02ff */
[----:B0-----:R-:W2:Y:S04]  /*187b0*/  LDL.LU R11, [R1+0x84] ;  /* 0x00008400010b7983 */ /* 0x001ea80000300800 */
        /* <DEDUP_REMOVED lines=25> */
[----:B------:R-:W5:Y:S04]  /*18950*/  LDL.LU R57, [R1+0x20] ;  /* 0x0000200001397983 */ /* 0x000f680000300800 */
[----:B------:R-:W5:Y:S04]  /*18960*/  LDL.LU R26, [R1+0x1c] ;  /* 0x00001c00011a7983 */ /* 0x000f680000300800 */
[----:B------:R-:W5:Y:S04]  /*18970*/  LDL.LU R40, [R1+0x18] ;  /* 0x0000180001287983 */ /* 0x000f680000300800 */
[----:B------:R-:W5:Y:S04]  /*18980*/  LDL.LU R17, [R1+0x14] ;  /* 0x0000140001117983 */ /* 0x000f680000300800 */
[----:B------:R-:W5:Y:S04]  /*18990*/  LDL.LU R22, [R1+0x10] ;  /* 0x0000100001167983 */ /* 0x000f680000300800 */
[----:B------:R-:W5:Y:S04]  /*189a0*/  LDL.LU R42, [R1+0xc] ;  /* 0x00000c00012a7983 */ /* 0x000f680000300800 */
[----:B------:R-:W5:Y:S01]  /*189b0*/  LDL.LU R4, [R1+0x8] ;  /* 0x0000080001047983 */ /* 0x000f620000300800 */
[----:B--2---:R-:W-:-:S05]  /*189c0*/  IMAD R11, R11, UR77, RZ ;  /* 0x0000004d0b0b7c24 */ /* 0x004fca000f8e02ff */
[----:B------:R0:W-:Y:S01]  /*189d0*/  STL [R1+0x57c], R11 ;  /* 0x00057c0b01007387 */ /* 0x0001e20000100800 */
[----:B---3--:R-:W-:-:S03]  /*189e0*/  IMAD R34, R34, UR77, RZ ;  /* 0x0000004d22227c24 */ /* 0x008fc6000f8e02ff */
[----:B0-----:R-:W2:Y:S01]  /*189f0*/  LDL.LU R11, [R1+0x443c] ;  /* 0x00443c00010b7983 */ /* 0x001ea20000300800 */
[----:B----4-:R-:W-:-:S03]  /*18a00*/  IMAD R21, R21, UR77, RZ ;  /* 0x0000004d15157c24 */ /* 0x010fc6000f8e02ff */
[----:B------:R0:W-:Y:S01]  /*18a10*/  STL [R1+0x584], R34 ;  /* 0x0005842201007387 */ /* 0x0001e20000100800 */
[----:B-----5:R-:W-:Y:S02]  /*18a20*/  IMAD R39, R39, UR77, RZ ;  /* 0x0000004d27277c24 */ /* 0x020fe4000f8e02ff */
[----:B------:R-:W-:Y:S01]  /*18a30*/  IMAD R13, R13, UR77, RZ ;  /* 0x0000004d0d0d7c24 */ /* 0x000fe2000f8e02ff */
[----:B0-----:R-:W3:Y:S01]  /*18a40*/  LDL.LU R34, [R1+0x4438] ;  /* 0x0044380001227983 */ /* 0x001ee20000300800 */
[----:B------:R-:W-:-:S03]  /*18a50*/  IMAD R38, R38, UR77, RZ ;  /* 0x0000004d26267c24 */ /* 0x000fc6000f8e02ff */
[----:B------:R0:W-:Y:S01]  /*18a60*/  STL [R1+0x58c], R21 ;  /* 0x00058c1501007387 */ /* 0x0001e20000100800 */
[----:B------:R-:W-:Y:S02]  /*18a70*/  IMAD R2, R2, UR77, RZ ;  /* 0x0000004d02027c24 */ /* 0x000fe4000f8e02ff */
[----:B------:R-:W-:Y:S01]  /*18a80*/  IMAD R50, R50, UR77, RZ ;  /* 0x0000004d32327c24 */ /* 0x000fe2000f8e02ff */
[----:B0-----:R-:W4:Y:S04]  /*18a90*/  LDL.LU R21, [R1+0x4434] ;  /* 0x0044340001157983 */ /* 0x001f280000300800 */
[----:B------:R0:W-:Y:S01]  /*18aa0*/  STL [R1+0x590], R39 ;  /* 0x0005902701007387 */ /* 0x0001e20000100800 */
[----:B------:R-:W-:Y:S02]  /*18ab0*/  IMAD R53, R53, UR77, RZ ;  /* 0x0000004d35357c24 */ /* 0x000fe4000f8e02ff */
[----:B------:R-:W-:Y:S01]  /*18ac0*/  IMAD R52, R52, UR77, RZ ;  /* 0x0000004d34347c24 */ /* 0x000fe2000f8e02ff */
[----:B0-----:R-:W5:Y:S04]  /*18ad0*/  LDL.LU R39, [R1+0x4430] ;  /* 0x0044300001277983 */ /* 0x001f680000300800 */
[----:B------:R0:W-:Y:S01]  /*18ae0*/  STL [R1+0x598], R13 ;  /* 0x0005980d01007387 */ /* 0x0001e20000100800 */
[----:B------:R-:W-:-:S03]  /*18af0*/  IMAD R51, R51, UR77, RZ ;  /* 0x0000004d33337c24 */ /* 0x000fc6000f8e02ff */
[----:B0-----:R-:W2:Y:S04]  /*18b00*/  LDL.LU R13, [R1+0x442c] ;  /* 0x00442c00010d7983 */ /* 0x001ea80000300800 */
        /* <DEDUP_REMOVED lines=14> */
[----:B0-----:R-:W3:Y:S04]  /*18bf0*/  LDL.LU R52, [R1+0x4418] ;  /* 0x0044180001347983 */ /* 0x001ee80000300800 */
        /* <DEDUP_REMOVED lines=8> */
[----:B0-----:R-:W4:Y:S04]  /*18c80*/  LDL.LU R48, [R1+0x440c] ;  /* 0x00440c0001307983 */ /* 0x001f280000300800 */
        /* <DEDUP_REMOVED lines=8> */
[----:B0-----:R-:W5:Y:S04]  /*18d10*/  LDL.LU R45, [R1+0x4400] ;  /* 0x00440000012d7983 */ /* 0x001f680000300800 */
        /* <DEDUP_REMOVED lines=9> */
[----:B------:R0:W-:Y:S04]  /*18db0*/  STL [R1+0x604], R56 ;  /* 0x0006043801007387 */ /* 0x0001e80000100800 */
        /* <DEDUP_REMOVED lines=10> */
[----:B0-----:R-:W5:Y:S01]  /*18e60*/  LDL.LU R57, [R1+0x43dc] ;  /* 0x0043dc0001397983 */ /* 0x001f620000300800 */
[----:B------:R-:W-:-:S05]  /*18e70*/  IMAD R26, R26, UR77, RZ ;  /* 0x0000004d1a1a7c24 */ /* 0x000fca000f8e02ff */
[----:B------:R0:W-:Y:S02]  /*18e80*/  STL [R1+0x630], R26 ;  /* 0x0006301a01007387 */ /* 0x0001e40000100800 */
[----:B0-----:R-:W-:Y:S02]  /*18e90*/  IMAD R26, R40, UR77, RZ ;  /* 0x0000004d281a7c24 */ /* 0x001fe4000f8e02ff */
[----:B------:R-:W-:Y:S02]  /*18ea0*/  IMAD R40, R17, UR77, RZ ;  /* 0x0000004d11287c24 */ /* 0x000fe4000f8e02ff */
[----:B------:R-:W-:Y:S01]  /*18eb0*/  IMAD R17, R22, UR77, RZ ;  /* 0x0000004d16117c24 */ /* 0x000fe2000f8e02ff */
[----:B------:R0:W-:Y:S01]  /*18ec0*/  STL [R1+0x638], R26 ;  /* 0x0006381a01007387 */ /* 0x0001e20000100800 */
[----:B------:R-:W-:-:S03]  /*18ed0*/  IMAD R22, R4, UR77, RZ ;  /* 0x0000004d04167c24 */ /* 0x000fc6000f8e02ff */
[----:B------:R-:W-:Y:S04]  /*18ee0*/  STL [R1+0x640], R40 ;  /* 0x0006402801007387 */ /* 0x000fe80000100800 */
[----:B------:R-:W-:Y:S01]  /*18ef0*/  STL [R1+0x648], R17 ;  /* 0x0006481101007387 */ /* 0x000fe20000100800 */
[----:B0-----:R-:W-:-:S05]  /*18f00*/  IMAD R26, R42, UR77, RZ ;  /* 0x0000004d2a1a7c24 */ /* 0x001fca000f8e02ff */
[----:B------:R-:W-:Y:S04]  /*18f10*/  STL [R1+0x64c], R26 ;  /* 0x00064c1a01007387 */ /* 0x000fe80000100800 */
[----:B------:R3:W-:Y:S01]  /*18f20*/  STL [R1+0x654], R22 ;  /* 0x0006541601007387 */ /* 0x0007e20000100800 */
[----:B--2---:R-:W-:Y:S02]  /*18f30*/  IMAD R42, R53, UR77, RZ ;  /* 0x0000004d352a7c24 */ /* 0x004fe4000f8e02ff */
[----:B---3--:R-:W-:Y:S02]  /*18f40*/  IMAD R22, R49, UR77, RZ ;  /* 0x0000004d31167c24 */ /* 0x008fe4000f8e02ff */
[----:B----4-:R-:W-:Y:S02]  /*18f50*/  IMAD R40, R46, UR77, RZ ;  /* 0x0000004d2e287c24 */ /* 0x010fe4000f8e02ff */
[----:B-----5:R-:W-:-:S02]  /*18f60*/  IMAD R26, R45, UR77, RZ ;  /* 0x0000004d2d1a7c24 */ /* 0x020fc4000f8e02ff */
[----:B------:R-:W-:Y:S02]  /*18f70*/  IMAD R4, R0, UR77, RZ ;  /* 0x0000004d00047c24 */ /* 0x000fe4000f8e02ff */
[----:B------:R-:W-:Y:S02]  /*18f80*/  IMAD R0, R61, UR77, RZ ;  /* 0x0000004d3d007c24 */ /* 0x000fe4000f8e02ff */
[----:B------:R-:W-:-:S05]  /*18f90*/  IMAD R17, R57, UR77, RZ ;  /* 0x0000004d39117c24 */ /* 0x000fca000f8e02ff */
[----:B------:R0:W-:Y:S04]  /*18fa0*/  STL [R1+0x65c], R17 ;  /* 0x00065c1101007387 */ /* 0x0001e80000100800 */
        /* <DEDUP_REMOVED lines=12> */
[----:B------:R-:W-:Y:S04]  /*19070*/  STL [R1+0x690], R4 ;  /* 0x0006900401007387 */ /* 0x000fe80000100800 */
[----:B------:R1:W-:Y:S01]  /*19080*/  STL [R1+0x694], R0 ;  /* 0x0006940001007387 */ /* 0x0003e20000100800 */
[----:B0-----:R-:W-:-:S03]  /*19090*/  IMAD R17, R47, UR77, RZ ;  /* 0x0000004d2f117c24 */ /* 0x001fc6000f8e02ff */
[----:B------:R-:W2:Y:S01]  /*190a0*/  LDL R47, [R1+0x104] ;  /* 0x00010400012f7983 */ /* 0x000ea20000100800 */
[----:B-1----:R-:W-:-:S03]  /*190b0*/  IMAD R0, R48, UR77, RZ ;  /* 0x0000004d30007c24 */ /* 0x002fc6000f8e02ff */
[----:B------:R-:W3:Y:S04]  /*190c0*/  LDL R48, [R1+0x108] ;  /* 0x0001080001307983 */ /* 0x000ee80000100800 */
[----:B------:R-:W-:Y:S04]  /*190d0*/  STL [R1+0x444], R0 ;  /* 0x0004440001007387 */ /* 0x000fe80000100800 */
[----:B------:R-:W4:Y:S04]  /*190e0*/  LDL R46, [R1+0x100] ;  /* 0x00010000012e7983 */ /* 0x000f280000100800 */
[----:B------:R-:W5:Y:S04]  /*190f0*/  LDL R45, [R1+0xfc] ;  /* 0x0000fc00012d7983 */ /* 0x000f680000100800 */
[----:B------:R-:W2:Y:S04]  /*19100*/  LDL R44, [R1+0xf8] ;  /* 0x0000f800012c7983 */ /* 0x000ea80000100800 */
[----:B------:R-:W2:Y:S04]  /*19110*/  LDL R54, [R1+0xf4] ;  /* 0x0000f40001367983 */ /* 0x000ea80000100800 */
[----:B------:R-:W2:Y:S04]  /*19120*/  LDL R55, [R1+0xf0] ;  /* 0x0000f00001377983 */ /* 0x000ea80000100800 */
[----:B------:R-:W2:Y:S04]  /*19130*/  LDL R56, [R1+0xec] ;  /* 0x0000ec0001387983 */ /* 0x000ea80000100800 */
[----:B------:R-:W2:Y:S04]  /*19140*/  LDL R59, [R1+0xe8] ;  /* 0x0000e800013b7983 */ /* 0x000ea80000100800 */
[----:B------:R-:W2:Y:S04]  /*19150*/  LDL R60, [R1+0xe4] ;  /* 0x0000e400013c7983 */ /* 0x000ea80000100800 */
[----:B------:R-:W2:Y:S04]  /*19160*/  LDL R61, [R1+0xe0] ;  /* 0x0000e000013d7983 */ /* 0x000ea80000100800 */
[----:B------:R-:W-:Y:S01]  /*19170*/  STL [R1+0x69c], R26 ;  /* 0x00069c1a01007387 */ /* 0x000fe20000100800 */
[----:B------:R-:W-:-:S03]  /*19180*/  IMAD R4, R51, UR77, RZ ;  /* 0x0000004d33047c24 */ /* 0x000fc6000f8e02ff */
[----:B------:R0:W-:Y:S04]  /*19190*/  STL [R1+0x4398], R26 ;  /* 0x0043981a01007387 */ /* 0x0001e80000100800 */
[----:B------:R-:W2:Y:S01]  /*191a0*/  LDL R49, [R1+0x110] ;  /* 0x0001100001317983 */ /* 0x000ea20000100800 */
[----:B------:R-:W-:-:S03]  /*191b0*/  IMAD R57, R52, UR77, RZ ;  /* 0x0000004d34397c24 */ /* 0x000fc6000f8e02ff */
[----:B0-----:R-:W2:Y:S04]  /*191c0*/  LDL R26, [R1+0x10c] ;  /* 0x00010c00011a7983 */ /* 0x001ea80000100800 */
[----:B------:R-:W-:Y:S04]  /*191d0*/  STL [R1+0x6a4], R40 ;  /* 0x0006a42801007387 */ /* 0x000fe80000100800 */
[----:B------:R0:W-:Y:S04]  /*191e0*/  STL [R1+0x439c], R40 ;  /* 0x00439c2801007387 */ /* 0x0001e80000100800 */
[----:B------:R-:W2:Y:S04]  /*191f0*/  LDL R51, [R1+0x118] ;  /* 0x0001180001337983 */ /* 0x000ea80000100800 */
[----:B0-----:R-:W2:Y:S04]  /*19200*/  LDL R40, [R1+0x114] ;  /* 0x0001140001287983 */ /* 0x001ea80000100800 */
[----:B------:R-:W-:Y:S04]  /*19210*/  STL [R1+0x6ac], R17 ;  /* 0x0006ac1101007387 */ /* 0x000fe80000100800 */
[----:B------:R0:W-:Y:S04]  /*19220*/  STL [R1+0x43a0], R17 ;  /* 0x0043a01101007387 */ /* 0x0001e80000100800 */
[----:B------:R-:W2:Y:S04]  /*19230*/  LDL R52, [R1+0x120] ;  /* 0x0001200001347983 */ /* 0x000ea80000100800 */
[----:B------:R-:W3:Y:S04]  /*19240*/  LDL R53, [R1+0x124] ;  /* 0x0001240001357983 */ /* 0x000ee80000100800 */
[----:B0-----:R-:W3:Y:S04]  /*19250*/  LDL R17, [R1+0x11c] ;  /* 0x00011c0001117983 */ /* 0x001ee80000100800 */
[----:B------:R-:W-:Y:S04]  /*19260*/  STL [R1+0x6b4], R22 ;  /* 0x0006b41601007387 */ /* 0x000fe80000100800 */
[----:B------:R0:W-:Y:S04]  /*19270*/  STL [R1+0x43a4], R22 ;  /* 0x0043a41601007387 */ /* 0x0001e80000100800 */
[----:B0-----:R-:W3:Y:S04]  /*19280*/  LDL R22, [R1+0x128] ;  /* 0x0001280001167983 */ /* 0x001ee80000100800 */
[----:B------:R-:W-:Y:S04]  /*19290*/  STL [R1+0x6b8], R4 ;  /* 0x0006b80401007387 */ /* 0x000fe80000100800 */
[----:B------:R0:W-:Y:S04]  /*192a0*/  STL [R1+0x43a8], R4 ;  /* 0x0043a80401007387 */ /* 0x0001e80000100800 */
[----:B------:R-:W-:Y:S01]  /*192b0*/  STL [R1+0x43ac], R2 ;  /* 0x0043ac0201007387 */ /* 0x000fe20000100800 */
[----:B0-----:R-:W-:-:S03]  /*192c0*/  SHF.R.S32.HI R4, RZ, 0x1f, R2 ;  /* 0x0000001fff047819 */ /* 0x001fc60000011402 */
[----:B------:R-:W-:Y:S01]  /*192d0*/  STL [R1+0x6c0], R57 ;  /* 0x0006c03901007387 */ /* 0x000fe20000100800 */
[----:B------:R-:W-:-:S03]  /*192e0*/  IMAD R0, R50, UR77, RZ ;  /* 0x0000004d32007c24 */ /* 0x000fc6000f8e02ff */
[----:B------:R2:W-:Y:S04]  /*192f0*/  STL [R1+0xdc], R4 ;  /* 0x0000dc0401007387 */ /* 0x0005e80000100800 */
[----:B------:R-:W-:Y:S04]  /*19300*/  STL [R1+0x43b0], R57 ;  /* 0x0043b03901007387 */ /* 0x000fe80000100800 */
[----:B------:R-:W-:Y:S04]  /*19310*/  STL [R1+0x6c8], R42 ;  /* 0x0006c82a01007387 */ /* 0x000fe80000100800 */
[----:B------:R-:W-:Y:S01]  /*19320*/  STL [R1+0x43b4], R42 ;  /* 0x0043b42a01007387 */ /* 0x000fe20000100800 */
[----:B------:R-:W-:-:S02]  /*19330*/  IMAD R9, R9, UR77, RZ ;  /* 0x0000004d09097c24 */ /* 0x000fc4000f8e02ff */
[----:B------:R-:W-:Y:S02]  /*19340*/  IMAD R16, R16, UR77, RZ ;  /* 0x0000004d10107c24 */ /* 0x000fe4000f8e02ff */
[----:B------:R-:W-:Y:S02]  /*19350*/  IMAD R25, R25, UR77, RZ ;  /* 0x0000004d19197c24 */ /* 0x000fe4000f8e02ff */
[----:B------:R-:W-:Y:S02]  /*19360*/  IMAD R8, R8, UR77, RZ ;  /* 0x0000004d08087c24 */ /* 0x000fe4000f8e02ff */
[----:B------:R-:W-:Y:S02]  /*19370*/  IMAD R20, R20, UR77, RZ ;  /* 0x0000004d14147c24 */ /* 0x000fe4000f8e02ff */
[----:B------:R-:W-:Y:S02]  /*19380*/  IMAD R18, R18, UR77, RZ ;  /* 0x0000004d12127c24 */ /* 0x000fe4000f8e02ff */
[----:B------:R-:W-:-:S02]  /*19390*/  IMAD R19, R19, UR77, RZ ;  /* 0x0000004d13137c24 */ /* 0x000fc4000f8e02ff */
[----:B------:R-:W-:Y:S01]  /*193a0*/  IMAD R32, R32, UR77, RZ ;  /* 0x0000004d20207c24 */ /* 0x000fe2000f8e02ff */
[----:B--2---:R-:W-:Y:S02]  /*193b0*/  SHF.R.S32.HI R4, RZ, 0x1f, R52 ;  /* 0x0000001fff047819 */ /* 0x004fe40000011434 */
[----:B---3--:R-:W-:-:S05]  /*193c0*/  SHF.R.S32.HI R2, RZ, 0x1f, R22 ;  /* 0x0000001fff027819 */ /* 0x008fca0000011416 */
[----:B------:R0:W-:Y:S04]  /*193d0*/  STL [R1+0xd8], R2 ;  /* 0x0000d80201007387 */ /* 0x0001e80000100800 */
[----:B------:R-:W-:Y:S01]  /*193e0*/  STL [R1+0x6d0], R0 ;  /* 0x0006d00001007387 */ /* 0x000fe20000100800 */
[----:B0-----:R-:W-:-:S03]  /*193f0*/  SHF.R.S32.HI R2, RZ, 0x1f, R53 ;  /* 0x0000001fff027819 */ /* 0x001fc60000011435 */
[----:B------:R0:W-:Y:S04]  /*19400*/  STL [R1+0x43b8], R0 ;  /* 0x0043b80001007387 */ /* 0x0001e80000100800 */
[----:B------:R1:W-:Y:S01]  /*19410*/  STL [R1+0xd4], R2 ;  /* 0x0000d40201007387 */ /* 0x0003e20000100800 */
[----:B0-----:R-:W-:-:S03]  /*19420*/  SHF.R.S32.HI R0, RZ, 0x1f, R17 ;  /* 0x0000001fff007819 */ /* 0x001fc60000011411 */
[----:B------:R0:W-:Y:S01]  /*19430*/  STL [R1+0xd0], R4 ;  /* 0x0000d00401007387 */ /* 0x0001e20000100800 */
[----:B-1----:R-:W-:-:S03]  /*19440*/  SHF.R.S32.HI R2, RZ, 0x1f, R51 ;  /* 0x0000001fff027819 */ /* 0x002fc60000011433 */
        /* <DEDUP_REMOVED lines=11> */
[----:B----4-:R-:W-:-:S03]  /*19500*/  SHF.R.S32.HI R2, RZ, 0x1f, R46 ;  /* 0x0000001fff027819 */ /* 0x010fc6000001142e */
[----:B------:R0:W-:Y:S01]  /*19510*/  STL [R1+0xb4], R0 ;  /* 0x0000b40001007387 */ /* 0x0001e20000100800 */
[----:B-----5:R-:W-:-:S03]  /*19520*/  SHF.R.S32.HI R4, RZ, 0x1f, R45 ;  /* 0x0000001fff047819 */ /* 0x020fc6000001142d */
        /* <DEDUP_REMOVED lines=14> */
[----:B------:R-:W-:Y:S04]  /*19610*/  STL [R1+0x94], R4 ;  /* 0x0000940401007387 */ /* 0x000fe80000100800 */
[----:B------:R-:W-:Y:S01]  /*19620*/  STL [R1+0x4368], R38 ;  /* 0x0043682601007387 */ /* 0x000fe20000100800 */
[----:B-1----:R-:W-:-:S03]  /*19630*/  SHF.R.S32.HI R2, RZ, 0x1f, R38 ;  /* 0x0000001fff027819 */ /* 0x002fc60000011426 */
[----:B------:R0:W-:Y:S04]  /*19640*/  STL [R1+0x90], R0 ;  /* 0x0000900001007387 */ /* 0x0001e80000100800 */
[----:B------:R1:W-:Y:S01]  /*19650*/  STL [R1+0x8c], R2 ;  /* 0x00008c0201007387 */ /* 0x0003e20000100800 */
[----:B0-----:R-:W-:-:S03]  /*19660*/  SHF.R.S32.HI R0, RZ, 0x1f, R13 ;  /* 0x0000001fff007819 */ /* 0x001fc6000001140d */
[----:B------:R-:W-:Y:S01]  /*19670*/  STL [R1+0x4360], R13 ;  /* 0x0043600d01007387 */ /* 0x000fe20000100800 */
[----:B-1----:R-:W-:-:S03]  /*19680*/  SHF.R.S32.HI R2, RZ, 0x1f, R39 ;  /* 0x0000001fff027819 */ /* 0x002fc60000011427 */
[----:B------:R0:W-:Y:S04]  /*19690*/  STL [R1+0x88], R0 ;  /* 0x0000880001007387 */ /* 0x0001e80000100800 */
[----:B------:R-:W-:Y:S04]  /*196a0*/  STL [R1+0x4364], R39 ;  /* 0x0043642701007387 */ /* 0x000fe80000100800 */
        /* <DEDUP_REMOVED lines=36> */
[----:B------:R1:W-:Y:S04]  /*198f0*/  STL [R1+0x54], R2 ;  /* 0x0000540201007387 */ /* 0x0003e80000100800 */
[----:B------:R-:W2:Y:S01]  /*19900*/  LDL R55, [R1+0x17c] ;  /* 0x00017c0001377983 */ /* 0x000ea20000100800 */
[----:B------:R-:W-:Y:S01]  /*19910*/  IMAD R31, R31, UR77, RZ ;  /* 0x0000004d1f1f7c24 */ /* 0x000fe2000f8e02ff */
[----:B0-----:R-:W-:Y:S01]  /*19920*/  SHF.R.S32.HI R0, RZ, 0x1f, R6 ;  /* 0x0000001fff007819 */ /* 0x001fe20000011406 */
[----:B------:R-:W-:Y:S01]  /*19930*/  IMAD R15, R15, UR77, RZ ;  /* 0x0000004d0f0f7c24 */ /* 0x000fe2000f8e02ff */
[----:B------:R-:W3:Y:S02]  /*19940*/  LDL R61, [R1+0x184] ;  /* 0x00018400013d7983 */ /* 0x000ee40000100800 */
[----:B-1----:R-:W-:-:S02]  /*19950*/  SHF.R.S32.HI R2, RZ, 0x1f, R31 ;  /* 0x0000001fff027819 */ /* 0x002fc4000001141f */
[----:B------:R0:W-:Y:S01]  /*19960*/  STL [R1+0x50], R0 ;  /* 0x0000500001007387 */ /* 0x0001e20000100800 */
[----:B------:R-:W-:Y:S01]  /*19970*/  IMAD R41, R41, UR77, RZ ;  /* 0x0000004d29297c24 */ /* 0x000fe2000f8e02ff */
[----:B------:R-:W-:Y:S02]  /*19980*/  SHF.R.S32.HI R4, RZ, 0x1f, R15 ;  /* 0x0000001fff047819 */ /* 0x000fe4000001140f */
[----:B------:R-:W4:Y:S04]  /*19990*/  LDL R60, [R1+0x18c] ;  /* 0x00018c00013c7983 */ /* 0x000f280000100800 */
[----:B------:R-:W5:Y:S01]  /*199a0*/  LDL R59, [R1+0x304] ;  /* 0x00030400013b7983 */ /* 0x000f620000100800 */
[----:B0-----:R-:W-:-:S03]  /*199b0*/  SHF.R.S32.HI R0, RZ, 0x1f, R29 ;  /* 0x0000001fff007819 */ /* 0x001fc6000001141d */
[----:B------:R-:W3:Y:S04]  /*199c0*/  LDL R56, [R1+0x30c] ;  /* 0x00030c0001387983 */ /* 0x000ee80000100800 */
[----:B------:R-:W-:Y:S04]  /*199d0*/  STL [R1+0x43d0], R6 ;  /* 0x0043d00601007387 */ /* 0x000fe80000100800 */
[----:B------:R-:W-:Y:S01]  /*199e0*/  STL [R1+0x43d4], R31 ;  /* 0x0043d41f01007387 */ /* 0x000fe20000100800 */
[----:B------:R-:W-:-:S03]  /*199f0*/  IMAD R24, R24, UR77, RZ ;  /* 0x0000004d18187c24 */ /* 0x000fc6000f8e02ff */
[----:B------:R0:W-:Y:S04]  /*19a00*/  STL [R1+0x4c], R2 ;  /* 0x00004c0201007387 */ /* 0x0001e80000100800 */
[----:B------:R-:W-:Y:S04]  /*19a10*/  STL [R1+0x43d8], R29 ;  /* 0x0043d81d01007387 */ /* 0x000fe80000100800 */
[----:B------:R1:W-:Y:S01]  /*19a20*/  STL [R1+0x48], R0 ;  /* 0x0000480001007387 */ /* 0x0003e20000100800 */
[----:B0-----:R-:W-:-:S03]  /*19a30*/  SHF.R.S32.HI R2, RZ, 0x1f, R35 ;  /* 0x0000001fff027819 */ /* 0x001fc60000011423 */
[----:B------:R0:W-:Y:S04]  /*19a40*/  STL [R1+0x44], R4 ;  /* 0x0000440401007387 */ /* 0x0001e80000100800 */
[----:B------:R-:W3:Y:S01]  /*19a50*/  LDL R45, [R1+0x314] ;  /* 0x00031400012d7983 */ /* 0x000ee20000100800 */
[----:B-1----:R-:W-:-:S03]  /*19a60*/  SHF.R.S32.HI R0, RZ, 0x1f, R41 ;  /* 0x0000001fff007819 */ /* 0x002fc60000011429 */
[----:B------:R1:W-:Y:S01]  /*19a70*/  STL [R1+0x40], R2 ;  /* 0x0000400201007387 */ /* 0x0003e20000100800 */
[----:B0-----:R-:W-:-:S03]  /*19a80*/  SHF.R.S32.HI R4, RZ, 0x1f, R24 ;  /* 0x0000001fff047819 */ /* 0x001fc60000011418 */
[----:B------:R0:W-:Y:S01]  /*19a90*/  STL [R1+0x3c], R0 ;  /* 0x00003c0001007387 */ /* 0x0001e20000100800 */
[----:B------:R-:W-:Y:S01]  /*19aa0*/  IMAD R14, R14, UR77, RZ ;  /* 0x0000004d0e0e7c24 */ /* 0x000fe2000f8e02ff */
[----:B-1----:R-:W-:Y:S02]  /*19ab0*/  SHF.R.S32.HI R2, RZ, 0x1f, R10 ;  /* 0x0000001fff027819 */ /* 0x002fe4000001140a */
[----:B0-----:R-:W-:-:S03]  /*19ac0*/  SHF.R.S32.HI R0, RZ, 0x1f, R37 ;  /* 0x0000001fff007819 */ /* 0x001fc60000011425 */
[----:B------:R0:W-:Y:S04]  /*19ad0*/  STL [R1+0x38], R2 ;  /* 0x0000380201007387 */ /* 0x0001e80000100800 */
[----:B------:R1:W-:Y:S01]  /*19ae0*/  STL [R1+0x34], R4 ;  /* 0x0000340401007387 */ /* 0x0003e20000100800 */
[----:B------:R-:W-:-:S03]  /*19af0*/  IMAD R36, R36, UR77, RZ ;  /* 0x0000004d24247c24 */ /* 0x000fc6000f8e02ff */
[----:B------:R1:W-:Y:S01]  /*19b00*/  STL [R1+0x30], R0 ;  /* 0x0000300001007387 */ /* 0x0003e20000100800 */
[----:B0-----:R-:W-:Y:S02]  /*19b10*/  SHF.R.S32.HI R2, RZ, 0x1f, R27 ;  /* 0x0000001fff027819 */ /* 0x001fe4000001141b */
[----:B-1----:R-:W-:-:S03]  /*19b20*/  SHF.R.S32.HI R4, RZ, 0x1f, R5 ;  /* 0x0000001fff047819 */ /* 0x002fc60000011405 */
[----:B------:R0:W-:Y:S01]  /*19b30*/  STL [R1+0x2c], R2 ;  /* 0x00002c0201007387 */ /* 0x0001e20000100800 */
[----:B------:R-:W-:-:S03]  /*19b40*/  SHF.R.S32.HI R0, RZ, 0x1f, R14 ;  /* 0x0000001fff007819 */ /* 0x000fc6000001140e */
[----:B------:R-:W-:Y:S04]  /*19b50*/  STL [R1+0x28], R4 ;  /* 0x0000280401007387 */ /* 0x000fe80000100800 */
[----:B------:R-:W4:Y:S01]  /*19b60*/  LDL R46, [R1+0x31c] ;  /* 0x00031c00012e7983 */ /* 0x000f220000100800 */
[----:B0-----:R-:W-:-:S03]  /*19b70*/  SHF.R.S32.HI R2, RZ, 0x1f, R28 ;  /* 0x0000001fff027819 */ /* 0x001fc6000001141c */
[----:B------:R0:W-:Y:S01]  /*19b80*/  STL [R1+0x24], R0 ;  /* 0x0000240001007387 */ /* 0x0001e20000100800 */
[----:B------:R-:W-:-:S03]  /*19b90*/  IMAD R7, R7, UR77, RZ ;  /* 0x0000004d07077c24 */ /* 0x000fc6000f8e02ff */
[----:B------:R1:W-:Y:S01]  /*19ba0*/  STL [R1+0x20], R2 ;  /* 0x0000200201007387 */ /* 0x0003e20000100800 */
[----:B------:R-:W-:-:S03]  /*19bb0*/  IMAD R12, R12, UR77, RZ ;  /* 0x0000004d0c0c7c24 */ /* 0x000fc6000f8e02ff */
[----:B------:R-:W4:Y:S01]  /*19bc0*/  LDL R47, [R1+0x324] ;  /* 0x00032400012f7983 */ /* 0x000f220000100800 */
[----:B0-----:R-:W-:Y:S02]  /*19bd0*/  SHF.R.S32.HI R0, RZ, 0x1f, R36 ;  /* 0x0000001fff007819 */ /* 0x001fe40000011424 */
[----:B-1----:R-:W-:-:S03]  /*19be0*/  SHF.R.S32.HI R2, RZ, 0x1f, R33 ;  /* 0x0000001fff027819 */ /* 0x002fc60000011421 */
[----:B------:R0:W-:Y:S01]  /*19bf0*/  STL [R1+0x1c], R0 ;  /* 0x00001c0001007387 */ /* 0x0001e20000100800 */
[----:B------:R-:W-:Y:S01]  /*19c00*/  IMAD R23, R23, UR77, RZ ;  /* 0x0000004d17177c24 */ /* 0x000fe2000f8e02ff */
[----:B------:R-:W-:Y:S02]  /*19c10*/  SHF.R.S32.HI R4, RZ, 0x1f, R12 ;  /* 0x0000001fff047819 */ /* 0x000fe4000001140c */
[----:B------:R1:W-:Y:S01]  /*19c20*/  STL [R1+0x18], R2 ;  /* 0x0000180201007387 */ /* 0x0003e20000100800 */
[----:B0-----:R-:W-:Y:S01]  /*19c30*/  SHF.R.S32.HI R0, RZ, 0x1f, R3 ;  /* 0x0000001fff007819 */ /* 0x001fe20000011403 */
[----:B------:R-:W-:Y:S01]  /*19c40*/  IMAD R30, R30, UR77, RZ ;  /* 0x0000004d1e1e7c24 */ /* 0x000fe2000f8e02ff */
[----:B-1----:R-:W-:-:S03]  /*19c50*/  SHF.R.S32.HI R2, RZ, 0x1f, R7 ;  /* 0x0000001fff027819 */ /* 0x002fc60000011407 */
[----:B------:R0:W-:Y:S04]  /*19c60*/  STL [R1+0x14], R0 ;  /* 0x0000140001007387 */ /* 0x0001e80000100800 */
[----:B------:R1:W-:Y:S01]  /*19c70*/  STL [R1+0x10], R2 ;  /* 0x0000100201007387 */ /* 0x0003e20000100800 */
[----:B0-----:R-:W-:-:S03]  /*19c80*/  SHF.R.S32.HI R0, RZ, 0x1f, R23 ;  /* 0x0000001fff007819 */ /* 0x001fc60000011417 */
[----:B------:R-:W-:Y:S01]  /*19c90*/  STL [R1+0xc], R4 ;  /* 0x00000c0401007387 */ /* 0x000fe20000100800 */
[----:B-1----:R-:W-:-:S03]  /*19ca0*/  SHF.R.S32.HI R2, RZ, 0x1f, R30 ;  /* 0x0000001fff027819 */ /* 0x002fc6000001141e */
[----:B------:R-:W4:Y:S04]  /*19cb0*/  LDL R48, [R1+0x32c] ;  /* 0x00032c0001307983 */ /* 0x000f280000100800 */
[----:B------:R2:W-:Y:S04]  /*19cc0*/  STL [R1+0x8], R0 ;  /* 0x0000080001007387 */ /* 0x0005e80000100800 */
[----:B------:R-:W-:Y:S01]  /*19cd0*/  STL [R1+0x4], R2 ;  /* 0x0000040201007387 */ /* 0x000fe20000100800 */
[----:B--2---:R-:W-:-:S05]  /*19ce0*/  SHF.R.S32.HI R0, RZ, 0x1f, R55 ;  /* 0x0000001fff007819 */ /* 0x004fca0000011437 */
[----:B------:R0:W-:Y:S04]  /*19cf0*/  STL [R1], R0 ;  /* 0x0000000001007387 */ /* 0x0001e80000100800 */
[----:B------:R-:W2:Y:S04]  /*19d00*/  LDL R8, [R1+0x318] ;  /* 0x0003180001087983 */ /* 0x000ea80000100800 */
[----:B------:R-:W4:Y:S04]  /*19d10*/  LDL R25, [R1+0x310] ;  /* 0x0003100001197983 */ /* 0x000f280000100800 */
[----:B------:R-:W5:Y:S04]  /*19d20*/  LDL R16, [R1+0x308] ;  /* 0x0003080001107983 */ /* 0x000f680000100800 */
        /* <DEDUP_REMOVED lines=9> */
[----:B0-----:R-:W5:Y:S04]  /*19dc0*/  LDL R0, [R1+0x2dc] ;  /* 0x0002dc0001007983 */ /* 0x001f680000100800 */
[----:B------:R-:W5:Y:S04]  /*19dd0*/  LDL R26, [R1+0x2d8] ;  /* 0x0002d800011a7983 */ /* 0x000f680000100800 */
[----:B------:R-:W5:Y:S04]  /*19de0*/  LDL R42, [R1+0x2d4] ;  /* 0x0002d400012a7983 */ /* 0x000f680000100800 */
[----:B------:R-:W5:Y:S04]  /*19df0*/  LDL R57, [R1+0x2d0] ;  /* 0x0002d00001397983 */ /* 0x000f680000100800 */
[----:B------:R-:W5:Y:S04]  /*19e00*/  LDL R4, [R1+0x2cc] ;  /* 0x0002cc0001047983 */ /* 0x000f680000100800 */
[----:B------:R-:W5:Y:S04]  /*19e10*/  LDL R2, [R1+0x2c8] ;  /* 0x0002c80001027983 */ /* 0x000f680000100800 */
[----:B------:R-:W5:Y:S01]  /*19e20*/  LDL R22, [R1+0x2c4] ;  /* 0x0002c40001167983 */ /* 0x000f620000100800 */
[----:B---3--:R-:W-:-:S03]  /*19e30*/  SHF.R.S32.HI R44, RZ, 0x1f, R56 ;  /* 0x0000001fff2c7819 */ /* 0x008fc60000011438 */
[----:B------:R-:W3:Y:S04]  /*19e40*/  LDL R49, [R1+0x334] ;  /* 0x0003340001317983 */ /* 0x000ee80000100800 */
[----:B------:R-:W3:Y:S04]  /*19e50*/  LDL R50, [R1+0x33c] ;  /* 0x00033c0001327983 */ /* 0x000ee80000100800 */
[----:B------:R-:W3:Y:S04]  /*19e60*/  LDL R51, [R1+0x344] ;  /* 0x0003440001337983 */ /* 0x000ee80000100800 */
[----:B------:R-:W3:Y:S04]  /*19e70*/  LDL R52, [R1+0x348] ;  /* 0x0003480001347983 */ /* 0x000ee80000100800 */
[----:B------:R-:W3:Y:S04]  /*19e80*/  LDL R53, [R1+0x340] ;  /* 0x0003400001357983 */ /* 0x000ee80000100800 */
[----:B------:R-:W3:Y:S04]  /*19e90*/  LDL R54, [R1+0x338] ;  /* 0x0003380001367983 */ /* 0x000ee80000100800 */
[----:B------:R-:W3:Y:S04]  /*19ea0*/  LDL R55, [R1+0x330] ;  /* 0x0003300001377983 */ /* 0x000ee80000100800 */
[----:B------:R-:W3:Y:S01]  /*19eb0*/  LDL R56, [R1+0x328] ;  /* 0x0003280001387983 */ /* 0x000ee20000100800 */
[----:B--2---:R-:W-:-:S02]  /*19ec0*/  SHF.R.S32.HI R8, RZ, 0x1f, R8 ;  /* 0x0000001fff087819 */ /* 0x004fc40000011408 */
[----:B----4-:R-:W-:-:S03]  /*19ed0*/  SHF.R.S32.HI R18, RZ, 0x1f, R25 ;  /* 0x0000001fff127819 */ /* 0x010fc60000011419 */
[----:B------:R0:W-:Y:S01]  /*19ee0*/  STL [R1+0x130], R8 ;  /* 0x0001300801007387 */ /* 0x0001e20000100800 */
[----:B-----5:R-:W-:-:S03]  /*19ef0*/  SHF.R.S32.HI R6, RZ, 0x1f, R16 ;  /* 0x0000001fff067819 */ /* 0x020fc60000011410 */
[----:B------:R-:W-:Y:S01]  /*19f00*/  STL [R1+0x134], R18 ;  /* 0x0001341201007387 */ /* 0x000fe20000100800 */
[----:B0-----:R-:W-:Y:S02]  /*19f10*/  SHF.R.S32.HI R8, RZ, 0x1f, R9 ;  /* 0x0000001fff087819 */ /* 0x001fe40000011409 */
[----:B------:R-:W-:Y:S01]  /*19f20*/  SHF.R.S32.HI R9, RZ, 0x1f, R11 ;  /* 0x0000001fff097819 */ /* 0x000fe2000001140b */
[----:B------:R0:W-:Y:S04]  /*19f30*/  STL [R1+0x138], R6 ;  /* 0x0001380601007387 */ /* 0x0001e80000100800 */
[----:B------:R1:W-:Y:S04]  /*19f40*/  STL [R1+0x13c], R8 ;  /* 0x00013c0801007387 */ /* 0x0003e80000100800 */
[----:B------:R-:W-:Y:S01]  /*19f50*/  STL [R1+0x140], R9 ;  /* 0x0001400901007387 */ /* 0x000fe20000100800 */
[----:B0-----:R-:W-:-:S02]  /*19f60*/  SHF.R.S32.HI R6, RZ, 0x1f, R34 ;  /* 0x0000001fff067819 */ /* 0x001fc40000011422 */
[----:B-1----:R-:W-:Y:S02]  /*19f70*/  SHF.R.S32.HI R8, RZ, 0x1f, R17 ;  /* 0x0000001fff087819 */ /* 0x002fe40000011411 */
[----:B------:R-:W2:Y:S04]  /*19f80*/  LDL R17, [R1+0x2c0] ;  /* 0x0002c00001117983 */ /* 0x000ea80000100800 */
[----:B------:R0:W-:Y:S04]  /*19f90*/  STL [R1+0x144], R6 ;  /* 0x0001440601007387 */ /* 0x0001e80000100800 */
[----:B------:R1:W-:Y:S01]  /*19fa0*/  STL [R1+0x148], R8 ;  /* 0x0001480801007387 */ /* 0x0003e20000100800 */
[----:B0-----:R-:W-:-:S02]  /*19fb0*/  SHF.R.S32.HI R6, RZ, 0x1f, R21 ;  /* 0x0000001fff067819 */ /* 0x001fc40000011415 */
[----:B-1----:R-:W-:Y:S02]  /*19fc0*/  SHF.R.S32.HI R8, RZ, 0x1f, R40 ;  /* 0x0000001fff087819 */ /* 0x002fe40000011428 */
[----:B------:R-:W4:Y:S01]  /*19fd0*/  LDL R40, [R1+0x2bc] ;  /* 0x0002bc0001287983 */ /* 0x000f220000100800 */
[----:B------:R-:W-:-:S03]  /*19fe0*/  SHF.R.S32.HI R9, RZ, 0x1f, R13 ;  /* 0x0000001fff097819 */ /* 0x000fc6000001140d */
[----:B------:R0:W-:Y:S04]  /*19ff0*/  STL [R1+0x14c], R6 ;  /* 0x00014c0601007387 */ /* 0x0001e80000100800 */
[----:B------:R1:W-:Y:S01]  /*1a000*/  STL [R1+0x150], R8 ;  /* 0x0001500801007387 */ /* 0x0003e20000100800 */
[----:B0-----:R-:W-:Y:S02]  /*1a010*/  SHF.R.S32.HI R6, RZ, 0x1f, R39 ;  /* 0x0000001fff067819 */ /* 0x001fe40000011427 */
[----:B-1----:R-:W-:-:S03]  /*1a020*/  SHF.R.S32.HI R8, RZ, 0x1f, R38 ;  /* 0x0000001fff087819 */ /* 0x002fc60000011426 */
[----:B------:R0:W-:Y:S04]  /*1a030*/  STL [R1+0x154], R6 ;  /* 0x0001540601007387 */ /* 0x0001e80000100800 */
[----:B------:R-:W-:Y:S04]  /*1a040*/  STL [R1+0x158], R9 ;  /* 0x0001580901007387 */ /* 0x000fe80000100800 */
[----:B------:R1:W-:Y:S01]  /*1a050*/  STL [R1+0x15c], R8 ;  /* 0x00015c0801007387 */ /* 0x0003e20000100800 */
[----:B0-----:R-:W-:Y:S02]  /*1a060*/  SHF.R.S32.HI R6, RZ, 0x1f, R0 ;  /* 0x0000001fff067819 */ /* 0x001fe40000011400 */
[----:B------:R-:W-:-:S02]  /*1a070*/  SHF.R.S32.HI R0, RZ, 0x1f, R26 ;  /* 0x0000001fff007819 */ /* 0x000fc4000001141a */
[----:B------:R-:W5:Y:S01]  /*1a080*/  LDL R26, [R1+0x2b8] ;  /* 0x0002b800011a7983 */ /* 0x000f620000100800 */
[----:B-1----:R-:W-:-:S03]  /*1a090*/  SHF.R.S32.HI R8, RZ, 0x1f, R42 ;  /* 0x0000001fff087819 */ /* 0x002fc6000001142a */
[----:B------:R0:W-:Y:S04]  /*1a0a0*/  STL [R1+0x160], R6 ;  /* 0x0001600601007387 */ /* 0x0001e80000100800 */
[----:B------:R1:W-:Y:S01]  /*1a0b0*/  STL [R1+0x164], R0 ;  /* 0x0001640001007387 */ /* 0x0003e20000100800 */
[----:B0-----:R-:W-:-:S03]  /*1a0c0*/  SHF.R.S32.HI R6, RZ, 0x1f, R57 ;  /* 0x0000001fff067819 */ /* 0x001fc60000011439 */
[----:B------:R-:W-:Y:S01]  /*1a0d0*/  STL [R1+0x168], R8 ;  /* 0x0001680801007387 */ /* 0x000fe20000100800 */
[----:B-1----:R-:W-:-:S03]  /*1a0e0*/  SHF.R.S32.HI R0, RZ, 0x1f, R4 ;  /* 0x0000001fff007819 */ /* 0x002fc60000011404 */
[----:B------:R-:W3:Y:S01]  /*1a0f0*/  LDL R4, [R1+0x2b4] ;  /* 0x0002b40001047983 */ /* 0x000ee20000100800 */
[----:B------:R-:W-:-:S03]  /*1a100*/  SHF.R.S32.HI R2, RZ, 0x1f, R2 ;  /* 0x0000001fff027819 */ /* 0x000fc60000011402 */
[----:B------:R-:W-:Y:S04]  /*1a110*/  STL [R1+0x16c], R6 ;  /* 0x00016c0601007387 */ /* 0x000fe80000100800 */
[----:B------:R0:W-:Y:S04]  /*1a120*/  STL [R1+0x170], R0 ;  /* 0x0001700001007387 */ /* 0x0001e80000100800 */
[----:B------:R-:W3:Y:S04]  /*1a130*/  LDL R29, [R1+0x2b0] ;  /* 0x0002b000011d7983 */ /* 0x000ee80000100800 */
[----:B------:R-:W-:Y:S01]  /*1a140*/  STL [R1+0x174], R2 ;  /* 0x0001740201007387 */ /* 0x000fe20000100800 */
[----:B0-----:R-:W-:-:S03]  /*1a150*/  SHF.R.S32.HI R0, RZ, 0x1f, R22 ;  /* 0x0000001fff007819 */ /* 0x001fc60000011416 */
[----:B------:R-:W3:Y:S04]  /*1a160*/  LDL R31, [R1+0x2ac] ;  /* 0x0002ac00011f7983 */ /* 0x000ee80000100800 */
[----:B------:R2:W-:Y:S04]  /*1a170*/  STL [R1+0x178], R0 ;  /* 0x0001780001007387 */ /* 0x0005e80000100800 */
[----:B------:R-:W3:Y:S04]  /*1a180*/  LDL R6, [R1+0x2a8] ;  /* 0x0002a80001067983 */ /* 0x000ee80000100800 */
        /* <DEDUP_REMOVED lines=13> */
[----:B--2---:R-:W-:-:S03]  /*1a260*/  SHF.R.S32.HI R0, RZ, 0x1f, R17 ;  /* 0x0000001fff007819 */ /* 0x004fc60000011411 */
[----:B------:R-:W2:Y:S04]  /*1a270*/  LDL R17, [R1+0x270] ;  /* 0x0002700001117983 */ /* 0x000ea80000100800 */
[----:B------:R4:W-:Y:S04]  /*1a280*/  STL [R1+0x180], R0 ;  /* 0x0001800001007387 */ /* 0x0009e80000100800 */
[----:B------:R-:W2:Y:S04]  /*1a290*/  LDL R39, [R1+0x26c] ;  /* 0x00026c0001277983 */ /* 0x000ea80000100800 */
[----:B------:R-:W2:Y:S01]  /*1a2a0*/  LDL R13, [R1+0x268] ;  /* 0x00026800010d7983 */ /* 0x000ea20000100800 */
[----:B----4-:R-:W-:-:S05]  /*1a2b0*/  SHF.R.S32.HI R0, RZ, 0x1f, R40 ;  /* 0x0000001fff007819 */ /* 0x010fca0000011428 */
[----:B------:R0:W-:Y:S04]  /*1a2c0*/  STL [R1+0x188], R0 ;  /* 0x0001880001007387 */ /* 0x0001e80000100800 */
[----:B------:R-:W4:Y:S04]  /*1a2d0*/  LDL R38, [R1+0x264] ;  /* 0x0002640001267983 */ /* 0x000f280000100800 */
[----:B------:R-:W4:Y:S04]  /*1a2e0*/  LDL R40, [R1+0x25c] ;  /* 0x00025c0001287983 */ /* 0x000f280000100800 */
[----:B0-----:R-:W4:Y:S04]  /*1a2f0*/  LDL R0, [R1+0x260] ;  /* 0x0002600001007983 */ /* 0x001f280000100800 */
[----:B------:R-:W4:Y:S04]  /*1a300*/  LDL R42, [R1+0x258] ;  /* 0x00025800012a7983 */ /* 0x000f280000100800 */
[----:B------:R-:W4:Y:S01]  /*1a310*/  LDL R57, [R1+0x254] ;  /* 0x0002540001397983 */ /* 0x000f220000100800 */
[----:B-----5:R-:W-:-:S05]  /*1a320*/  SHF.R.S32.HI R2, RZ, 0x1f, R26 ;  /* 0x0000001fff027819 */ /* 0x020fca000001141a */
[----:B------:R0:W-:Y:S04]  /*1a330*/  STL [R1+0x190], R2 ;  /* 0x0001900201007387 */ /* 0x0001e80000100800 */
[----:B------:R-:W5:Y:S04]  /*1a340*/  LDL R26, [R1+0x250] ;  /* 0x00025000011a7983 */ /* 0x000f680000100800 */
[----:B0-----:R-:W5:Y:S01]  /*1a350*/  LDL R2, [R1+0x24c] ;  /* 0x00024c0001027983 */ /* 0x001f620000100800 */
[----:B---3--:R-:W-:-:S05]  /*1a360*/  SHF.R.S32.HI R4, RZ, 0x1f, R4 ;  /* 0x0000001fff047819 */ /* 0x008fca0000011404 */
[----:B------:R0:W-:Y:S01]  /*1a370*/  STL [R1+0x194], R4 ;  /* 0x0001940401007387 */ /* 0x0001e20000100800 */
[----:B------:R-:W-:-:S03]  /*1a380*/  SHF.R.S32.HI R29, RZ, 0x1f, R29 ;  /* 0x0000001fff1d7819 */ /* 0x000fc6000001141d */
[----:B0-----:R-:W3:Y:S04]  /*1a390*/  LDL R4, [R1+0x248] ;  /* 0x0002480001047983 */ /* 0x001ee80000100800 */
[----:B------:R0:W-:Y:S02]  /*1a3a0*/  STL [R1+0x198], R29 ;  /* 0x0001981d01007387 */ /* 0x0001e40000100800 */
[----:B0-----:R-:W-:Y:S02]  /*1a3b0*/  SHF.R.S32.HI R29, RZ, 0x1f, R31 ;  /* 0x0000001fff1d7819 */ /* 0x001fe4000001141f */
[----:B------:R-:W-:-:S03]  /*1a3c0*/  SHF.R.S32.HI R31, RZ, 0x1f, R6 ;  /* 0x0000001fff1f7819 */ /* 0x000fc60000011406 */
[----:B------:R0:W-:Y:S01]  /*1a3d0*/  STL [R1+0x19c], R29 ;  /* 0x00019c1d01007387 */ /* 0x0001e20000100800 */
[----:B------:R-:W-:-:S03]  /*1a3e0*/  SHF.R.S32.HI R6, RZ, 0x1f, R19 ;  /* 0x0000001fff067819 */ /* 0x000fc60000011413 */
[----:B------:R-:W-:Y:S01]  /*1a3f0*/  STL [R1+0x1a0], R31 ;  /* 0x0001a01f01007387 */ /* 0x000fe20000100800 */
[----:B0-----:R-:W-:Y:S02]  /*1a400*/  SHF.R.S32.HI R29, RZ, 0x1f, R32 ;  /* 0x0000001fff1d7819 */ /* 0x001fe40000011420 */
[----:B------:R-:W-:Y:S02]  /*1a410*/  SHF.R.S32.HI R19, RZ, 0x1f, R18 ;  /* 0x0000001fff137819 */ /* 0x000fe40000011412 */
[----:B------:R-:W-:Y:S01]  /*1a420*/  SHF.R.S32.HI R18, RZ, 0x1f, R20 ;  /* 0x0000001fff127819 */ /* 0x000fe20000011414 */
[----:B------:R-:W-:Y:S04]  /*1a430*/  STL [R1+0x1a4], R29 ;  /* 0x0001a41d01007387 */ /* 0x000fe80000100800 */
[----:B------:R0:W-:Y:S01]  /*1a440*/  STL [R1+0x1a8], R6 ;  /* 0x0001a80601007387 */ /* 0x0001e20000100800 */
[----:B------:R-:W-:-:S03]  /*1a450*/  SHF.R.S32.HI R8, RZ, 0x1f, R8 ;  /* 0x0000001fff087819 */ /* 0x000fc60000011408 */
[----:B------:R-:W-:Y:S01]  /*1a460*/  STL [R1+0x1ac], R19 ;  /* 0x0001ac1301007387 */ /* 0x000fe20000100800 */
[----:B0-----:R-:W-:-:S03]  /*1a470*/  SHF.R.S32.HI R6, RZ, 0x1f, R43 ;  /* 0x0000001fff067819 */ /* 0x001fc6000001142b */
[----:B------:R0:W-:Y:S04]  /*1a480*/  STL [R1+0x1b0], R18 ;  /* 0x0001b01201007387 */ /* 0x0001e80000100800 */
[----:B------:R1:W-:Y:S04]  /*1a490*/  STL [R1+0x1b4], R6 ;  /* 0x0001b40601007387 */ /* 0x0003e80000100800 */
[----:B------:R1:W-:Y:S01]  /*1a4a0*/  STL [R1+0x1b8], R8 ;  /* 0x0001b80801007387 */ /* 0x0003e20000100800 */
[----:B0-----:R-:W-:Y:S02]  /*1a4b0*/  SHF.R.S32.HI R18, RZ, 0x1f, R25 ;  /* 0x0000001fff127819 */ /* 0x001fe40000011419 */
[----:B-1----:R-:W-:-:S03]  /*1a4c0*/  SHF.R.S32.HI R6, RZ, 0x1f, R16 ;  /* 0x0000001fff067819 */ /* 0x002fc60000011410 */
[----:B------:R-:W-:Y:S01]  /*1a4d0*/  STL [R1+0x1bc], R18 ;  /* 0x0001bc1201007387 */ /* 0x000fe20000100800 */
[----:B------:R-:W-:Y:S02]  /*1a4e0*/  SHF.R.S32.HI R8, RZ, 0x1f, R9 ;  /* 0x0000001fff087819 */ /* 0x000fe40000011409 */
[----:B------:R-:W-:Y:S01]  /*1a4f0*/  SHF.R.S32.HI R9, RZ, 0x1f, R11 ;  /* 0x0000001fff097819 */ /* 0x000fe2000001140b */
[----:B------:R0:W-:Y:S04]  /*1a500*/  STL [R1+0x1c0], R6 ;  /* 0x0001c00601007387 */ /* 0x0001e80000100800 */
[----:B------:R1:W-:Y:S04]  /*1a510*/  STL [R1+0x1c4], R8 ;  /* 0x0001c40801007387 */ /* 0x0003e80000100800 */
[----:B------:R-:W-:Y:S01]  /*1a520*/  STL [R1+0x1c8], R9 ;  /* 0x0001c80901007387 */ /* 0x000fe20000100800 */
[----:B0-----:R-:W-:-:S02]  /*1a530*/  SHF.R.S32.HI R6, RZ, 0x1f, R34 ;  /* 0x0000001fff067819 */ /* 0x001fc40000011422 */
[----:B-1----:R-:W-:Y:S02]  /*1a540*/  SHF.R.S32.HI R8, RZ, 0x1f, R22 ;  /* 0x0000001fff087819 */ /* 0x002fe40000011416 */
[----:B------:R-:W3:Y:S04]  /*1a550*/  LDL R22, [R1+0x244] ;  /* 0x0002440001167983 */ /* 0x000ee80000100800 */
[----:B------:R0:W-:Y:S04]  /*1a560*/  STL [R1+0x1cc], R6 ;  /* 0x0001cc0601007387 */ /* 0x0001e80000100800 */
[----:B------:R2:W-:Y:S01]  /*1a570*/  STL [R1+0x1d0], R8 ;  /* 0x0001d00801007387 */ /* 0x0005e20000100800 */
[----:B0-----:R-:W-:-:S02]  /*1a580*/  SHF.R.S32.HI R6, RZ, 0x1f, R21 ;  /* 0x0000001fff067819 */ /* 0x001fc40000011415 */
[----:B--2---:R-:W-:Y:S02]  /*1a590*/  SHF.R.S32.HI R8, RZ, 0x1f, R17 ;  /* 0x0000001fff087819 */ /* 0x004fe40000011411 */
[----:B------:R-:W2:Y:S04]  /*1a5a0*/  LDL R17, [R1+0x240] ;  /* 0x0002400001117983 */ /* 0x000ea80000100800 */
[----:B------:R0:W-:Y:S04]  /*1a5b0*/  STL [R1+0x1d4], R6 ;  /* 0x0001d40601007387 */ /* 0x0001e80000100800 */
[----:B------:R4:W-:Y:S01]  /*1a5c0*/  STL [R1+0x1d8], R8 ;  /* 0x0001d80801007387 */ /* 0x0009e20000100800 */
[----:B------:R-:W-:-:S02]  /*1a5d0*/  SHF.R.S32.HI R9, RZ, 0x1f, R13 ;  /* 0x0000001fff097819 */ /* 0x000fc4000001140d */
[----:B0-----:R-:W-:-:S05]  /*1a5e0*/  SHF.R.S32.HI R6, RZ, 0x1f, R39 ;  /* 0x0000001fff067819 */ /* 0x001fca0000011427 */
[----:B------:R0:W-:Y:S01]  /*1a5f0*/  STL [R1+0x1dc], R6 ;  /* 0x0001dc0601007387 */ /* 0x0001e20000100800 */
[----:B----4-:R-:W-:-:S03]  /*1a600*/  SHF.R.S32.HI R8, RZ, 0x1f, R38 ;  /* 0x0000001fff087819 */ /* 0x010fc60000011426 */
[----:B------:R-:W-:Y:S04]  /*1a610*/  STL [R1+0x1e0], R9 ;  /* 0x0001e00901007387 */ /* 0x000fe80000100800 */
[----:B------:R1:W-:Y:S01]  /*1a620*/  STL [R1+0x1e4], R8 ;  /* 0x0001e40801007387 */ /* 0x0003e20000100800 */
[----:B0-----:R-:W-:Y:S02]  /*1a630*/  SHF.R.S32.HI R6, RZ, 0x1f, R0 ;  /* 0x0000001fff067819 */ /* 0x001fe40000011400 */
[----:B------:R-:W-:Y:S02]  /*1a640*/  SHF.R.S32.HI R0, RZ, 0x1f, R40 ;  /* 0x0000001fff007819 */ /* 0x000fe40000011428 */
[----:B------:R-:W4:Y:S01]  /*1a650*/  LDL R40, [R1+0x23c] ;  /* 0x00023c0001287983 */ /* 0x000f220000100800 */
[----:B-1----:R-:W-:-:S03]  /*1a660*/  SHF.R.S32.HI R8, RZ, 0x1f, R42 ;  /* 0x0000001fff087819 */ /* 0x002fc6000001142a */
[----:B------:R-:W-:Y:S04]  /*1a670*/  STL [R1+0x1e8], R6 ;  /* 0x0001e80601007387 */ /* 0x000fe80000100800 */
[----:B------:R5:W-:Y:S04]  /*1a680*/  STL [R1+0x1ec], R0 ;  /* 0x0001ec0001007387 */ /* 0x000be80000100800 */
[----:B------:R-:W-:Y:S01]  /*1a690*/  STL [R1+0x1f0], R8 ;  /* 0x0001f00801007387 */ /* 0x000fe20000100800 */
[----:B-----5:R-:W-:-:S03]  /*1a6a0*/  SHF.R.S32.HI R0, RZ, 0x1f, R26 ;  /* 0x0000001fff007819 */ /* 0x020fc6000001141a */
[----:B------:R-:W5:Y:S01]  /*1a6b0*/  LDL R26, [R1+0x238] ;  /* 0x00023800011a7983 */ /* 0x000f620000100800 */
[----:B------:R-:W-:Y:S02]  /*1a6c0*/  SHF.R.S32.HI R6, RZ, 0x1f, R57 ;  /* 0x0000001fff067819 */ /* 0x000fe40000011439 */
[----:B------:R-:W-:-:S03]  /*1a6d0*/  SHF.R.S32.HI R2, RZ, 0x1f, R2 ;  /* 0x0000001fff027819 */ /* 0x000fc60000011402 */
[----:B------:R-:W-:Y:S04]  /*1a6e0*/  STL [R1+0x1f4], R6 ;  /* 0x0001f40601007387 */ /* 0x000fe80000100800 */
[----:B------:R3:W-:Y:S04]  /*1a6f0*/  STL [R1+0x1f8], R0 ;  /* 0x0001f80001007387 */ /* 0x0007e80000100800 */
[----:B------:R-:W5:Y:S04]  /*1a700*/  LDL R29, [R1+0x234] ;  /* 0x00023400011d7983 */ /* 0x000f680000100800 */
[----:B------:R-:W-:Y:S04]  /*1a710*/  STL [R1+0x1fc], R2 ;  /* 0x0001fc0201007387 */ /* 0x000fe80000100800 */
[----:B------:R-:W5:Y:S01]  /*1a720*/  LDL R31, [R1+0x230] ;  /* 0x00023000011f7983 */ /* 0x000f620000100800 */
[----:B---3--:R-:W-:-:S05]  /*1a730*/  SHF.R.S32.HI R0, RZ, 0x1f, R4 ;  /* 0x0000001fff007819 */ /* 0x008fca0000011404 */
        /* <DEDUP_REMOVED lines=15> */
[----:B0-----:R-:W-:-:S03]  /*1a830*/  SHF.R.S32.HI R0, RZ, 0x1f, R22 ;  /* 0x0000001fff007819 */ /* 0x001fc60000011416 */
[----:B------:R-:W3:Y:S04]  /*1a840*/  LDL R22, [R1+0x3ac] ;  /* 0x0003ac0001167983 */ /* 0x000ee80000100800 */
[----:B------:R2:W-:Y:S04]  /*1a850*/  STL [R1+0x204], R0 ;  /* 0x0002040001007387 */ /* 0x0005e80000100800 */
[----:B------:R-:W3:Y:S04]  /*1a860*/  LDL R39, [R1+0x3b4] ;  /* 0x0003b40001277983 */ /* 0x000ee80000100800 */
[----:B------:R-:W3:Y:S01]  /*1a870*/  LDL R13, [R1+0x3bc] ;  /* 0x0003bc00010d7983 */ /* 0x000ee20000100800 */
[----:B--2---:R-:W-:-:S05]  /*1a880*/  SHF.R.S32.HI R0, RZ, 0x1f, R17 ;  /* 0x0000001fff007819 */ /* 0x004fca0000011411 */
[----:B------:R0:W-:Y:S04]  /*1a890*/  STL [R1+0x208], R0 ;  /* 0x0002080001007387 */ /* 0x0001e80000100800 */
[----:B------:R-:W2:Y:S04]  /*1a8a0*/  LDL R38, [R1+0x3c4] ;  /* 0x0003c40001267983 */ /* 0x000ea80000100800 */
[----:B------:R-:W2:Y:S04]  /*1a8b0*/  LDL R17, [R1+0x3d0] ;  /* 0x0003d00001117983 */ /* 0x000ea80000100800 */
[----:B0-----:R-:W2:Y:S04]  /*1a8c0*/  LDL R0, [R1+0x3cc] ;  /* 0x0003cc0001007983 */ /* 0x001ea80000100800 */
[----:B------:R-:W2:Y:S04]  /*1a8d0*/  LDL R42, [R1+0x3d8] ;  /* 0x0003d800012a7983 */ /* 0x000ea80000100800 */
[----:B------:R-:W2:Y:S01]  /*1a8e0*/  LDL R57, [R1+0x3e0] ;  /* 0x0003e00001397983 */ /* 0x000ea20000100800 */
[----:B----4-:R-:W-:-:S05]  /*1a8f0*/  SHF.R.S32.HI R2, RZ, 0x1f, R40 ;  /* 0x0000001fff027819 */ /* 0x010fca0000011428 */
[----:B------:R0:W-:Y:S04]  /*1a900*/  STL [R1+0x20c], R2 ;  /* 0x00020c0201007387 */ /* 0x0001e80000100800 */
[----:B------:R-:W4:Y:S04]  /*1a910*/  LDL R40, [R1+0x3e8] ;  /* 0x0003e80001287983 */ /* 0x000f280000100800 */
[----:B0-----:R-:W4:Y:S01]  /*1a920*/  LDL R2, [R1+0x3f0] ;  /* 0x0003f00001027983 */ /* 0x001f220000100800 */
[----:B-----5:R-:W-:-:S05]  /*1a930*/  SHF.R.S32.HI R26, RZ, 0x1f, R26 ;  /* 0x0000001fff1a7819 */ /* 0x020fca000001141a */
[----:B------:R0:W-:Y:S04]  /*1a940*/  STL [R1+0x210], R26 ;  /* 0x0002101a01007387 */ /* 0x0001e80000100800 */
[----:B0-----:R-:W5:Y:S01]  /*1a950*/  LDL R26, [R1+0x3f8] ;  /* 0x0003f800011a7983 */ /* 0x001f620000100800 */
[----:B------:R-:W-:-:S05]  /*1a960*/  SHF.R.S32.HI R29, RZ, 0x1f, R29 ;  /* 0x0000001fff1d7819 */ /* 0x000fca000001141d */
[----:B------:R0:W-:Y:S02]  /*1a970*/  STL [R1+0x214], R29 ;  /* 0x0002141d01007387 */ /* 0x0001e40000100800 */
[----:B0-----:R-:W-:Y:S02]  /*1a980*/  SHF.R.S32.HI R29, RZ, 0x1f, R31 ;  /* 0x0000001fff1d7819 */ /* 0x001fe4000001141f */
[----:B---3--:R-:W-:-:S03]  /*1a990*/  SHF.R.S32.HI R31, RZ, 0x1f, R6 ;  /* 0x0000001fff1f7819 */ /* 0x008fc60000011406 */
[----:B------:R0:W-:Y:S01]  /*1a9a0*/  STL [R1+0x218], R29 ;  /* 0x0002181d01007387 */ /* 0x0001e20000100800 */
[----:B------:R-:W-:Y:S02]  /*1a9b0*/  SHF.R.S32.HI R6, RZ, 0x1f, R19 ;  /* 0x0000001fff067819 */ /* 0x000fe40000011413 */
[----:B0-----:R-:W-:Y:S01]  /*1a9c0*/  SHF.R.S32.HI R29, RZ, 0x1f, R32 ;  /* 0x0000001fff1d7819 */ /* 0x001fe20000011420 */
[----:B------:R-:W-:Y:S01]  /*1a9d0*/  STL [R1+0x21c], R31 ;  /* 0x00021c1f01007387 */ /* 0x000fe20000100800 */
        /* <DEDUP_REMOVED lines=13> */
[----:B---3--:R-:W-:-:S03]  /*1aab0*/  SHF.R.S32.HI R8, RZ, 0x1f, R9 ;  /* 0x0000001fff087819 */ /* 0x008fc60000011409 */
[----:B------:R0:W-:Y:S01]  /*1aac0*/  STL [R1+0x370], R6 ;  /* 0x0003700601007387 */ /* 0x0001e20000100800 */
[----:B------:R-:W-:-:S03]  /*1aad0*/  SHF.R.S32.HI R9, RZ, 0x1f, R11 ;  /* 0x0000001fff097819 */ /* 0x000fc6000001140b */
[----:B------:R1:W-:Y:S01]  /*1aae0*/  STL [R1+0x378], R8 ;  /* 0x0003780801007387 */ /* 0x0003e20000100800 */
[----:B0-----:R-:W-:-:S03]  /*1aaf0*/  SHF.R.S32.HI R6, RZ, 0x1f, R34 ;  /* 0x0000001fff067819 */ /* 0x001fc60000011422 */
[----:B------:R-:W-:Y:S01]  /*1ab00*/  STL [R1+0x380], R9 ;  /* 0x0003800901007387 */ /* 0x000fe20000100800 */
[----:B-1----:R-:W-:-:S03]  /*1ab10*/  SHF.R.S32.HI R8, RZ, 0x1f, R4 ;  /* 0x0000001fff087819 */ /* 0x002fc60000011404 */
[----:B------:R-:W3:Y:S04]  /*1ab20*/  LDL R4, [R1+0x3fc] ;  /* 0x0003fc0001047983 */ /* 0x000ee80000100800 */
[----:B------:R0:W-:Y:S04]  /*1ab30*/  STL [R1+0x38c], R6 ;  /* 0x00038c0601007387 */ /* 0x0001e80000100800 */
[----:B------:R1:W-:Y:S01]  /*1ab40*/  STL [R1+0x394], R8 ;  /* 0x0003940801007387 */ /* 0x0003e20000100800 */
[----:B0-----:R-:W-:Y:S02]  /*1ab50*/  SHF.R.S32.HI R6, RZ, 0x1f, R21 ;  /* 0x0000001fff067819 */ /* 0x001fe40000011415 */
[----:B-1----:R-:W-:-:S02]  /*1ab60*/  SHF.R.S32.HI R8, RZ, 0x1f, R22 ;  /* 0x0000001fff087819 */ /* 0x002fc40000011416 */
[----:B------:R-:W3:Y:S04]  /*1ab70*/  LDL R22, [R1+0x404] ;  /* 0x0004040001167983 */ /* 0x000ee80000100800 */
[----:B------:R0:W-:Y:S01]  /*1ab80*/  STL [R1+0x39c], R6 ;  /* 0x00039c0601007387 */ /* 0x0001e20000100800 */
[----:B------:R-:W-:-:S03]  /*1ab90*/  SHF.R.S32.HI R9, RZ, 0x1f, R13 ;  /* 0x0000001fff097819 */ /* 0x000fc6000001140d */
[----:B------:R2:W-:Y:S01]  /*1aba0*/  STL [R1+0x3a4], R8 ;  /* 0x0003a40801007387 */ /* 0x0005e20000100800 */
[----:B0-----:R-:W-:-:S05]  /*1abb0*/  SHF.R.S32.HI R6, RZ, 0x1f, R39 ;  /* 0x0000001fff067819 */ /* 0x001fca0000011427 */
[----:B------:R0:W-:Y:S04]  /*1abc0*/  STL [R1+0x3b0], R6 ;  /* 0x0003b00601007387 */ /* 0x0001e80000100800 */
[----:B------:R-:W-:Y:S01]  /*1abd0*/  STL [R1+0x3b8], R9 ;  /* 0x0003b80901007387 */ /* 0x000fe20000100800 */
[----:B--2---:R-:W-:-:S05]  /*1abe0*/  SHF.R.S32.HI R8, RZ, 0x1f, R38 ;  /* 0x0000001fff087819 */ /* 0x004fca0000011426 */
[----:B------:R1:W-:Y:S01]  /*1abf0*/  STL [R1+0x3c0], R8 ;  /* 0x0003c00801007387 */ /* 0x0003e20000100800 */
[----:B0-----:R-:W-:Y:S02]  /*1ac00*/  SHF.R.S32.HI R6, RZ, 0x1f, R0 ;  /* 0x0000001fff067819 */ /* 0x001fe40000011400 */
[----:B------:R-:W-:Y:S02]  /*1ac10*/  SHF.R.S32.HI R0, RZ, 0x1f, R17 ;  /* 0x0000001fff007819 */ /* 0x000fe40000011411 */
[----:B------:R-:W2:Y:S01]  /*1ac20*/  LDL R17, [R1+0x40c] ;  /* 0x00040c0001117983 */ /* 0x000ea20000100800 */
[----:B-1----:R-:W-:-:S03]  /*1ac30*/  SHF.R.S32.HI R8, RZ, 0x1f, R42 ;  /* 0x0000001fff087819 */ /* 0x002fc6000001142a */
[----:B------:R0:W-:Y:S04]  /*1ac40*/  STL [R1+0x3c8], R6 ;  /* 0x0003c80601007387 */ /* 0x0001e80000100800 */
[----:B------:R4:W-:Y:S04]  /*1ac50*/  STL [R1+0x3d4], R0 ;  /* 0x0003d40001007387 */ /* 0x0009e80000100800 */
[----:B------:R-:W-:Y:S01]  /*1ac60*/  STL [R1+0x3dc], R8 ;  /* 0x0003dc0801007387 */ /* 0x000fe20000100800 */
[----:B0-----:R-:W-:Y:S02]  /*1ac70*/  SHF.R.S32.HI R6, RZ, 0x1f, R57 ;  /* 0x0000001fff067819 */ /* 0x001fe40000011439 */
[----:B----4-:R-:W-:-:S02]  /*1ac80*/  SHF.R.S32.HI R0, RZ, 0x1f, R40 ;  /* 0x0000001fff007819 */ /* 0x010fc40000011428 */
[----:B------:R-:W4:Y:S04]  /*1ac90*/  LDL R40, [R1+0x414] ;  /* 0x0004140001287983 */ /* 0x000f280000100800 */
[----:B------:R-:W-:Y:S01]  /*1aca0*/  STL [R1+0x3e4], R6 ;  /* 0x0003e40601007387 */ /* 0x000fe20000100800 */
[----:B------:R-:W-:-:S03]  /*1acb0*/  SHF.R.S32.HI R2, RZ, 0x1f, R2 ;  /* 0x0000001fff027819 */ /* 0x000fc60000011402 */
[----:B------:R5:W-:Y:S04]  /*1acc0*/  STL [R1+0x3ec], R0 ;  /* 0x0003ec0001007387 */ /* 0x000be80000100800 */
[----:B------:R-:W4:Y:S04]  /*1acd0*/  LDL R29, [R1+0x41c] ;  /* 0x00041c00011d7983 */ /* 0x000f280000100800 */
[----:B------:R-:W-:Y:S04]  /*1ace0*/  STL [R1+0x3f4], R2 ;  /* 0x0003f40201007387 */ /* 0x000fe80000100800 */
[----:B------:R-:W4:Y:S01]  /*1acf0*/  LDL R31, [R1+0x420] ;  /* 0x00042000011f7983 */ /* 0x000f220000100800 */
[----:B-----5:R-:W-:-:S05]  /*1ad00*/  SHF.R.S32.HI R0, RZ, 0x1f, R26 ;  /* 0x0000001fff007819 */ /* 0x020fca000001141a */
[----:B------:R3:W-:Y:S04]  /*1ad10*/  STL [R1+0x400], R0 ;  /* 0x0004000001007387 */ /* 0x0007e80000100800 */
        /* <DEDUP_REMOVED lines=16> */
[----:B------:R0:W-:Y:S04]  /*1ae20*/  STL [R1+0x408], R0 ;  /* 0x0004080001007387 */ /* 0x0001e80000100800 */
[----:B------:R-:W3:Y:S04]  /*1ae30*/  LDL R39, [R1+0x444] ;  /* 0x0004440001277983 */ /* 0x000ee80000100800 */
[----:B------:R-:W3:Y:S01]  /*1ae40*/  LDL R13, [R1+0x49c] ;  /* 0x00049c00010d7983 */ /* 0x000ee20000100800 */
[----:B0-----:R-:W-:-:S05]  /*1ae50*/  SHF.R.S32.HI R0, RZ, 0x1f, R22 ;  /* 0x0000001fff007819 */ /* 0x001fca0000011416 */
[----:B------:R0:W-:Y:S04]  /*1ae60*/  STL [R1+0x410], R0 ;  /* 0x0004100001007387 */ /* 0x0001e80000100800 */
[----:B------:R-:W3:Y:S04]  /*1ae70*/  LDL R38, [R1+0x4a4] ;  /* 0x0004a40001267983 */ /* 0x000ee80000100800 */
[----:B------:R-:W3:Y:S04]  /*1ae80*/  LDL R22, [R1+0x4b0] ;  /* 0x0004b00001167983 */ /* 0x000ee80000100800 */
[----:B0-----:R-:W3:Y:S04]  /*1ae90*/  LDL R0, [R1+0x4ac] ;  /* 0x0004ac0001007983 */ /* 0x001ee80000100800 */
[----:B------:R-:W3:Y:S04]  /*1aea0*/  LDL R42, [R1+0x4b8] ;  /* 0x0004b800012a7983 */ /* 0x000ee80000100800 */
[----:B------:R-:W3:Y:S01]  /*1aeb0*/  LDL R57, [R1+0x4c0] ;  /* 0x0004c00001397983 */ /* 0x000ee20000100800 */
[----:B--2---:R-:W-:-:S05]  /*1aec0*/  SHF.R.S32.HI R2, RZ, 0x1f, R17 ;  /* 0x0000001fff027819 */ /* 0x004fca0000011411 */
[----:B------:R0:W-:Y:S04]  /*1aed0*/  STL [R1+0x418], R2 ;  /* 0x0004180201007387 */ /* 0x0001e80000100800 */
[----:B------:R-:W2:Y:S04]  /*1aee0*/  LDL R17, [R1+0x4c8] ;  /* 0x0004c80001117983 */ /* 0x000ea80000100800 */
[----:B0-----:R-:W2:Y:S01]  /*1aef0*/  LDL R2, [R1+0x4cc] ;  /* 0x0004cc0001027983 */ /* 0x001ea20000100800 */
[----:B----4-:R-:W-:-:S05]  /*1af00*/  SHF.R.S32.HI R40, RZ, 0x1f, R40 ;  /* 0x0000001fff287819 */ /* 0x010fca0000011428 */
[----:B------:R0:W-:Y:S01]  /*1af10*/  STL [R1+0x424], R40 ;  /* 0x0004242801007387 */ /* 0x0001e20000100800 */
[----:B------:R-:W-:-:S03]  /*1af20*/  SHF.R.S32.HI R29, RZ, 0x1f, R29 ;  /* 0x0000001fff1d7819 */ /* 0x000fc6000001141d */
[----:B0-----:R-:W4:Y:S04]  /*1af30*/  LDL R40, [R1+0x4d4] ;  /* 0x0004d40001287983 */ /* 0x001f280000100800 */
[----:B------:R0:W-:Y:S02]  /*1af40*/  STL [R1+0x42c], R29 ;  /* 0x00042c1d01007387 */ /* 0x0001e40000100800 */
[----:B0-----:R-:W-:-:S05]  /*1af50*/  SHF.R.S32.HI R29, RZ, 0x1f, R31 ;  /* 0x0000001fff1d7819 */ /* 0x001fca000001141f */
[----:B------:R0:W-:Y:S01]  /*1af60*/  STL [R1+0x434], R29 ;  /* 0x0004341d01007387 */ /* 0x0001e20000100800 */
[----:B-----5:R-:W-:Y:S02]  /*1af70*/  SHF.R.S32.HI R31, RZ, 0x1f, R6 ;  /* 0x0000001fff1f7819 */ /* 0x020fe40000011406 */
[----:B0-----:R-:W-:Y:S02]  /*1af80*/  SHF.R.S32.HI R29, RZ, 0x1f, R32 ;  /* 0x0000001fff1d7819 */ /* 0x001fe40000011420 */
[----:B------:R-:W-:Y:S01]  /*1af90*/  SHF.R.S32.HI R6, RZ, 0x1f, R19 ;  /* 0x0000001fff067819 */ /* 0x000fe20000011413 */
[----:B------:R-:W-:Y:S01]  /*1afa0*/  STL [R1+0x43c], R31 ;  /* 0x00043c1f01007387 */ /* 0x000fe20000100800 */
[----:B------:R-:W-:-:S03]  /*1afb0*/  SHF.R.S32.HI R19, RZ, 0x1f, R18 ;  /* 0x0000001fff137819 */ /* 0x000fc60000011412 */
[----:B------:R-:W-:Y:S01]  /*1afc0*/  STL [R1+0x44c], R29 ;  /* 0x00044c1d01007387 */ /* 0x000fe20000100800 */
[----:B------:R-:W-:-:S03]  /*1afd0*/  SHF.R.S32.HI R18, RZ, 0x1f, R20 ;  /* 0x0000001fff127819 */ /* 0x000fc60000011414 */
        /* <DEDUP_REMOVED lines=10> */
[----:B-----5:R-:W-:Y:S02]  /*1b080*/  SHF.R.S32.HI R8, RZ, 0x1f, R9 ;  /* 0x0000001fff087819 */ /* 0x020fe40000011409 */
[----:B------:R-:W-:Y:S01]  /*1b090*/  SHF.R.S32.HI R9, RZ, 0x1f, R11 ;  /* 0x0000001fff097819 */ /* 0x000fe2000001140b */
[----:B------:R-:W-:Y:S04]  /*1b0a0*/  STL [R1+0x488], R6 ;  /* 0x0004880601007387 */ /* 0x000fe80000100800 */
[----:B------:R0:W-:Y:S04]  /*1b0b0*/  STL [R1+0x490], R8 ;  /* 0x0004900801007387 */ /* 0x0001e80000100800 */
[----:B------:R-:W-:Y:S01]  /*1b0c0*/  STL [R1+0x498], R9 ;  /* 0x0004980901007387 */ /* 0x000fe20000100800 */
[----:B0-----:R-:W-:-:S03]  /*1b0d0*/  SHF.R.S32.HI R8, RZ, 0x1f, R26 ;  /* 0x0000001fff087819 */ /* 0x001fc6000001141a */
[----:B------:R-:W5:Y:S01]  /*1b0e0*/  LDL R26, [R1+0x4dc] ;  /* 0x0004dc00011a7983 */ /* 0x000f620000100800 */
[----:B------:R-:W-:-:S05]  /*1b0f0*/  SHF.R.S32.HI R6, RZ, 0x1f, R34 ;  /* 0x0000001fff067819 */ /* 0x000fca0000011422 */
[----:B------:R0:W-:Y:S04]  /*1b100*/  STL [R1+0x4a0], R6 ;  /* 0x0004a00601007387 */ /* 0x0001e80000100800 */
[----:B------:R3:W-:Y:S01]  /*1b110*/  STL [R1+0x4a8], R8 ;  /* 0x0004a80801007387 */ /* 0x0007e20000100800 */
[----:B0-----:R-:W-:Y:S02]  /*1b120*/  SHF.R.S32.HI R6, RZ, 0x1f, R21 ;  /* 0x0000001fff067819 */ /* 0x001fe40000011415 */
[----:B---3--:R-:W-:Y:S02]  /*1b130*/  SHF.R.S32.HI R8, RZ, 0x1f, R4 ;  /* 0x0000001fff087819 */ /* 0x008fe40000011404 */
[----:B------:R-:W3:Y:S04]  /*1b140*/  LDL R4, [R1+0x4e4] ;  /* 0x0004e40001047983 */ /* 0x000ee80000100800 */
[----:B------:R0:W-:Y:S01]  /*1b150*/  STL [R1+0x4b4], R6 ;  /* 0x0004b40601007387 */ /* 0x0001e20000100800 */
[----:B------:R-:W-:-:S03]  /*1b160*/  SHF.R.S32.HI R9, RZ, 0x1f, R13 ;  /* 0x0000001fff097819 */ /* 0x000fc6000001140d */
[----:B------:R1:W-:Y:S01]  /*1b170*/  STL [R1+0x4c4], R8 ;  /* 0x0004c40801007387 */ /* 0x0003e20000100800 */
[----:B0-----:R-:W-:Y:S02]  /*1b180*/  SHF.R.S32.HI R6, RZ, 0x1f, R39 ;  /* 0x0000001fff067819 */ /* 0x001fe40000011427 */
[----:B-1----:R-:W-:-:S03]  /*1b190*/  SHF.R.S32.HI R8, RZ, 0x1f, R38 ;  /* 0x0000001fff087819 */ /* 0x002fc60000011426 */
[----:B------:R0:W-:Y:S04]  /*1b1a0*/  STL [R1+0x4bc], R6 ;  /* 0x0004bc0601007387 */ /* 0x0001e80000100800 */
[----:B------:R-:W-:Y:S01]  /*1b1b0*/  STL [R1+0x4d0], R9 ;  /* 0x0004d00901007387 */ /* 0x000fe20000100800 */
[----:B0-----:R-:W-:Y:S02]  /*1b1c0*/  SHF.R.S32.HI R6, RZ, 0x1f, R0 ;  /* 0x0000001fff067819 */ /* 0x001fe40000011400 */
[----:B------:R-:W-:Y:S01]  /*1b1d0*/  SHF.R.S32.HI R0, RZ, 0x1f, R22 ;  /* 0x0000001fff007819 */ /* 0x000fe20000011416 */
[----:B------:R0:W-:Y:S04]  /*1b1e0*/  STL [R1+0x4d8], R8 ;  /* 0x0004d80801007387 */ /* 0x0001e80000100800 */
[----:B------:R-:W3:Y:S04]  /*1b1f0*/  LDL R22, [R1+0x4ec] ;  /* 0x0004ec0001167983 */ /* 0x000ee80000100800 */
[----:B------:R1:W-:Y:S01]  /*1b200*/  STL [R1+0x4e0], R6 ;  /* 0x0004e00601007387 */ /* 0x0003e20000100800 */
[----:B0-----:R-:W-:-:S03]  /*1b210*/  SHF.R.S32.HI R8, RZ, 0x1f, R42 ;  /* 0x0000001fff087819 */ /* 0x001fc6000001142a */
[----:B------:R2:W-:Y:S01]  /*1b220*/  STL [R1+0x4e8], R0 ;  /* 0x0004e80001007387 */ /* 0x0005e20000100800 */
[----:B-1----:R-:W-:-:S03]  /*1b230*/  SHF.R.S32.HI R6, RZ, 0x1f, R57 ;  /* 0x0000001fff067819 */ /* 0x002fc60000011439 */
[----:B------:R-:W-:Y:S01]  /*1b240*/  STL [R1+0x4f0], R8 ;  /* 0x0004f00801007387 */ /* 0x000fe20000100800 */
[----:B--2---:R-:W-:-:S03]  /*1b250*/  SHF.R.S32.HI R0, RZ, 0x1f, R17 ;  /* 0x0000001fff007819 */ /* 0x004fc60000011411 */
[----:B------:R-:W2:Y:S04]  /*1b260*/  LDL R17, [R1+0x4f4] ;  /* 0x0004f40001117983 */ /* 0x000ea80000100800 */
[----:B------:R-:W-:Y:S01]  /*1b270*/  STL [R1+0x4fc], R6 ;  /* 0x0004fc0601007387 */ /* 0x000fe20000100800 */
[----:B------:R-:W-:-:S03]  /*1b280*/  SHF.R.S32.HI R2, RZ, 0x1f, R2 ;  /* 0x0000001fff027819 */ /* 0x000fc60000011402 */
[----:B------:R4:W-:Y:S04]  /*1b290*/  STL [R1+0x504], R0 ;  /* 0x0005040001007387 */ /* 0x0009e80000100800 */
[----:B------:R-:W2:Y:S04]  /*1b2a0*/  LDL R29, [R1+0x4f8] ;  /* 0x0004f800011d7983 */ /* 0x000ea80000100800 */
[----:B------:R-:W-:Y:S04]  /*1b2b0*/  STL [R1+0x50c], R2 ;  /* 0x00050c0201007387 */ /* 0x000fe80000100800 */
[----:B------:R-:W2:Y:S01]  /*1b2c0*/  LDL R31, [R1+0x500] ;  /* 0x00050000011f7983 */ /* 0x000ea20000100800 */
[----:B----4-:R-:W-:-:S05]  /*1b2d0*/  SHF.R.S32.HI R0, RZ, 0x1f, R40 ;  /* 0x0000001fff007819 */ /* 0x010fca0000011428 */
[----:B------:R5:W-:Y:S04]  /*1b2e0*/  STL [R1+0x514], R0 ;  /* 0x0005140001007387 */ /* 0x000be80000100800 */
[----:B------:R-:W4:Y:S04]  /*1b2f0*/  LDL R6, [R1+0x508] ;  /* 0x0005080001067983 */ /* 0x000f280000100800 */
        /* <DEDUP_REMOVED lines=12> */
[----:B------:R-:W4:Y:S01]  /*1b3c0*/  LDL R21, [R1+0x568] ;  /* 0x0005680001157983 */ /* 0x000f220000100800 */
[----:B-----5:R-:W-:-:S03]  /*1b3d0*/  SHF.R.S32.HI R0, RZ, 0x1f, R26 ;  /* 0x0000001fff007819 */ /* 0x020fc6000001141a */
[----:B------:R-:W5:Y:S04]  /*1b3e0*/  LDL R26, [R1+0x56c] ;  /* 0x00056c00011a7983 */ /* 0x000f680000100800 */
[----:B------:R3:W-:Y:S04]  /*1b3f0*/  STL [R1+0x520], R0 ;  /* 0x0005200001007387 */ /* 0x0007e80000100800 */
[----:B------:R-:W5:Y:S04]  /*1b400*/  LDL R39, [R1+0x574] ;  /* 0x0005740001277983 */ /* 0x000f680000100800 */
[----:B------:R-:W5:Y:S01]  /*1b410*/  LDL R13, [R1+0x57c] ;  /* 0x00057c00010d7983 */ /* 0x000f620000100800 */
[----:B---3--:R-:W-:-:S05]  /*1b420*/  SHF.R.S32.HI R0, RZ, 0x1f, R4 ;  /* 0x0000001fff007819 */ /* 0x008fca0000011404 */
[----:B------:R0:W-:Y:S04]  /*1b430*/  STL [R1+0x528], R0 ;  /* 0x0005280001007387 */ /* 0x0001e80000100800 */
[----:B------:R-:W3:Y:S04]  /*1b440*/  LDL R38, [R1+0x584] ;  /* 0x0005840001267983 */ /* 0x000ee80000100800 */
[----:B------:R-:W3:Y:S04]  /*1b450*/  LDL R42, [R1+0x590] ;  /* 0x00059000012a7983 */ /* 0x000ee80000100800 */
[----:B0-----:R-:W3:Y:S04]  /*1b460*/  LDL R0, [R1+0x58c] ;  /* 0x00058c0001007983 */ /* 0x001ee80000100800 */
[----:B------:R-:W3:Y:S04]  /*1b470*/  LDL R57, [R1+0x598] ;  /* 0x0005980001397983 */ /* 0x000ee80000100800 */
[----:B------:R-:W3:Y:S01]  /*1b480*/  LDL R2, [R1+0x5a0] ;  /* 0x0005a00001027983 */ /* 0x000ee20000100800 */
[----:B------:R-:W-:-:S05]  /*1b490*/  SHF.R.S32.HI R4, RZ, 0x1f, R22 ;  /* 0x0000001fff047819 */ /* 0x000fca0000011416 */
[----:B------:R0:W-:Y:S04]  /*1b4a0*/  STL [R1+0x530], R4 ;  /* 0x0005300401007387 */ /* 0x0001e80000100800 */
[----:B------:R-:W3:Y:S04]  /*1b4b0*/  LDL R22, [R1+0x5b0] ;  /* 0x0005b00001167983 */ /* 0x000ee80000100800 */
[----:B0-----:R-:W3:Y:S01]  /*1b4c0*/  LDL R4, [R1+0x5a8] ;  /* 0x0005a80001047983 */ /* 0x001ee20000100800 */
[----:B--2---:R-:W-:-:S05]  /*1b4d0*/  SHF.R.S32.HI R17, RZ, 0x1f, R17 ;  /* 0x0000001fff117819 */ /* 0x004fca0000011411 */
[----:B------:R0:W-:Y:S01]  /*1b4e0*/  STL [R1+0x538], R17 ;  /* 0x0005381101007387 */ /* 0x0001e20000100800 */
[----:B------:R-:W-:-:S03]  /*1b4f0*/  SHF.R.S32.HI R29, RZ, 0x1f, R29 ;  /* 0x0000001fff1d7819 */ /* 0x000fc6000001141d */
[----:B0-----:R-:W2:Y:S04]  /*1b500*/  LDL R17, [R1+0x5b4] ;  /* 0x0005b40001117983 */ /* 0x001ea80000100800 */
[----:B------:R0:W-:Y:S02]  /*1b510*/  STL [R1+0x544], R29 ;  /* 0x0005441d01007387 */ /* 0x0001e40000100800 */
[----:B0-----:R-:W-:-:S05]  /*1b520*/  SHF.R.S32.HI R29, RZ, 0x1f, R31 ;  /* 0x0000001fff1d7819 */ /* 0x001fca000001141f */
[----:B------:R0:W-:Y:S01]  /*1b530*/  STL [R1+0x54c], R29 ;  /* 0x00054c1d01007387 */ /* 0x0001e20000100800 */
[----:B----4-:R-:W-:Y:S02]  /*1b540*/  SHF.R.S32.HI R31, RZ, 0x1f, R6 ;  /* 0x0000001fff1f7819 */ /* 0x010fe40000011406 */
[----:B0-----:R-:W-:-:S03]  /*1b550*/  SHF.R.S32.HI R29, RZ, 0x1f, R32 ;  /* 0x0000001fff1d7819 */ /* 0x001fc60000011420 */
[----:B------:R-:W-:Y:S01]  /*1b560*/  STL [R1+0x554], R31 ;  /* 0x0005541f01007387 */ /* 0x000fe20000100800 */
[----:B------:R-:W-:-:S03]  /*1b570*/  SHF.R.S32.HI R6, RZ, 0x1f, R19 ;  /* 0x0000001fff067819 */ /* 0x000fc60000011413 */
[----:B------:R-:W-:Y:S01]  /*1b580*/  STL [R1+0x55c], R29 ;  /* 0x00055c1d01007387 */ /* 0x000fe20000100800 */
[----:B------:R-:W-:-:S03]  /*1b590*/  SHF.R.S32.HI R19, RZ, 0x1f, R18 ;  /* 0x0000001fff137819 */ /* 0x000fc60000011412 */
[----:B------:R0:W-:Y:S01]  /*1b5a0*/  STL [R1+0x564], R6 ;  /* 0x0005640601007387 */ /* 0x0001e20000100800 */
[----:B------:R-:W-:-:S03]  /*1b5b0*/  SHF.R.S32.HI R18, RZ, 0x1f, R20 ;  /* 0x0000001fff127819 */ /* 0x000fc60000011414 */
[----:B------:R-:W-:Y:S01]  /*1b5c0*/  STL [R1+0x570], R19 ;  /* 0x0005701301007387 */ /* 0x000fe20000100800 */
[----:B0-----:R-:W-:Y:S02]  /*1b5d0*/  SHF.R.S32.HI R6, RZ, 0x1f, R43 ;  /* 0x0000001fff067819 */ /* 0x001fe4000001142b */
[----:B------:R-:W-:Y:S01]  /*1b5e0*/  SHF.R.S32.HI R8, RZ, 0x1f, R8 ;  /* 0x0000001fff087819 */ /* 0x000fe20000011408 */
[----:B------:R0:W-:Y:S04]  /*1b5f0*/  STL [R1+0x578], R18 ;  /* 0x0005781201007387 */ /* 0x0001e80000100800 */
[----:B------:R1:W-:Y:S04]  /*1b600*/  STL [R1+0x580], R6 ;  /* 0x0005800601007387 */ /* 0x0003e80000100800 */
[----:B------:R4:W-:Y:S01]  /*1b610*/  STL [R1+0x588], R8 ;  /* 0x0005880801007387 */ /* 0x0009e20000100800 */
[----:B0-----:R-:W-:-:S02]  /*1b620*/  SHF.R.S32.HI R18, RZ, 0x1f, R25 ;  /* 0x0000001fff127819 */ /* 0x001fc40000011419 */
[----:B-1----:R-:W-:-:S03]  /*1b630*/  SHF.R.S32.HI R6, RZ, 0x1f, R16 ;  /* 0x0000001fff067819 */ /* 0x002fc60000011410 */
[----:B------:R-:W-:Y:S01]  /*1b640*/  STL [R1+0x594], R18 ;  /* 0x0005941201007387 */ /* 0x000fe20000100800 */
[----:B----4-:R-:W-:Y:S02]  /*1b650*/  SHF.R.S32.HI R8, RZ, 0x1f, R9 ;  /* 0x0000001fff087819 */ /* 0x010fe40000011409 */
[----:B------:R-:W-:Y:S01]  /*1b660*/  SHF.R.S32.HI R9, RZ, 0x1f, R11 ;  /* 0x0000001fff097819 */ /* 0x000fe2000001140b */
[----:B------:R0:W-:Y:S04]  /*1b670*/  STL [R1+0x59c], R6 ;  /* 0x00059c0601007387 */ /* 0x0001e80000100800 */
[----:B------:R1:W-:Y:S04]  /*1b680*/  STL [R1+0x5a4], R8 ;  /* 0x0005a40801007387 */ /* 0x0003e80000100800 */
[----:B------:R-:W-:Y:S01]  /*1b690*/  STL [R1+0x5ac], R9 ;  /* 0x0005ac0901007387 */ /* 0x000fe20000100800 */
[----:B0-----:R-:W-:-:S02]  /*1b6a0*/  SHF.R.S32.HI R6, RZ, 0x1f, R34 ;  /* 0x0000001fff067819 */ /* 0x001fc40000011422 */
[----:B-1----:R-:W-:Y:S02]  /*1b6b0*/  SHF.R.S32.HI R8, RZ, 0x1f, R40 ;  /* 0x0000001fff087819 */ /* 0x002fe40000011428 */
[----:B------:R-:W4:Y:S04]  /*1b6c0*/  LDL R40, [R1+0x5bc] ;  /* 0x0005bc0001287983 */ /* 0x000f280000100800 */
[----:B------:R-:W-:Y:S04]  /*1b6d0*/  STL [R1+0x5b8], R6 ;  /* 0x0005b80601007387 */ /* 0x000fe80000100800 */
[----:B------:R5:W-:Y:S02]  /*1b6e0*/  STL [R1+0x5c0], R8 ;  /* 0x0005c00801007387 */ /* 0x000be40000100800 */
[----:B-----5:R-:W-:-:S02]  /*1b6f0*/  SHF.R.S32.HI R8, RZ, 0x1f, R26 ;  /* 0x0000001fff087819 */ /* 0x020fc4000001141a */
[----:B------:R-:W5:Y:S01]  /*1b700*/  LDL R26, [R1+0x5c4] ;  /* 0x0005c400011a7983 */ /* 0x000f620000100800 */
[----:B------:R-:W-:-:S05]  /*1b710*/  SHF.R.S32.HI R6, RZ, 0x1f, R21 ;  /* 0x0000001fff067819 */ /* 0x000fca0000011415 */
[----:B------:R0:W-:Y:S04]  /*1b720*/  STL [R1+0x5c8], R6 ;  /* 0x0005c80601007387 */ /* 0x0001e80000100800 */
[----:B------:R3:W-:Y:S01]  /*1b730*/  STL [R1+0x5d0], R8 ;  /* 0x0005d00801007387 */ /* 0x0007e20000100800 */
[----:B------:R-:W-:Y:S02]  /*1b740*/  SHF.R.S32.HI R9, RZ, 0x1f, R13 ;  /* 0x0000001fff097819 */ /* 0x000fe4000001140d */
[----:B0-----:R-:W-:-:S05]  /*1b750*/  SHF.R.S32.HI R6, RZ, 0x1f, R39 ;  /* 0x0000001fff067819 */ /* 0x001fca0000011427 */
[----:B------:R0:W-:Y:S01]  /*1b760*/  STL [R1+0x5dc], R6 ;  /* 0x0005dc0601007387 */ /* 0x0001e20000100800 */
[----:B---3--:R-:W-:-:S03]  /*1b770*/  SHF.R.S32.HI R8, RZ, 0x1f, R38 ;  /* 0x0000001fff087819 */ /* 0x008fc60000011426 */
[----:B------:R-:W-:Y:S04]  /*1b780*/  STL [R1+0x5e4], R9 ;  /* 0x0005e40901007387 */ /* 0x000fe80000100800 */
[----:B------:R-:W-:Y:S01]  /*1b790*/  STL [R1+0x5ec], R8 ;  /* 0x0005ec0801007387 */ /* 0x000fe20000100800 */
[----:B0-----:R-:W-:-:S03]  /*1b7a0*/  SHF.R.S32.HI R6, RZ, 0x1f, R0 ;  /* 0x0000001fff067819 */ /* 0x001fc60000011400 */
[----:B------:R-:W3:Y:S01]  /*1b7b0*/  LDL R39, [R1+0x5cc] ;  /* 0x0005cc0001277983 */ /* 0x000ee20000100800 */
[----:B------:R-:W-:-:S03]  /*1b7c0*/  SHF.R.S32.HI R0, RZ, 0x1f, R42 ;  /* 0x0000001fff007819 */ /* 0x000fc6000001142a */
[----:B------:R0:W-:Y:S01]  /*1b7d0*/  STL [R1+0x5f4], R6 ;  /* 0x0005f40601007387 */ /* 0x0001e20000100800 */
[----:B------:R-:W-:-:S03]  /*1b7e0*/  SHF.R.S32.HI R2, RZ, 0x1f, R2 ;  /* 0x0000001fff027819 */ /* 0x000fc60000011402 */
[----:B------:R1:W-:Y:S01]  /*1b7f0*/  STL [R1+0x600], R0 ;  /* 0x0006000001007387 */ /* 0x0003e20000100800 */
[----:B0-----:R-:W-:-:S05]  /*1b800*/  SHF.R.S32.HI R6, RZ, 0x1f, R57 ;  /* 0x0000001fff067819 */ /* 0x001fca0000011439 */
[----:B------:R-:W-:Y:S04]  /*1b810*/  STL [R1+0x608], R6 ;  /* 0x0006080601007387 */ /* 0x000fe80000100800 */
[----:B------:R-:W3:Y:S04]  /*1b820*/  LDL R13, [R1+0x5d4] ;  /* 0x0005d400010d7983 */ /* 0x000ee80000100800 */
[----:B------:R0:W-:Y:S01]  /*1b830*/  STL [R1+0x610], R2 ;  /* 0x0006100201007387 */ /* 0x0001e20000100800 */
[----:B-1----:R-:W-:Y:S02]  /*1b840*/  SHF.R.S32.HI R0, RZ, 0x1f, R4 ;  /* 0x0000001fff007819 */ /* 0x002fe40000011404 */
[----:B0-----:R-:W-:-:S03]  /*1b850*/  SHF.R.S32.HI R2, RZ, 0x1f, R22 ;  /* 0x0000001fff027819 */ /* 0x001fc60000011416 */
[----:B------:R2:W-:Y:S04]  /*1b860*/  STL [R1+0x618], R0 ;  /* 0x0006180001007387 */ /* 0x0005e80000100800 */
[----:B------:R-:W3:Y:S04]  /*1b870*/  LDL R29, [R1+0x5d8] ;  /* 0x0005d800011d7983 */ /* 0x000ee80000100800 */
[----:B------:R-:W-:Y:S04]  /*1b880*/  STL [R1+0x620], R2 ;  /* 0x0006200201007387 */ /* 0x000fe80000100800 */
[----:B------:R-:W3:Y:S01]  /*1b890*/  LDL R31, [R1+0x5e0] ;  /* 0x0005e000011f7983 */ /* 0x000ee20000100800 */
[----:B--2---:R-:W-:-:S05]  /*1b8a0*/  SHF.R.S32.HI R0, RZ, 0x1f, R17 ;  /* 0x0000001fff007819 */ /* 0x004fca0000011411 */
[----:B------:R0:W-:Y:S04]  /*1b8b0*/  STL [R1+0x62c], R0 ;  /* 0x00062c0001007387 */ /* 0x0001e80000100800 */
[----:B------:R-:W2:Y:S04]  /*1b8c0*/  LDL R6, [R1+0x5e8] ;  /* 0x0005e80001067983 */ /* 0x000ea80000100800 */
[----:B------:R-:W2:Y:S04]  /*1b8d0*/  LDL R32, [R1+0x5f0] ;  /* 0x0005f00001207983 */ /* 0x000ea80000100800 */
[----:B------:R-:W2:Y:S04]  /*1b8e0*/  LDL R19, [R1+0x5f8] ;  /* 0x0005f80001137983 */ /* 0x000ea80000100800 */
[----:B------:R-:W2:Y:S04]  /*1b8f0*/  LDL R18, [R1+0x5fc] ;  /* 0x0005fc0001127983 */ /* 0x000ea80000100800 */
[----:B------:R-:W2:Y:S04]  /*1b900*/  LDL R20, [R1+0x604] ;  /* 0x0006040001147983 */ /* 0x000ea80000100800 */
[----:B------:R-:W2:Y:S04]  /*1b910*/  LDL R43, [R1+0x60c] ;  /* 0x00060c00012b7983 */ /* 0x000ea80000100800 */
[----:B0-----:R-:W2:Y:S04]  /*1b920*/  LDL R0, [R1+0x614] ;  /* 0x0006140001007983 */ /* 0x001ea80000100800 */
[----:B------:R-:W2:Y:S04]  /*1b930*/  LDL R42, [R1+0x61c] ;  /* 0x00061c00012a7983 */ /* 0x000ea80000100800 */
[----:B------:R-:W2:Y:S04]  /*1b940*/  LDL R57, [R1+0x624] ;  /* 0x0006240001397983 */ /* 0x000ea80000100800 */
[----:B------:R-:W2:Y:S04]  /*1b950*/  LDL R2, [R1+0x628] ;  /* 0x0006280001027983 */ /* 0x000ea80000100800 */
[----:B------:R-:W2:Y:S04]  /*1b960*/  LDL R4, [R1+0x630] ;  /* 0x0006300001047983 */ /* 0x000ea80000100800 */
[----:B------:R-:W2:Y:S04]  /*1b970*/  LDL R22, [R1+0x638] ;  /* 0x0006380001167983 */ /* 0x000ea80000100800 */
[----:B------:R-:W2:Y:S04]  /*1b980*/  LDL R21, [R1+0x640] ;  /* 0x0006400001157983 */ /* 0x000ea80000100800 */
[----:B------:R-:W2:Y:S04]  /*1b990*/  LDL R17, [R1+0x648] ;  /* 0x0006480001117983 */ /* 0x000ea80000100800 */
[----:B------:R-:W2:Y:S01]  /*1b9a0*/  LDL R11, [R1+0x64c] ;  /* 0x00064c00010b7983 */ /* 0x000ea20000100800 */
[----:B----4-:R-:W-:-:S05]  /*1b9b0*/  SHF.R.S32.HI R8, RZ, 0x1f, R40 ;  /* 0x0000001fff087819 */ /* 0x010fca0000011428 */
[----:B------:R5:W-:Y:S04]  /*1b9c0*/  STL [R1+0x634], R8 ;  /* 0x0006340801007387 */ /* 0x000be80000100800 */
[----:B------:R-:W4:Y:S01]  /*1b9d0*/  LDL R40, [R1+0x654] ;  /* 0x0006540001287983 */ /* 0x000f220000100800 */
[----:B-----5:R-:W-:-:S03]  /*1b9e0*/  SHF.R.S32.HI R8, RZ, 0x1f, R26 ;  /* 0x0000001fff087819 */ /* 0x020fc6000001141a */
[----:B------:R-:W5:Y:S04]  /*1b9f0*/  LDL R26, [R1+0x65c] ;  /* 0x00065c00011a7983 */ /* 0x000f680000100800 */
[----:B------:R0:W-:Y:S04]  /*1ba00*/  STL [R1+0x63c], R8 ;  /* 0x00063c0801007387 */ /* 0x0001e80000100800 */
[----:B------:R-:W4:Y:S04]  /*1ba10*/  LDL R25, [R1+0x66c] ;  /* 0x00066c0001197983 */ /* 0x000f280000100800 */
[----:B------:R-:W4:Y:S04]  /*1ba20*/  LDL R38, [R1+0x670] ;  /* 0x0006700001267983 */ /* 0x000f280000100800 */
[----:B0-----:R-:W4:Y:S04]  /*1ba30*/  LDL R8, [R1+0x664] ;  /* 0x0006640001087983 */ /* 0x001f280000100800 */
[----:B------:R-:W4:Y:S04]  /*1ba40*/  LDL R16, [R1+0x678] ;  /* 0x0006780001107983 */ /* 0x000f280000100800 */
[----:B------:R-:W4:Y:S01]  /*1ba50*/  LDL R9, [R1+0x680] ;  /* 0x0006800001097983 */ /* 0x000f220000100800 */
[----:B---3--:R-:W-:-:S05]  /*1ba60*/  SHF.R.S32.HI R34, RZ, 0x1f, R39 ;  /* 0x0000001fff227819 */ /* 0x008fca0000011427 */
[----:B------:R0:W-:Y:S04]  /*1ba70*/  STL [R1+0x644], R34 ;  /* 0x0006442201007387 */ /* 0x0001e80000100800 */
[----:B------:R-:W3:Y:S04]  /*1ba80*/  LDL R39, [R1+0x688] ;  /* 0x0006880001277983 */ /* 0x000ee80000100800 */
[----:B0-----:R-:W3:Y:S01]  /*1ba90*/  LDL R34, [R1+0x690] ;  /* 0x0006900001227983 */ /* 0x001ee20000100800 */
[----:B------:R-:W-:-:S05]  /*1baa0*/  SHF.R.S32.HI R13, RZ, 0x1f, R13 ;  /* 0x0000001fff0d7819 */ /* 0x000fca000001140d */
[----:B------:R0:W-:Y:S04]  /*1bab0*/  STL [R1+0x650], R13 ;  /* 0x0006500d01007387 */ /* 0x0001e80000100800 */
[----:B0-----:R-:W3:Y:S01]  /*1bac0*/  LDL R13, [R1+0x694] ;  /* 0x00069400010d7983 */ /* 0x001ee20000100800 */
[----:B------:R-:W-:-:S05]  /*1bad0*/  SHF.R.S32.HI R29, RZ, 0x1f, R29 ;  /* 0x0000001fff1d7819 */ /* 0x000fca000001141d */
[----:B------:R0:W-:Y:S01]  /*1bae0*/  STL [R1+0x658], R29 ;  /* 0x0006581d01007387 */ /* 0x0001e20000100800 */
[----:B------:R-:W-:-:S03]  /*1baf0*/  SHF.R.S32.HI R31, RZ, 0x1f, R31 ;  /* 0x0000001fff1f7819 */ /* 0x000fc6000001141f */
[----:B0-----:R-:W3:Y:S04]  /*1bb00*/  LDL.LU R29, [R1+0x43d8] ;  /* 0x0043d800011d7983 */ /* 0x001ee80000300800 */
[----:B------:R0:W-:Y:S04]  /*1bb10*/  STL [R1+0x660], R31 ;  /* 0x0006601f01007387 */ /* 0x0001e80000100800 */
[----:B0-----:R-:W3:Y:S01]  /*1bb20*/  LDL.LU R31, [R1+0x43d4] ;  /* 0x0043d400011f7983 */ /* 0x001ee20000300800 */
[----:B--2---:R-:W-:Y:S02]  /*1bb30*/  SHF.R.S32.HI R6, RZ, 0x1f, R6 ;  /* 0x0000001fff067819 */ /* 0x004fe40000011406 */
[----:B------:R-:W-:-:S03]  /*1bb40*/  SHF.R.S32.HI R32, RZ, 0x1f, R32 ;  /* 0x0000001fff207819 */ /* 0x000fc60000011420 */
[----:B------:R0:W-:Y:S01]  /*1bb50*/  STL [R1+0x668], R6 ;  /* 0x0006680601007387 */ /* 0x0001e20000100800 */
[----:B------:R-:W-:Y:S02]  /*1bb60*/  SHF.R.S32.HI R19, RZ, 0x1f, R19 ;  /* 0x0000001fff137819 */ /* 0x000fe40000011413 */
[----:B------:R-:W-:Y:S01]  /*1bb70*/  SHF.R.S32.HI R18, RZ, 0x1f, R18 ;  /* 0x0000001fff127819 */ /* 0x000fe20000011412 */
[----:B0-----:R-:W2:Y:S01]  /*1bb80*/  LDL.LU R6, [R1+0x43d0] ;  /* 0x0043d00001067983 */ /* 0x001ea20000300800 */
[----:B------:R-:W-:-:S03]  /*1bb90*/  SHF.R.S32.HI R20, RZ, 0x1f, R20 ;  /* 0x0000001fff147819 */ /* 0x000fc60000011414 */
[----:B------:R0:W-:Y:S01]  /*1bba0*/  STL [R1+0x674], R32 ;  /* 0x0006742001007387 */ /* 0x0001e20000100800 */
[----:B------:R-:W-:Y:S02]  /*1bbb0*/  SHF.R.S32.HI R43, RZ, 0x1f, R43 ;  /* 0x0000001fff2b7819 */ /* 0x000fe4000001142b */
[----:B------:R-:W-:Y:S01]  /*1bbc0*/  SHF.R.S32.HI R0, RZ, 0x1f, R0 ;  /* 0x0000001fff007819 */ /* 0x000fe20000011400 */
[----:B0-----:R-:W2:Y:S04]  /*1bbd0*/  LDL.LU R32, [R1+0x43cc] ;  /* 0x0043cc0001207983 */ /* 0x001ea80000300800 */
[----:B------:R0:W-:Y:S01]  /*1bbe0*/  STL [R1+0x67c], R19 ;  /* 0x00067c1301007387 */ /* 0x0001e20000100800 */
[----:B------:R-:W-:Y:S02]  /*1bbf0*/  SHF.R.S32.HI R42, RZ, 0x1f, R42 ;  /* 0x0000001fff2a7819 */ /* 0x000fe4000001142a */
[----:B------:R-:W-:Y:S01]  /*1bc00*/  SHF.R.S32.HI R57, RZ, 0x1f, R57 ;  /* 0x0000001fff397819 */ /* 0x000fe20000011439 */
[----:B0-----:R-:W2:Y:S04]  /*1bc10*/  LDL.LU R19, [R1+0x43c8] ;  /* 0x0043c80001137983 */ /* 0x001ea80000300800 */
[----:B------:R0:W-:Y:S01]  /*1bc20*/  STL [R1+0x684], R18 ;  /* 0x0006841201007387 */ /* 0x0001e20000100800 */
[----:B------:R-:W-:-:S03]  /*1bc30*/  SHF.R.S32.HI R2, RZ, 0x1f, R2 ;  /* 0x0000001fff027819 */ /* 0x000fc60000011402 */
        /* <DEDUP_REMOVED lines=17> */
[----:B----4-:R-:W-:-:S03]  /*1bd50*/  SHF.R.S32.HI R40, RZ, 0x1f, R40 ;  /* 0x0000001fff287819 */ /* 0x010fc60000011428 */
[----:B0-----:R-:W4:Y:S04]  /*1bd60*/  LDL.LU R2, [R1+0x43ac] ;  /* 0x0043ac0001027983 */ /* 0x001f280000300800 */
[----:B------:R0:W-:Y:S01]  /*1bd70*/  STL [R1+0x6c4], R4 ;  /* 0x0006c40401007387 */ /* 0x0001e20000100800 */
[----:B-----5:R-:W-:-:S03]  /*1bd80*/  SHF.R.S32.HI R26, RZ, 0x1f, R26 ;  /* 0x0000001fff1a7819 */ /* 0x020fc6000001141a */
[----:B0-----:R-:W5:Y:S04]  /*1bd90*/  LDL.LU R4, [R1+0x43a8] ;  /* 0x0043a80001047983 */ /* 0x001f680000300800 */
        /* <DEDUP_REMOVED lines=11> */
[----:B0-----:R-:W2:Y:S01]  /*1be50*/  LDL.LU R26, [R1+0x4398] ;  /* 0x00439800011a7983 */ /* 0x001ea20000300800 */
[----:B------:R-:W-:-:S02]  /*1be60*/  SHF.R.S32.HI R8, RZ, 0x1f, R8 ;  /* 0x0000001fff087819 */ /* 0x000fc40000011408 */
[----:B------:R-:W-:-:S03]  /*1be70*/  SHF.R.S32.HI R25, RZ, 0x1f, R25 ;  /* 0x0000001fff197819 */ /* 0x000fc60000011419 */
[----:B------:R0:W-:Y:S01]  /*1be80*/  STL [R1+0x6e8], R8 ;  /* 0x0006e80801007387 */ /* 0x0001e20000100800 */
[----:B------:R-:W-:Y:S02]  /*1be90*/  SHF.R.S32.HI R16, RZ, 0x1f, R16 ;  /* 0x0000001fff107819 */ /* 0x000fe40000011410 */
[----:B------:R-:W-:Y:S02]  /*1bea0*/  SHF.R.S32.HI R9, RZ, 0x1f, R9 ;  /* 0x0000001fff097819 */ /* 0x000fe40000011409 */
[----:B0-----:R-:W-:Y:S02]  /*1beb0*/  SHF.R.S32.HI R8, RZ, 0x1f, R38 ;  /* 0x0000001fff087819 */ /* 0x001fe40000011426 */
[----:B------:R-:W4:Y:S04]  /*1bec0*/  LDL.LU R38, [R1+0x124] ;  /* 0x0001240001267983 */ /* 0x000f280000300800 */
[----:B------:R-:W-:Y:S04]  /*1bed0*/  STL [R1+0x6ec], R25 ;  /* 0x0006ec1901007387 */ /* 0x000fe80000100800 */
[----:B------:R3:W-:Y:S04]  /*1bee0*/  STL [R1+0x6f0], R8 ;  /* 0x0006f00801007387 */ /* 0x0007e80000100800 */
[----:B------:R0:W-:Y:S01]  /*1bef0*/  STL [R1+0x6f4], R16 ;  /* 0x0006f41001007387 */ /* 0x0001e20000100800 */
[----:B---3--:R-:W-:-:S03]  /*1bf00*/  SHF.R.S32.HI R8, RZ, 0x1f, R39 ;  /* 0x0000001fff087819 */ /* 0x008fc60000011427 */
[----:B------:R-:W3:Y:S01]  /*1bf10*/  LDL.LU R39, [R1+0xd8] ;  /* 0x0000d80001277983 */ /* 0x000ee20000300800 */
[----:B0-----:R-:W-:-:S03]  /*1bf20*/  SHF.R.S32.HI R16, RZ, 0x1f, R34 ;  /* 0x0000001fff107819 */ /* 0x001fc60000011422 */
[----:B------:R0:W-:Y:S04]  /*1bf30*/  STL [R1+0x6f8], R9 ;  /* 0x0006f80901007387 */ /* 0x0001e80000100800 */
[----:B------:R2:W-:Y:S01]  /*1bf40*/  STL [R1+0x700], R8 ;  /* 0x0007000801007387 */ /* 0x0005e20000100800 */
[----:B0-----:R-:W-:-:S03]  /*1bf50*/  SHF.R.S32.HI R9, RZ, 0x1f, R13 ;  /* 0x0000001fff097819 */ /* 0x001fc6000001140d */
[----:B------:R-:W-:Y:S01]  /*1bf60*/  STL [R1+0x704], R16 ;  /* 0x0007041001007387 */ /* 0x000fe20000100800 */
[----:B--2---:R-:W-:-:S03]  /*1bf70*/  SHF.R.S32.HI R8, RZ, 0x1f, R26 ;  /* 0x0000001fff087819 */ /* 0x004fc6000001141a */
[----:B------:R-:W2:Y:S04]  /*1bf80*/  LDL.LU R26, [R1+0x4394] ;  /* 0x00439400011a7983 */ /* 0x000ea80000300800 */
[----:B------:R0:W-:Y:S02]  /*1bf90*/  STL [R1+0x708], R9 ;  /* 0x0007080901007387 */ /* 0x0001e40000100800 */
[----:B0-----:R-:W-:Y:S02]  /*1bfa0*/  SHF.R.S32.HI R9, RZ, 0x1f, R40 ;  /* 0x0000001fff097819 */ /* 0x001fe40000011428 */
[----:B------:R-:W2:Y:S04]  /*1bfb0*/  LDL.LU R40, [R1+0x4390] ;  /* 0x0043900001287983 */ /* 0x000ea80000300800 */
[----:B------:R0:W-:Y:S02]  /*1bfc0*/  STL [R1+0x70c], R8 ;  /* 0x00070c0801007387 */ /* 0x0001e40000100800 */
[----:B0-----:R-:W-:-:S02]  /*1bfd0*/  SHF.R.S32.HI R8, RZ, 0x1f, R17 ;  /* 0x0000001fff087819 */ /* 0x001fc40000011411 */
[----:B------:R-:W4:Y:S04]  /*1bfe0*/  LDL.LU R17, [R1+0x438c] ;  /* 0x00438c0001117983 */ /* 0x000f280000300800 */
[----:B------:R0:W-:Y:S04]  /*1bff0*/  STL [R1+0x710], R9 ;  /* 0x0007100901007387 */ /* 0x0001e80000100800 */
[----:B------:R-:W2:Y:S04]  /*1c000*/  LDL.LU R13, [R1+0x120] ;  /* 0x00012000010d7983 */ /* 0x000ea80000300800 */
[----:B------:R5:W-:Y:S01]  /*1c010*/  STL [R1+0x714], R8 ;  /* 0x0007140801007387 */ /* 0x000be20000100800 */
[----:B0-----:R-:W-:-:S03]  /*1c020*/  SHF.R.S32.HI R9, RZ, 0x1f, R22 ;  /* 0x0000001fff097819 */ /* 0x001fc60000011416 */
[----:B------:R-:W2:Y:S01]  /*1c030*/  LDL.LU R22, [R1+0x4388] ;  /* 0x0043880001167983 */ /* 0x000ea20000300800 */
[----:B-----5:R-:W-:-:S03]  /*1c040*/  SHF.R.S32.HI R8, RZ, 0x1f, R4 ;  /* 0x0000001fff087819 */ /* 0x020fc60000011404 */
[----:B------:R-:W5:Y:S04]  /*1c050*/  LDL.LU R4, [R1+0x4384] ;  /* 0x0043840001047983 */ /* 0x000f680000300800 */
[----:B------:R0:W-:Y:S02]  /*1c060*/  STL [R1+0x718], R9 ;  /* 0x0007180901007387 */ /* 0x0001e40000100800 */
[----:B0-----:R-:W-:Y:S02]  /*1c070*/  SHF.R.S32.HI R9, RZ, 0x1f, R57 ;  /* 0x0000001fff097819 */ /* 0x001fe40000011439 */
[----:B------:R-:W3:Y:S04]  /*1c080*/  LDL.LU R57, [R1+0x4380] ;  /* 0x0043800001397983 */ /* 0x000ee80000300800 */
[----:B------:R0:W-:Y:S04]  /*1c090*/  STL [R1+0x71c], R8 ;  /* 0x00071c0801007387 */ /* 0x0001e80000100800 */
[----:B------:R-:W3:Y:S01]  /*1c0a0*/  LDL.LU R16, [R1+0xd4] ;  /* 0x0000d40001107983 */ /* 0x000ee20000300800 */
[----:B0-----:R-:W-:-:S03]  /*1c0b0*/  SHF.R.S32.HI R8, RZ, 0x1f, R42 ;  /* 0x0000001fff087819 */ /* 0x001fc6000001142a */
[----:B------:R2:W-:Y:S04]  /*1c0c0*/  STL [R1+0x720], R9 ;  /* 0x0007200901007387 */ /* 0x0005e80000100800 */
[----:B------:R-:W3:Y:S04]  /*1c0d0*/  LDL.LU R42, [R1+0x437c] ;  /* 0x00437c00012a7983 */ /* 0x000ee80000300800 */
[----:B------:R5:W-:Y:S01]  /*1c0e0*/  STL [R1+0x724], R8 ;  /* 0x0007240801007387 */ /* 0x000be20000100800 */
[----:B----4-:R-:W-:-:S05]  /*1c0f0*/  IADD3 R25, P0, PT, R2, R17, RZ ;  /* 0x0000001102197210 */ /* 0x010fca0007f1e0ff */
[----:B------:R-:W-:Y:S04]  /*1c100*/  STL [R1+0x41b4], R25 ;  /* 0x0041b41901007387 */ /* 0x000fe80000100800 */
[----:B------:R-:W4:Y:S01]  /*1c110*/  LDL.LU R34, [R1+0x11c] ;  /* 0x00011c0001227983 */ /* 0x000f220000300800 */
[C---:B--2---:R-:W-:Y:S02]  /*1c120*/  IADD3 R9, P6, PT, R2.reuse, R22, RZ ;  /* 0x0000001602097210 */ /* 0x044fe40007fde0ff */
[----:B-----5:R-:W-:-:S03]  /*1c130*/  IADD3 R8, P4, PT, R2, R4, RZ ;  /* 0x0000000402087210 */ /* 0x020fc60007f9e0ff */
[----:B------:R3:W-:Y:S04]  /*1c140*/  STL [R1+0x41b8], R9 ;  /* 0x0041b80901007387 */ /* 0x0007e80000100800 */
[----:B------:R0:W-:Y:S01]  /*1c150*/  STL [R1+0x41bc], R8 ;  /* 0x0041bc0801007387 */ /* 0x0001e20000100800 */
[----:B---3--:R-:W-:-:S03]  /*1c160*/  IADD3 R9, P5, PT, R2, R57, RZ ;  /* 0x0000003902097210 */ /* 0x008fc60007fbe0ff */
[----:B------:R-:W2:Y:S01]  /*1c170*/  LDL.LU R2, [R1+0x4378] ;  /* 0x0043780001027983 */ /* 0x000ea20000300800 */
[----:B0-----:R-:W-:-:S03]  /*1c180*/  IADD3 R8, P3, PT, R21, R17, RZ ;  /* 0x0000001115087210 */ /* 0x001fc60007f7e0ff */
[----:B------:R0:W-:Y:S01]  /*1c190*/  STL [R1+0x41a4], R9 ;  /* 0x0041a40901007387 */ /* 0x0001e20000100800 */
[----:B------:R-:W-:-:S03]  /*1c1a0*/  IADD3 R25, P2, PT, R21, R22, RZ ;  /* 0x0000001615197210 */ /* 0x000fc60007f5e0ff */
[----:B0-----:R-:W3:Y:S04]  /*1c1b0*/  LDL.LU R9, [R1+0xd0] ;  /* 0x0000d00001097983 */ /* 0x001ee80000300800 */
[----:B------:R0:W-:Y:S04]  /*1c1c0*/  STL [R1+0x41a8], R8 ;  /* 0x0041a80801007387 */ /* 0x0001e80000100800 */
[----:B------:R1:W-:Y:S01]  /*1c1d0*/  STL [R1+0x41ac], R25 ;  /* 0x0041ac1901007387 */ /* 0x0003e20000100800 */
[----:B0-----:R-:W-:Y:S01]  /*1c1e0*/  IMAD.X R8, R11, 0x1, R26, P0 ;  /* 0x000000010b087824 */ /* 0x001fe200000e061a */
[----:B-1----:R-:W-:-:S04]  /*1c1f0*/  IADD3 R25, P1, PT, R21, R4, RZ ;  /* 0x0000000415197210 */ /* 0x002fc80007f3e0ff */
[----:B------:R0:W-:Y:S04]  /*1c200*/  STL [R1+0x419c], R8 ;  /* 0x00419c0801007387 */ /* 0x0001e80000100800 */
[----:B------:R1:W-:Y:S01]  /*1c210*/  STL [R1+0x41b0], R25 ;  /* 0x0041b01901007387 */ /* 0x0003e20000100800 */
[----:B0-----:R-:W-:Y:S01]  /*1c220*/  IMAD.X R8, R11, 0x1, R40, P6 ;  /* 0x000000010b087824 */ /* 0x001fe200030e0628 */
[----:B-1----:R-:W-:-:S04]  /*1c230*/  IADD3 R25, P0, PT, R21, R57, RZ ;  /* 0x0000003915197210 */ /* 0x002fc80007f1e0ff */
[----:B------:R0:W-:Y:S04]  /*1c240*/  STL [R1+0x41a0], R8 ;  /* 0x0041a00801007387 */ /* 0x0001e80000100800 */
[----:B------:R-:W5:Y:S04]  /*1c250*/  LDL.LU R21, [R1+0x118] ;  /* 0x0001180001157983 */ /* 0x000f680000300800 */
[----:B------:R1:W-:Y:S01]  /*1c260*/  STL [R1+0x4194], R25 ;  /* 0x0041941901007387 */ /* 0x0003e20000100800 */
[----:B0-----:R-:W-:Y:S01]  /*1c270*/  IMAD.X R8, R11, 0x1, R42, P4 ;  /* 0x000000010b087824 */ /* 0x001fe200020e062a */
[----:B-1----:R-:W-:-:S04]  /*1c280*/  IADD3 R25, P4, PT, R38, R17, RZ ;  /* 0x0000001126197210 */ /* 0x002fc80007f9e0ff */
[----:B------:R2:W-:Y:S04]  /*1c290*/  STL [R1+0x4190], R8 ;  /* 0x0041900801007387 */ /* 0x0005e80000100800 */
[----:B------:R0:W-:Y:S01]  /*1c2a0*/  STL [R1+0x4198], R25 ;  /* 0x0041981901007387 */ /* 0x0001e20000100800 */
[----:B--2---:R-:W-:-:S03]  /*1c2b0*/  IMAD.X R8, R11, 0x1, R2, P5 ;  /* 0x000000010b087824 */ /* 0x004fc600028e0602 */
[----:B------:R-:W2:Y:S01]  /*1c2c0*/  LDL.LU R11, [R1+0xcc] ;  /* 0x0000cc00010b7983 */ /* 0x000ea20000300800 */
[----:B0-----:R-:W-:-:S03]  /*1c2d0*/  IADD3 R25, P5, PT, R38, R22, RZ ;  /* 0x0000001626197210 */ /* 0x001fc60007fbe0ff */
        /* <DEDUP_REMOVED lines=9> */
[----:B------:R-:W2:Y:S04]  /*1c370*/  LDL.LU R38, [R1+0x114] ;  /* 0x0001140001267983 */ /* 0x000ea80000300800 */
[----:B------:R1:W-:Y:S01]  /*1c380*/  STL [R1+0x4174], R25 ;  /* 0x0041741901007387 */ /* 0x0003e20000100800 */
[----:B0-----:R-:W-:Y:S01]  /*1c390*/  IMAD.X R8, R39, 0x1, R42, P1 ;  /* 0x0000000127087824 */ /* 0x001fe200008e062a */
[----:B-1----:R-:W-:-:S04]  /*1c3a0*/  IADD3 R25, P1, PT, R13, R17, RZ ;  /* 0x000000110d197210 */ /* 0x002fc80007f3e0ff */
[----:B------:R0:W-:Y:S04]  /*1c3b0*/  STL [R1+0x4170], R8 ;  /* 0x0041700801007387 */ /* 0x0001e80000100800 */
[----:B------:R1:W-:Y:S01]  /*1c3c0*/  STL [R1+0x4178], R25 ;  /* 0x0041781901007387 */ /* 0x0003e20000100800 */
[----:B0-----:R-:W-:-:S03]  /*1c3d0*/  IMAD.X R8, R39, 0x1, R2, P0 ;  /* 0x0000000127087824 */ /* 0x001fc600000e0602 */
[----:B------:R-:W2:Y:S01]  /*1c3e0*/  LDL.LU R39, [R1+0xc8] ;  /* 0x0000c80001277983 */ /* 0x000ea20000300800 */
[----:B-1----:R-:W-:-:S03]  /*1c3f0*/  IADD3 R25, P0, PT, R13, R22, RZ ;  /* 0x000000160d197210 */ /* 0x002fc60007f1e0ff */
        /* <DEDUP_REMOVED lines=12> */
[----:B----4-:R-:W-:-:S04]  /*1c4c0*/  IADD3 R25, P3, PT, R34, R17, RZ ;  /* 0x0000001122197210 */ /* 0x010fc80007f7e0ff */
[----:B------:R0:W-:Y:S04]  /*1c4d0*/  STL [R1+0x4150], R8 ;  /* 0x0041500801007387 */ /* 0x0001e80000100800 */
[----:B------:R1:W-:Y:S01]  /*1c4e0*/  STL [R1+0x4158], R25 ;  /* 0x0041581901007387 */ /* 0x0003e20000100800 */
[----:B0-----:R-:W-:-:S03]  /*1c4f0*/  IMAD.X R8, R16, 0x1, R2, P2 ;  /* 0x0000000110087824 */ /* 0x001fc600010e0602 */
[----:B------:R-:W4:Y:S01]  /*1c500*/  LDL.LU R16, [R1+0xc4] ;  /* 0x0000c40001107983 */ /* 0x000f220000300800 */
[----:B-1----:R-:W-:-:S03]  /*1c510*/  IADD3 R25, P2, PT, R34, R22, RZ ;  /* 0x0000001622197210 */ /* 0x002fc60007f5e0ff */
[----:B------:R3:W-:Y:S04]  /*1c520*/  STL [R1+0x413c], R8 ;  /* 0x00413c0801007387 */ /* 0x0007e80000100800 */
[----:B------:R0:W-:Y:S01]  /*1c530*/  STL [R1+0x4148], R25 ;  /* 0x0041481901007387 */ /* 0x0001e20000100800 */
[----:B---3--:R-:W-:Y:S01]  /*1c540*/  IMAD.X R8, R9, 0x1, R26, P1 ;  /* 0x0000000109087824 */ /* 0x008fe200008e061a */
[----:B0-----:R-:W-:-:S04]  /*1c550*/  IADD3 R25, P1, PT, R34, R4, RZ ;  /* 0x0000000422197210 */ /* 0x001fc80007f3e0ff */
[----:B------:R0:W-:Y:S04]  /*1c560*/  STL [R1+0x4140], R8 ;  /* 0x0041400801007387 */ /* 0x0001e80000100800 */
[----:B------:R1:W-:Y:S01]  /*1c570*/  STL [R1+0x414c], R25 ;  /* 0x00414c1901007387 */ /* 0x0003e20000100800 */
[----:B0-----:R-:W-:Y:S01]  /*1c580*/  IMAD.X R8, R9, 0x1, R40, P0 ;  /* 0x0000000109087824 */ /* 0x001fe200000e0628 */
[----:B-1----:R-:W-:-:S04]  /*1c590*/  IADD3 R25, P0, PT, R34, R57, RZ ;  /* 0x0000003922197210 */ /* 0x002fc80007f1e0ff */
[----:B------:R0:W-:Y:S04]  /*1c5a0*/  STL [R1+0x4144], R8 ;  /* 0x0041440801007387 */ /* 0x0001e80000100800 */
[----:B------:R-:W3:Y:S04]  /*1c5b0*/  LDL.LU R34, [R1+0x10c] ;  /* 0x00010c0001227983 */ /* 0x000ee80000300800 */
[----:B------:R5:W-:Y:S01]  /*1c5c0*/  STL [R1+0x4134], R25 ;  /* 0x0041341901007387 */ /* 0x000be20000100800 */
[----:B0-----:R-:W-:Y:S01]  /*1c5d0*/  IMAD.X R8, R9, 0x1, R42, P4 ;  /* 0x0000000109087824 */ /* 0x001fe200020e062a */
[----:B-----5:R-:W-:-:S04]  /*1c5e0*/  IADD3 R25, P4, PT, R21, R17, RZ ;  /* 0x0000001115197210 */ /* 0x020fc80007f9e0ff */
[----:B------:R0:W-:Y:S04]  /*1c5f0*/  STL [R1+0x4130], R8 ;  /* 0x0041300801007387 */ /* 0x0001e80000100800 */
[----:B------:R1:W-:Y:S01]  /*1c600*/  STL [R1+0x4138], R25 ;  /* 0x0041381901007387 */ /* 0x0003e20000100800 */
[----:B0-----:R-:W-:-:S03]  /*1c610*/  IMAD.X R8, R9, 0x1, R2, P5 ;  /* 0x0000000109087824 */ /* 0x001fc600028e0602 */
[----:B------:R-:W5:Y:S01]  /*1c620*/  LDL.LU R9, [R1+0xc0] ;  /* 0x0000c00001097983 */ /* 0x000f620000300800 */
[----:B-1----:R-:W-:-:S03]  /*1c630*/  IADD3 R25, P5, PT, R21, R22, RZ ;  /* 0x0000001615197210 */ /* 0x002fc60007fbe0ff */
[----:B------:R2:W-:Y:S04]  /*1c640*/  STL [R1+0x411c], R8 ;  /* 0x00411c0801007387 */ /* 0x0005e80000100800 */
[----:B------:R0:W-:Y:S01]  /*1c650*/  STL [R1+0x4128], R25 ;  /* 0x0041281901007387 */ /* 0x0001e20000100800 */
[----:B--2---:R-:W-:Y:S01]  /*1c660*/  IMAD.X R8, R11, 0x1, R26, P3 ;  /* 0x000000010b087824 */ /* 0x004fe200018e061a */
[----:B0-----:R-:W-:-:S04]  /*1c670*/  IADD3 R25, P3, PT, R21, R4, RZ ;  /* 0x0000000415197210 */ /* 0x001fc80007f7e0ff */
        /* <DEDUP_REMOVED lines=34> */
[----:B----4-:R-:W-:Y:S01]  /*1c8a0*/  IMAD.X R8, R16, 0x1, R26, P1 ;  /* 0x0000000110087824 */ /* 0x010fe200008e061a */
[----:B0-----:R-:W-:-:S04]  /*1c8b0*/  IADD3 R25, P1, PT, R13, R4, RZ ;  /* 0x000000040d197210 */ /* 0x001fc80007f3e0ff */
[----:B------:R0:W-:Y:S04]  /*1c8c0*/  STL [R1+0x40e0], R8 ;  /* 0x0040e00801007387 */ /* 0x0001e80000100800 */
[----:B------:R1:W-:Y:S01]  /*1c8d0*/  STL [R1+0x40ec], R25 ;  /* 0x0040ec1901007387 */ /* 0x0003e20000100800 */
[----:B0-----:R-:W-:Y:S01]  /*1c8e0*/  IMAD.X R8, R16, 0x1, R40, P0 ;  /* 0x0000000110087824 */ /* 0x001fe200000e0628 */
[----:B-1----:R-:W-:-:S04]  /*1c8f0*/  IADD3 R25, P0, PT, R13, R57, RZ ;  /* 0x000000390d197210 */ /* 0x002fc80007f1e0ff */
[----:B------:R0:W-:Y:S04]  /*1c900*/  STL [R1+0x40e4], R8 ;  /* 0x0040e40801007387 */ /* 0x0001e80000100800 */
[----:B------:R-:W4:Y:S04]  /*1c910*/  LDL.LU R13, [R1+0x100] ;  /* 0x00010000010d7983 */ /* 0x000f280000300800 */
[----:B------:R3:W-:Y:S01]  /*1c920*/  STL [R1+0x40d4], R25 ;  /* 0x0040d41901007387 */ /* 0x0007e20000100800 */
[----:B0-----:R-:W-:Y:S01]  /*1c930*/  IMAD.X R8, R16, 0x1, R42, P4 ;  /* 0x0000000110087824 */ /* 0x001fe200020e062a */
[----:B---3--:R-:W-:-:S04]  /*1c940*/  IADD3 R25, P4, PT, R34, R17, RZ ;  /* 0x0000001122197210 */ /* 0x008fc80007f9e0ff */
[----:B------:R0:W-:Y:S04]  /*1c950*/  STL [R1+0x40d0], R8 ;  /* 0x0040d00801007387 */ /* 0x0001e80000100800 */
[----:B------:R1:W-:Y:S01]  /*1c960*/  STL [R1+0x40d8], R25 ;  /* 0x0040d81901007387 */ /* 0x0003e20000100800 */
[----:B0-----:R-:W-:-:S03]  /*1c970*/  IMAD.X R8, R16, 0x1, R2, P5 ;  /* 0x0000000110087824 */ /* 0x001fc600028e0602 */
[----:B------:R-:W3:Y:S01]  /*1c980*/  LDL.LU R16, [R1+0xb4] ;  /* 0x0000b40001107983 */ /* 0x000ee20000300800 */
[----:B-1----:R-:W-:-:S03]  /*1c990*/  IADD3 R25, P5, PT, R34, R22, RZ ;  /* 0x0000001622197210 */ /* 0x002fc60007fbe0ff */
[----:B------:R5:W-:Y:S04]  /*1c9a0*/  STL [R1+0x40bc], R8 ;  /* 0x0040bc0801007387 */ /* 0x000be80000100800 */
[----:B------:R0:W-:Y:S01]  /*1c9b0*/  STL [R1+0x40c8], R25 ;  /* 0x0040c81901007387 */ /* 0x0001e20000100800 */
[----:B-----5:R-:W-:Y:S01]  /*1c9c0*/  IMAD.X R8, R9, 0x1, R26, P3 ;  /* 0x0000000109087824 */ /* 0x020fe200018e061a */
[----:B0-----:R-:W-:-:S04]  /*1c9d0*/  IADD3 R25, P3, PT, R34, R4, RZ ;  /* 0x0000000422197210 */ /* 0x001fc80007f7e0ff */
[----:B------:R0:W-:Y:S04]  /*1c9e0*/  STL [R1+0x40c0], R8 ;  /* 0x0040c00801007387 */ /* 0x0001e80000100800 */
[----:B------:R1:W-:Y:S01]  /*1c9f0*/  STL [R1+0x40cc], R25 ;  /* 0x0040cc1901007387 */ /* 0x0003e20000100800 */
[----:B0-----:R-:W-:Y:S01]  /*1ca00*/  IMAD.X R8, R9, 0x1, R40, P2 ;  /* 0x0000000109087824 */ /* 0x001fe200010e0628 */
[----:B-1----:R-:W-:-:S04]  /*1ca10*/  IADD3 R25, P2, PT, R34, R57, RZ ;  /* 0x0000003922197210 */ /* 0x002fc80007f5e0ff */
[----:B------:R0:W-:Y:S04]  /*1ca20*/  STL [R1+0x40c4], R8 ;  /* 0x0040c40801007387 */ /* 0x0001e80000100800 */
[----:B------:R-:W5:Y:S04]  /*1ca30*/  LDL.LU R34, [R1+0xfc] ;  /* 0x0000fc0001227983 */ /* 0x000f680000300800 */
[----:B------:R-:W-:Y:S01]  /*1ca40*/  STL [R1+0x40b4], R25 ;  /* 0x0040b41901007387 */ /* 0x000fe20000100800 */
[----:B0-----:R-:W-:-:S05]  /*1ca50*/  IMAD.X R8, R9, 0x1, R42, P1 ;  /* 0x0000000109087824 */ /* 0x001fca00008e062a */
[----:B------:R0:W-:Y:S02]  /*1ca60*/  STL [R1+0x40b0], R8 ;  /* 0x0040b00801007387 */ /* 0x0001e40000100800 */
[----:B0-----:R-:W-:Y:S01]  /*1ca70*/  IMAD.X R8, R9, 0x1, R2, P0 ;  /* 0x0000000109087824 */ /* 0x001fe200000e0602 */
[----:B--2---:R-:W-:-:S05]  /*1ca80*/  IADD3 R25, P1, PT, R21, R17, RZ ;  /* 0x0000001115197210 */ /* 0x004fca0007f3e0ff */
[----:B------:R0:W-:Y:S04]  /*1ca90*/  STL [R1+0x40b8], R25 ;  /* 0x0040b81901007387 */ /* 0x0001e80000100800 */
        /* <DEDUP_REMOVED lines=9> */
[----:B-1----:R-:W-:Y:S02]  /*1cb30*/  IADD3 R25, P5, PT, R21, R57, RZ ;  /* 0x0000003915197210 */ /* 0x002fe40007fbe0ff */
[----:B------:R-:W2:Y:S04]  /*1cb40*/  LDL.LU R21, [R1+0xf8] ;  /* 0x0000f80001157983 */ /* 0x000ea80000300800 */
[----:B------:R0:W-:Y:S04]  /*1cb50*/  STL [R1+0x40a4], R8 ;  /* 0x0040a40801007387 */ /* 0x0001e80000100800 */
        /* <DEDUP_REMOVED lines=39> */
[----:B------:R-:W-:Y:S04]  /*1cdd0*/  STL [R1+0x4050], R8 ;  /* 0x0040500801007387 */ /* 0x000fe80000100800 */
[----:B------:R0:W-:Y:S04]  /*1cde0*/  STL [R1+0x4058], R25 ;  /* 0x0040581901007387 */ /* 0x0001e80000100800 */
[----:B0-----:R-:W5:Y:S01]  /*1cdf0*/  LDL.LU R25, [R1+0xa4] ;  /* 0x0000a40001197983 */ /* 0x001f620000300800 */
[----:B------:R-:W-:Y:S01]  /*1ce00*/  IMAD.X R8, R16, 0x1, R2, P0 ;  /* 0x0000000110087824 */ /* 0x000fe200000e0602 */
[----:B------:R-:W-:-:S04]  /*1ce10*/  IADD3 R16, P0, PT, R34, R22, RZ ;  /* 0x0000001622107210 */ /* 0x000fc80007f1e0ff */
[----:B------:R2:W-:Y:S04]  /*1ce20*/  STL [R1+0x403c], R8 ;  /* 0x00403c0801007387 */ /* 0x0005e80000100800 */
[----:B------:R0:W-:Y:S01]  /*1ce30*/  STL [R1+0x4048], R16 ;  /* 0x0040481001007387 */ /* 0x0001e20000100800 */
[----:B--2---:R-:W-:Y:S01]  /*1ce40*/  IMAD.X R8, R9, 0x1, R26, P4 ;  /* 0x0000000109087824 */ /* 0x004fe200020e061a */
[----:B0-----:R-:W-:-:S04]  /*1ce50*/  IADD3 R16, P4, PT, R34, R4, RZ ;  /* 0x0000000422107210 */ /* 0x001fc80007f9e0ff */
[----:B------:R0:W-:Y:S04]  /*1ce60*/  STL [R1+0x4040], R8 ;  /* 0x0040400801007387 */ /* 0x0001e80000100800 */
[----:B------:R1:W-:Y:S01]  /*1ce70*/  STL [R1+0x404c], R16 ;  /* 0x00404c1001007387 */ /* 0x0003e20000100800 */
[----:B0-----:R-:W-:Y:S01]  /*1ce80*/  IMAD.X R8, R9, 0x1, R40, P5 ;  /* 0x0000000109087824 */ /* 0x001fe200028e0628 */
[----:B------:R-:W-:-:S04]  /*1ce90*/  IADD3 R34, P5, PT, R34, R57, RZ ;  /* 0x0000003922227210 */ /* 0x000fc80007fbe0ff */
[----:B------:R-:W-:Y:S04]  /*1cea0*/  STL [R1+0x4044], R8 ;  /* 0x0040440801007387 */ /* 0x000fe80000100800 */
[----:B------:R0:W-:Y:S01]  /*1ceb0*/  STL [R1+0x4034], R34 ;  /* 0x0040342201007387 */ /* 0x0001e20000100800 */
[----:B-1----:R-:W-:-:S03]  /*1cec0*/  IMAD.X R16, R9, 0x1, R42, P3 ;  /* 0x0000000109107824 */ /* 0x002fc600018e062a */
[----:B0-----:R-:W2:Y:S01]  /*1ced0*/  LDL.LU R34, [R1+0xec] ;  /* 0x0000ec0001227983 */ /* 0x001ea20000300800 */
[----:B------:R-:W-:-:S03]  /*1cee0*/  IADD3 R8, P3, PT, R21, R17, RZ ;  /* 0x0000001115087210 */ /* 0x000fc60007f7e0ff */
[----:B------:R0:W-:Y:S04]  /*1cef0*/  STL [R1+0x4030], R16 ;  /* 0x0040301001007387 */ /* 0x0001e80000100800 */
[----:B------:R1:W-:Y:S04]  /*1cf00*/  STL [R1+0x4038], R8 ;  /* 0x0040380801007387 */ /* 0x0003e80000100800 */
[----:B0-----:R-:W2:Y:S01]  /*1cf10*/  LDL.LU R16, [R1+0xa0] ;  /* 0x0000a00001107983 */ /* 0x001ea20000300800 */
[----:B------:R-:W-:Y:S01]  /*1cf20*/  IMAD.X R9, R9, 0x1, R2, P2 ;  /* 0x0000000109097824 */ /* 0x000fe200010e0602 */
[----:B-1----:R-:W-:-:S04]  /*1cf30*/  IADD3 R8, P2, PT, R21, R22, RZ ;  /* 0x0000001615087210 */ /* 0x002fc80007f5e0ff */
        /* <DEDUP_REMOVED lines=9> */
[----:B------:R-:W2:Y:S01]  /*1cfd0*/  LDL.LU R21, [R1+0xe8] ;  /* 0x0000e80001157983 */ /* 0x000ea20000300800 */
[----:B0-----:R-:W-:-:S03]  /*1cfe0*/  IMAD.X R9, R11, 0x1, R42, P4 ;  /* 0x000000010b097824 */ /* 0x001fc600020e062a */
[----:B------:R-:W-:Y:S04]  /*1cff0*/  STL [R1+0x4014], R8 ;  /* 0x0040140801007387 */ /* 0x000fe80000100800 */
[----:B------:R0:W-:Y:S02]  /*1d000*/  STL [R1+0x4010], R9 ;  /* 0x0040100901007387 */ /* 0x0001e40000100800 */
[----:B0-----:R-:W-:Y:S02]  /*1d010*/  IMAD.X R9, R11, 0x1, R2, P5 ;  /* 0x000000010b097824 */ /* 0x001fe400028e0602 */
[----:B------:R-:W2:Y:S01]  /*1d020*/  LDL.LU R11, [R1+0x9c] ;  /* 0x00009c00010b7983 */ /* 0x000ea20000300800 */
[----:B------:R-:W-:-:S05]  /*1d030*/  IADD3 R8, P4, PT, R38, R17, RZ ;  /* 0x0000001126087210 */ /* 0x000fca0007f9e0ff */
[----:B------:R0:W-:Y:S04]  /*1d040*/  STL [R1+0x4018], R8 ;  /* 0x0040180801007387 */ /* 0x0001e80000100800 */
[----:B------:R4:W-:Y:S01]  /*1d050*/  STL [R1+0x3ffc], R9 ;  /* 0x003ffc0901007387 */ /* 0x0009e20000100800 */
[----:B0-----:R-:W-:Y:S01]  /*1d060*/  IADD3 R8, P5, PT, R38, R22, RZ ;  /* 0x0000001626087210 */ /* 0x001fe20007fbe0ff */
[----:B----4-:R-:W-:-:S04]  /*1d070*/  IMAD.X R9, R39, 0x1, R26, P3 ;  /* 0x0000000127097824 */ /* 0x010fc800018e061a */
[----:B------:R0:W-:Y:S04]  /*1d080*/  STL [R1+0x4008], R8 ;  /* 0x0040080801007387 */ /* 0x0001e80000100800 */
[----:B------:R1:W-:Y:S01]  /*1d090*/  STL [R1+0x4000], R9 ;  /* 0x0040000901007387 */ /* 0x0003e20000100800 */
[----:B0-----:R-:W-:Y:S01]  /*1d0a0*/  IADD3 R8, P3, PT, R38, R4, RZ ;  /* 0x0000000426087210 */ /* 0x001fe20007f7e0ff */
[----:B-1----:R-:W-:-:S04]  /*1d0b0*/  IMAD.X R9, R39, 0x1, R40, P2 ;  /* 0x0000000127097824 */ /* 0x002fc800010e0628 */
[----:B------:R0:W-:Y:S02]  /*1d0c0*/  STL [R1+0x400c], R8 ;  /* 0x00400c0801007387 */ /* 0x0001e40000100800 */
[----:B0-----:R-:W-:Y:S02]  /*1d0d0*/  IADD3 R8, P2, PT, R38, R57, RZ ;  /* 0x0000003926087210 */ /* 0x001fe40007f5e0ff */
[----:B------:R-:W4:Y:S04]  /*1d0e0*/  LDL.LU R38, [R1+0xe4] ;  /* 0x0000e40001267983 */ /* 0x000f280000300800 */
[----:B------:R0:W-:Y:S04]  /*1d0f0*/  STL [R1+0x4004], R9 ;  /* 0x0040040901007387 */ /* 0x0001e80000100800 */
[----:B------:R3:W-:Y:S01]  /*1d100*/  STL [R1+0x3ff4], R8 ;  /* 0x003ff40801007387 */ /* 0x0007e20000100800 */
[----:B0-----:R-:W-:-:S05]  /*1d110*/  IMAD.X R9, R39, 0x1, R42, P1 ;  /* 0x0000000127097824 */ /* 0x001fca00008e062a */
[----:B------:R0:W-:Y:S01]  /*1d120*/  STL [R1+0x3ff0], R9 ;  /* 0x003ff00901007387 */ /* 0x0001e20000100800 */
[----:B---3--:R-:W-:-:S03]  /*1d130*/  IADD3 R8, P1, PT, R13, R17, RZ ;  /* 0x000000110d087210 */ /* 0x008fc60007f3e0ff */
[----:B0-----:R-:W3:Y:S04]  /*1d140*/  LDL.LU R9, [R1+0x98] ;  /* 0x0000980001097983 */ /* 0x001ee80000300800 */
[----:B------:R0:W-:Y:S02]  /*1d150*/  STL [R1+0x3ff8], R8 ;  /* 0x003ff80801007387 */ /* 0x0001e40000100800 */
[----:B0-----:R-:W-:Y:S01]  /*1d160*/  IMAD.X R8, R39, 0x1, R2, P0 ;  /* 0x0000000127087824 */ /* 0x001fe200000e0602 */
[----:B------:R-:W-:-:S04]  /*1d170*/  IADD3 R39, P0, PT, R13, R22, RZ ;  /* 0x000000160d277210 */ /* 0x000fc80007f1e0ff */
[----:B------:R5:W-:Y:S04]  /*1d180*/  STL [R1+0x3fdc], R8 ;  /* 0x003fdc0801007387 */ /* 0x000be80000100800 */
[----:B------:R0:W-:Y:S01]  /*1d190*/  STL [R1+0x3fe8], R39 ;  /* 0x003fe82701007387 */ /* 0x0001e20000100800 */
[----:B-----5:R-:W-:Y:S01]  /*1d1a0*/  IMAD.X R8, R25, 0x1, R26, P4 ;  /* 0x0000000119087824 */ /* 0x020fe200020e061a */
[----:B0-----:R-:W-:-:S04]  /*1d1b0*/  IADD3 R39, P4, PT, R13, R4, RZ ;  /* 0x000000040d277210 */ /* 0x001fc80007f9e0ff */
[----:B------:R-:W-:Y:S04]  /*1d1c0*/  STL [R1+0x3fe0], R8 ;  /* 0x003fe00801007387 */ /* 0x000fe80000100800 */
[----:B------:R0:W-:Y:S04]  /*1d1d0*/  STL [R1+0x3fec], R39 ;  /* 0x003fec2701007387 */ /* 0x0001e80000100800 */
[----:B0-----:R-:W5:Y:S01]  /*1d1e0*/  LDL.LU R39, [R1+0xe0] ;  /* 0x0000e00001277983 */ /* 0x001f620000300800 */
[----:B------:R-:W-:Y:S01]  /*1d1f0*/  IMAD.X R8, R25, 0x1, R40, P5 ;  /* 0x0000000119087824 */ /* 0x000fe200028e0628 */
[----:B------:R-:W-:-:S04]  /*1d200*/  IADD3 R13, P5, PT, R13, R57, RZ ;  /* 0x000000390d0d7210 */ /* 0x000fc80007fbe0ff */
[----:B------:R0:W-:Y:S04]  /*1d210*/  STL [R1+0x3fe4], R8 ;  /* 0x003fe40801007387 */ /* 0x0001e80000100800 */
[----:B------:R1:W-:Y:S01]  /*1d220*/  STL [R1+0x3fd4], R13 ;  /* 0x003fd40d01007387 */ /* 0x0003e20000100800 */
[----:B0-----:R-:W-:-:S03]  /*1d230*/  IMAD.X R8, R25, 0x1, R42, P3 ;  /* 0x0000000119087824 */ /* 0x001fc600018e062a */
[----:B-1----:R-:W3:Y:S01]  /*1d240*/  LDL.LU R13, [R1+0x94] ;  /* 0x00009400010d7983 */ /* 0x002ee20000300800 */
[----:B------:R-:W-:-:S03]  /*1d250*/  IMAD.X R25, R25, 0x1, R2, P2 ;  /* 0x0000000119197824 */ /* 0x000fc600010e0602 */
[----:B------:R2:W-:Y:S02]  /*1d260*/  STL [R1+0x3fd0], R8 ;  /* 0x003fd00801007387 */ /* 0x0005e40000100800 */
[----:B--2---:R-:W-:-:S05]  /*1d270*/  IADD3 R8, P3, PT, R34, R17, RZ ;  /* 0x0000001122087210 */ /* 0x004fca0007f7e0ff */
[----:B------:R0:W-:Y:S04]  /*1d280*/  STL [R1+0x3fd8], R8 ;  /* 0x003fd80801007387 */ /* 0x0001e80000100800 */
[----:B0-----:R-:W2:Y:S04]  /*1d290*/  LDL.LU R8, [R1+0x4374] ;  /* 0x0043740001087983 */ /* 0x001ea80000300800 */
[----:B------:R0:W-:Y:S02]  /*1d2a0*/  STL [R1+0x3fbc], R25 ;  /* 0x003fbc1901007387 */ /* 0x0001e40000100800 */
[----:B0-----:R-:W-:-:S05]  /*1d2b0*/  IADD3 R25, P2, PT, R34, R22, RZ ;  /* 0x0000001622197210 */ /* 0x001fca0007f5e0ff */
[----:B------:R0:W-:Y:S02]  /*1d2c0*/  STL [R1+0x3fc8], R25 ;  /* 0x003fc81901007387 */ /* 0x0001e40000100800 */
[----:B0-----:R-:W-:-:S05]  /*1d2d0*/  IMAD.X R25, R16, 0x1, R26, P1 ;  /* 0x0000000110197824 */ /* 0x001fca00008e061a */
[----:B------:R0:W-:Y:S02]  /*1d2e0*/  STL [R1+0x3fc0], R25 ;  /* 0x003fc01901007387 */ /* 0x0001e40000100800 */
[----:B0-----:R-:W-:-:S05]  /*1d2f0*/  IADD3 R25, P1, PT, R34, R4, RZ ;  /* 0x0000000422197210 */ /* 0x001fca0007f3e0ff */
[----:B------:R0:W-:Y:S02]  /*1d300*/  STL [R1+0x3fcc], R25 ;  /* 0x003fcc1901007387 */ /* 0x0001e40000100800 */
[----:B0-----:R-:W-:Y:S01]  /*1d310*/  IMAD.X R25, R16, 0x1, R40, P0 ;  /* 0x0000000110197824 */ /* 0x001fe200000e0628 */
[----:B------:R-:W-:-:S04]  /*1d320*/  IADD3 R34, P0, PT, R34, R57, RZ ;  /* 0x0000003922227210 */ /* 0x000fc80007f1e0ff */
[----:B------:R0:W-:Y:S04]  /*1d330*/  STL [R1+0x3fc4], R25 ;  /* 0x003fc41901007387 */ /* 0x0001e80000100800 */
[----:B------:R1:W-:Y:S01]  /*1d340*/  STL [R1+0x3fb4], R34 ;  /* 0x003fb42201007387 */ /* 0x0003e20000100800 */
[----:B0-----:R-:W-:-:S03]  /*1d350*/  IMAD.X R25, R16, 0x1, R42, P4 ;  /* 0x0000000110197824 */ /* 0x001fc600020e062a */
[----:B-1----:R-:W2:Y:S01]  /*1d360*/  LDL.LU R34, [R1+0x90] ;  /* 0x0000900001227983 */ /* 0x002ea20000300800 */
[----:B------:R-:W-:-:S03]  /*1d370*/  IMAD.X R16, R16, 0x1, R2, P5 ;  /* 0x0000000110107824 */ /* 0x000fc600028e0602 */
[----:B------:R0:W-:Y:S02]  /*1d380*/  STL [R1+0x3fb0], R25 ;  /* 0x003fb01901007387 */ /* 0x0001e40000100800 */
[----:B0-----:R-:W-:-:S05]  /*1d390*/  IADD3 R25, P4, PT, R21, R17, RZ ;  /* 0x0000001115197210 */ /* 0x001fca0007f9e0ff */
        /* <DEDUP_REMOVED lines=9> */
[----:B0-----:R-:W-:-:S05]  /*1d430*/  IMAD.X R16, R11, 0x1, R40, P2 ;  /* 0x000000010b107824 */ /* 0x001fca00010e0628 */
[----:B------:R0:W-:Y:S02]  /*1d440*/  STL [R1+0x3fa4], R16 ;  /* 0x003fa41001007387 */ /* 0x0001e40000100800 */
[----:B0-----:R-:W-:Y:S02]  /*1d450*/  IADD3 R16, P2, PT, R21, R57, RZ ;  /* 0x0000003915107210 */ /* 0x001fe40007f5e0ff */
[----:B------:R-:W2:Y:S04]  /*1d460*/  LDL.LU R21, [R1+0x8c] ;  /* 0x00008c0001157983 */ /* 0x000ea80000300800 */
[----:B------:R0:W-:Y:S02]  /*1d470*/  STL [R1+0x3f94], R16 ;  /* 0x003f941001007387 */ /* 0x0001e40000100800 */
[----:B0-----:R-:W-:-:S02]  /*1d480*/  IMAD.X R16, R11, 0x1, R42, P1 ;  /* 0x000000010b107824 */ /* 0x001fc400008e062a */
[----:B------:R-:W-:-:S03]  /*1d490*/  IMAD.X R11, R11, 0x1, R2, P0 ;  /* 0x000000010b0b7824 */ /* 0x000fc600000e0602 */
[----:B------:R4:W-:Y:S02]  /*1d4a0*/  STL [R1+0x3f90], R16 ;  /* 0x003f901001007387 */ /* 0x0009e40000100800 */
[----:B----4-:R-:W-:-:S05]  /*1d4b0*/  IADD3 R16, P1, PT, R38, R17, RZ ;  /* 0x0000001126107210 */ /* 0x010fca0007f3e0ff */
[----:B------:R0:W-:Y:S04]  /*1d4c0*/  STL [R1+0x3f98], R16 ;  /* 0x003f981001007387 */ /* 0x0001e80000100800 */
[----:B0-----:R-:W4:Y:S04]  /*1d4d0*/  LDL.LU R16, [R1+0x436c] ;  /* 0x00436c0001107983 */ /* 0x001f280000300800 */
[----:B------:R0:W-:Y:S02]  /*1d4e0*/  STL [R1+0x3f7c], R11 ;  /* 0x003f7c0b01007387 */ /* 0x0001e40000100800 */
[----:B0-----:R-:W-:-:S05]  /*1d4f0*/  IADD3 R11, P0, PT, R38, R22, RZ ;  /* 0x00000016260b7210 */ /* 0x001fca0007f1e0ff */
[----:B------:R3:W-:Y:S02]  /*1d500*/  STL [R1+0x3f88], R11 ;  /* 0x003f880b01007387 */ /* 0x0007e40000100800 */
[----:B---3--:R-:W-:-:S05]  /*1d510*/  IMAD.X R11, R9, 0x1, R26, P4 ;  /* 0x00000001090b7824 */ /* 0x008fca00020e061a */
[----:B------:R0:W-:Y:S02]  /*1d520*/  STL [R1+0x3f80], R11 ;  /* 0x003f800b01007387 */ /* 0x0001e40000100800 */
[----:B0-----:R-:W-:-:S05]  /*1d530*/  IADD3 R11, P4, PT, R38, R4, RZ ;  /* 0x00000004260b7210 */ /* 0x001fca0007f9e0ff */
[----:B------:R0:W-:Y:S02]  /*1d540*/  STL [R1+0x3f8c], R11 ;  /* 0x003f8c0b01007387 */ /* 0x0001e40000100800 */
[----:B0-----:R-:W-:-:S05]  /*1d550*/  IMAD.X R11, R9, 0x1, R40, P5 ;  /* 0x00000001090b7824 */ /* 0x001fca00028e0628 */
[----:B------:R0:W-:Y:S02]  /*1d560*/  STL [R1+0x3f84], R11 ;  /* 0x003f840b01007387 */ /* 0x0001e40000100800 */
[----:B0-----:R-:W-:Y:S01]  /*1d570*/  IADD3 R11, P5, PT, R38, R57, RZ ;  /* 0x00000039260b7210 */ /* 0x001fe20007fbe0ff */
[----:B------:R-:W-:-:S04]  /*1d580*/  IMAD.X R38, R9, 0x1, R42, P3 ;  /* 0x0000000109267824 */ /* 0x000fc800018e062a */
[----:B------:R0:W-:Y:S04]  /*1d590*/  STL [R1+0x3f74], R11 ;  /* 0x003f740b01007387 */ /* 0x0001e80000100800 */
[----:B0-----:R-:W3:Y:S04]  /*1d5a0*/  LDL.LU R11, [R1+0x88] ;  /* 0x00008800010b7983 */ /* 0x001ee80000300800 */
[----:B------:R5:W-:Y:S02]  /*1d5b0*/  STL [R1+0x3f70], R38 ;  /* 0x003f702601007387 */ /* 0x000be40000100800 */
[----:B-----5:R-:W-:-:S05]  /*1d5c0*/  IADD3 R38, P3, PT, R39, R17, RZ ;  /* 0x0000001127267210 */ /* 0x020fca0007f7e0ff */
[----:B------:R0:W-:Y:S04]  /*1d5d0*/  STL [R1+0x3f78], R38 ;  /* 0x003f782601007387 */ /* 0x0001e80000100800 */
[----:B0-----:R-:W5:Y:S01]  /*1d5e0*/  LDL.LU R38, [R1+0x4368] ;  /* 0x0043680001267983 */ /* 0x001f620000300800 */
[----:B------:R-:W-:-:S05]  /*1d5f0*/  IMAD.X R9, R9, 0x1, R2, P2 ;  /* 0x0000000109097824 */ /* 0x000fca00010e0602 */
        /* <DEDUP_REMOVED lines=10> */
[----:B0-----:R-:W3:Y:S04]  /*1d6a0*/  LDL.LU R9, [R1+0x84] ;  /* 0x0000840001097983 */ /* 0x001ee80000300800 */
[----:B------:R0:W-:Y:S02]  /*1d6b0*/  STL [R1+0x3f54], R39 ;  /* 0x003f542701007387 */ /* 0x0001e40000100800 */
[----:B0-----:R-:W-:-:S02]  /*1d6c0*/  IMAD.X R39, R13, 0x1, R42, P4 ;  /* 0x000000010d277824 */ /* 0x001fc400020e062a */
[----:B------:R-:W-:-:S03]  /*1d6d0*/  IMAD.X R13, R13, 0x1, R2, P5 ;  /* 0x000000010d0d7824 */ /* 0x000fc600028e0602 */
[----:B------:R5:W-:Y:S02]  /*1d6e0*/  STL [R1+0x3f50], R39 ;  /* 0x003f502701007387 */ /* 0x000be40000100800 */
[----:B-----5:R-:W-:-:S05]  /*1d6f0*/  IADD3 R39, P4, PT, R38, R17, RZ ;  /* 0x0000001126277210 */ /* 0x020fca0007f9e0ff */
[----:B------:R0:W-:Y:S04]  /*1d700*/  STL [R1+0x3f58], R39 ;  /* 0x003f582701007387 */ /* 0x0001e80000100800 */
[----:B0-----:R-:W5:Y:S04]  /*1d710*/  LDL.LU R39, [R1+0x4364] ;  /* 0x0043640001277983 */ /* 0x001f680000300800 */
[----:B------:R0:W-:Y:S02]  /*1d720*/  STL [R1+0x3f3c], R13 ;  /* 0x003f3c0d01007387 */ /* 0x0001e40000100800 */
[----:B0-----:R-:W-:-:S05]  /*1d730*/  IADD3 R13, P5, PT, R38, R22, RZ ;  /* 0x00000016260d7210 */ /* 0x001fca0007fbe0ff */
[----:B------:R2:W-:Y:S02]  /*1d740*/  STL [R1+0x3f48], R13 ;  /* 0x003f480d01007387 */ /* 0x0005e40000100800 */
[----:B--2---:R-:W-:-:S05]  /*1d750*/  IMAD.X R13, R34, 0x1, R26, P3 ;  /* 0x00000001220d7824 */ /* 0x004fca00018e061a */
[----:B------:R0:W-:Y:S02]  /*1d760*/  STL [R1+0x3f40], R13 ;  /* 0x003f400d01007387 */ /* 0x0001e40000100800 */
[----:B0-----:R-:W-:-:S05]  /*1d770*/  IADD3 R13, P3, PT, R38, R4, RZ ;  /* 0x00000004260d7210 */ /* 0x001fca0007f7e0ff */
[----:B------:R0:W-:Y:S02]  /*1d780*/  STL [R1+0x3f4c], R13 ;  /* 0x003f4c0d01007387 */ /* 0x0001e40000100800 */
[----:B0-----:R-:W-:-:S05]  /*1d790*/  IMAD.X R13, R34, 0x1, R40, P2 ;  /* 0x00000001220d7824 */ /* 0x001fca00010e0628 */
[----:B------:R0:W-:Y:S04]  /*1d7a0*/  STL [R1+0x3f44], R13 ;  /* 0x003f440d01007387 */ /* 0x0001e80000100800 */
[----:B0-----:R-:W2:Y:S01]  /*1d7b0*/  LDL.LU R13, [R1+0x4360] ;  /* 0x00436000010d7983 */ /* 0x001ea20000300800 */
[----:B------:R-:W-:-:S05]  /*1d7c0*/  IADD3 R38, P2, PT, R38, R57, RZ ;  /* 0x0000003926267210 */ /* 0x000fca0007f5e0ff */
[----:B------:R0:W-:Y:S02]  /*1d7d0*/  STL [R1+0x3f34], R38 ;  /* 0x003f342601007387 */ /* 0x0001e40000100800 */
[----:B0-----:R-:W-:-:S05]  /*1d7e0*/  IMAD.X R38, R34, 0x1, R42, P1 ;  /* 0x0000000122267824 */ /* 0x001fca00008e062a */
[----:B------:R2:W-:Y:S01]  /*1d7f0*/  STL [R1+0x3f30], R38 ;  /* 0x003f302601007387 */ /* 0x0005e20000100800 */
[----:B------:R-:W-:Y:S01]  /*1d800*/  IMAD.X R34, R34, 0x1, R2, P0 ;  /* 0x0000000122227824 */ /* 0x000fe200000e0602 */
[----:B--2---:R-:W-:-:S05]  /*1d810*/  IADD3 R38, P1, PT, R13, R17, RZ ;  /* 0x000000110d267210 */ /* 0x004fca0007f3e0ff */
[----:B------:R0:W-:Y:S04]  /*1d820*/  STL [R1+0x3f38], R38 ;  /* 0x003f382601007387 */ /* 0x0001e80000100800 */
[----:B------:R1:W-:Y:S01]  /*1d830*/  STL [R1+0x3f1c], R34 ;  /* 0x003f1c2201007387 */ /* 0x0003e20000100800 */
[----:B0-----:R-:W-:Y:S01]  /*1d840*/  IADD3 R38, P0, PT, R13, R22, RZ ;  /* 0x000000160d267210 */ /* 0x001fe20007f1e0ff */
[----:B-1----:R-:W-:-:S04]  /*1d850*/  IMAD.X R34, R21, 0x1, R26, P4 ;  /* 0x0000000115227824 */ /* 0x002fc800020e061a */
[----:B------:R0:W-:Y:S04]  /*1d860*/  STL [R1+0x3f28], R38 ;  /* 0x003f282601007387 */ /* 0x0001e80000100800 */
[----:B------:R1:W-:Y:S01]  /*1d870*/  STL [R1+0x3f20], R34 ;  /* 0x003f202201007387 */ /* 0x0003e20000100800 */
[----:B0-----:R-:W-:Y:S01]  /*1d880*/  IADD3 R38, P4, PT, R13, R4, RZ ;  /* 0x000000040d267210 */ /* 0x001fe20007f9e0ff */
[----:B-1----:R-:W-:-:S04]  /*1d890*/  IMAD.X R34, R21, 0x1, R40, P5 ;  /* 0x0000000115227824 */ /* 0x002fc800028e0628 */
[----:B------:R0:W-:Y:S02]  /*1d8a0*/  STL [R1+0x3f2c], R38 ;  /* 0x003f2c2601007387 */ /* 0x0001e40000100800 */
[----:B0-----:R-:W-:Y:S02]  /*1d8b0*/  IADD3 R38, P5, PT, R13, R57, RZ ;  /* 0x000000390d267210 */ /* 0x001fe40007fbe0ff */
[----:B------:R-:W2:Y:S04]  /*1d8c0*/  LDL.LU R13, [R1+0x80] ;  /* 0x00008000010d7983 */ /* 0x000ea80000300800 */
[----:B------:R0:W-:Y:S04]  /*1d8d0*/  STL [R1+0x3f24], R34 ;  /* 0x003f242201007387 */ /* 0x0001e80000100800 */
[----:B------:R1:W-:Y:S01]  /*1d8e0*/  STL [R1+0x3f14], R38 ;  /* 0x003f142601007387 */ /* 0x0003e20000100800 */
[----:B0-----:R-:W-:-:S03]  /*1d8f0*/  IMAD.X R34, R21, 0x1, R42, P3 ;  /* 0x0000000115227824 */ /* 0x001fc600018e062a */
[----:B-1----:R-:W2:Y:S01]  /*1d900*/  LDL.LU R38, [R1+0x7c] ;  /* 0x00007c0001267983 */ /* 0x002ea20000300800 */
        /* <DEDUP_REMOVED lines=13> */
[----:B------:R0:W-:Y:S04]  /*1d9e0*/  STL [R1+0x3f04], R21 ;  /* 0x003f041501007387 */ /* 0x0001e80000100800 */
[----:B0-----:R-:W3:Y:S01]  /*1d9f0*/  LDL.LU R21, [R1+0x4358] ;  /* 0x0043580001157983 */ /* 0x001ee20000300800 */
[----:B------:R-:W-:-:S05]  /*1da00*/  IADD3 R39, P0, PT, R39, R57, RZ ;  /* 0x0000003927277210 */ /* 0x000fca0007f1e0ff */
[----:B------:R0:W-:Y:S02]  /*1da10*/  STL [R1+0x3ef4], R39 ;  /* 0x003ef42701007387 */ /* 0x0001e40000100800 */
[----:B0-----:R-:W-:-:S05]  /*1da20*/  IMAD.X R39, R11, 0x1, R42, P4 ;  /* 0x000000010b277824 */ /* 0x001fca00020e062a */
[----:B------:R3:W-:Y:S01]  /*1da30*/  STL [R1+0x3ef0], R39 ;  /* 0x003ef02701007387 */ /* 0x0007e20000100800 */
[----:B------:R-:W-:Y:S01]  /*1da40*/  IMAD.X R11, R11, 0x1, R2, P5 ;  /* 0x000000010b0b7824 */ /* 0x000fe200028e0602 */
[----:B---3--:R-:W-:-:S05]  /*1da50*/  IADD3 R39, P4, PT, R21, R17, RZ ;  /* 0x0000001115277210 */ /* 0x008fca0007f9e0ff */
        /* <DEDUP_REMOVED lines=10> */
[----:B------:R-:W3:Y:S04]  /*1db00*/  LDL.LU R21, [R1+0x78] ;  /* 0x0000780001157983 */ /* 0x000ee80000300800 */
[----:B------:R0:W-:Y:S04]  /*1db10*/  STL [R1+0x3ee4], R11 ;  /* 0x003ee40b01007387 */ /* 0x0001e80000100800 */
[----:B------:R1:W-:Y:S01]  /*1db20*/  STL [R1+0x3ed4], R39 ;  /* 0x003ed42701007387 */ /* 0x0003e20000100800 */
[----:B0-----:R-:W-:-:S03]  /*1db30*/  IMAD.X R11, R9, 0x1, R42, P1 ;  /* 0x00000001090b7824 */ /* 0x001fc600008e062a */
[----:B-1----:R-:W3:Y:S04]  /*1db40*/  LDL.LU R39, [R1+0x74] ;  /* 0x0000740001277983 */ /* 0x002ee80000300800 */
        /* <DEDUP_REMOVED lines=8> */
[----:B--2---:R-:W-:-:S05]  /*1dbd0*/  IMAD.X R9, R13, 0x1, R26, P4 ;  /* 0x000000010d097824 */ /* 0x004fca00020e061a */
        /* <DEDUP_REMOVED lines=8> */
[----:B-1----:R-:W2:Y:S04]  /*1dc60*/  LDL.LU R34, [R1+0x70] ;  /* 0x0000700001227983 */ /* 0x002ea80000300800 */
        /* <DEDUP_REMOVED lines=14> */
[----:B0-----:R-:W-:Y:S01]  /*1dd50*/  IADD3 R13, P0, PT, R11, R57, RZ ;  /* 0x000000390b0d7210 */ /* 0x001fe20007f1e0ff */
[----:B------:R-:W-:-:S04]  /*1dd60*/  IMAD.X R11, R38, 0x1, R42, P4 ;  /* 0x00000001260b7824 */ /* 0x000fc800020e062a */
[----:B------:R0:W-:Y:S01]  /*1dd70*/  STL [R1+0x3e94], R13 ;  /* 0x003e940d01007387 */ /* 0x0001e20000100800 */
[----:B------:R-:W-:-:S03]  /*1dd80*/  IMAD.X R38, R38, 0x1, R2, P5 ;  /* 0x0000000126267824 */ /* 0x000fc600028e0602 */
[----:B0-----:R-:W2:Y:S04]  /*1dd90*/  LDL.LU R13, [R1+0x6c] ;  /* 0x00006c00010d7983 */ /* 0x001ea80000300800 */
[----:B------:R5:W-:Y:S02]  /*1dda0*/  STL [R1+0x3e90], R11 ;  /* 0x003e900b01007387 */ /* 0x000be40000100800 */
[----:B-----5:R-:W-:-:S05]  /*1ddb0*/  IADD3 R11, P4, PT, R9, R17, RZ ;  /* 0x00000011090b7210 */ /* 0x020fca0007f9e0ff */
[----:B------:R0:W-:Y:S04]  /*1ddc0*/  STL [R1+0x3e98], R11 ;  /* 0x003e980b01007387 */ /* 0x0001e80000100800 */
[----:B------:R3:W-:Y:S01]  /*1ddd0*/  STL [R1+0x3e7c], R38 ;  /* 0x003e7c2601007387 */ /* 0x0007e20000100800 */
[----:B0-----:R-:W-:Y:S01]  /*1dde0*/  IADD3 R11, P5, PT, R9, R22, RZ ;  /* 0x00000016090b7210 */ /* 0x001fe20007fbe0ff */
[----:B---3--:R-:W-:-:S04]  /*1ddf0*/  IMAD.X R38, R21, 0x1, R26, P3 ;  /* 0x0000000115267824 */ /* 0x008fc800018e061a */
[----:B------:R0:W-:Y:S04]  /*1de00*/  STL [R1+0x3e88], R11 ;  /* 0x003e880b01007387 */ /* 0x0001e80000100800 */
[----:B------:R1:W-:Y:S01]  /*1de10*/  STL [R1+0x3e80], R38 ;  /* 0x003e802601007387 */ /* 0x0003e20000100800 */
[----:B0-----:R-:W-:Y:S01]  /*1de20*/  IADD3 R11, P3, PT, R9, R4, RZ ;  /* 0x00000004090b7210 */ /* 0x001fe20007f7e0ff */
[----:B-1----:R-:W-:Y:S01]  /*1de30*/  IMAD.X R38, R21, 0x1, R40, P2 ;  /* 0x0000000115267824 */ /* 0x002fe200010e0628 */
[----:B------:R-:W-:-:S03]  /*1de40*/  IADD3 R9, P2, PT, R9, R57, RZ ;  /* 0x0000003909097210 */ /* 0x000fc60007f5e0ff */
[----:B------:R0:W-:Y:S04]  /*1de50*/  STL [R1+0x3e8c], R11 ;  /* 0x003e8c0b01007387 */ /* 0x0001e80000100800 */
[----:B------:R1:W-:Y:S01]  /*1de60*/  STL [R1+0x3e84], R38 ;  /* 0x003e842601007387 */ /* 0x0003e20000100800 */
[----:B0-----:R-:W-:-:S03]  /*1de70*/  IMAD.X R11, R21, 0x1, R42, P1 ;  /* 0x00000001150b7824 */ /* 0x001fc600008e062a */
[----:B-1----:R-:W3:Y:S04]  /*1de80*/  LDL.LU R38, [R1+0x68] ;  /* 0x0000680001267983 */ /* 0x002ee80000300800 */
[----:B------:R4:W-:Y:S04]  /*1de90*/  STL [R1+0x3e74], R9 ;  /* 0x003e740901007387 */ /* 0x0009e80000100800 */
[----:B------:R0:W-:Y:S01]  /*1dea0*/  STL [R1+0x3e70], R11 ;  /* 0x003e700b01007387 */ /* 0x0001e20000100800 */
[C---:B----4-:R-:W-:Y:S01]  /*1deb0*/  IADD3 R9, P1, PT, R16.reuse, R17, RZ ;  /* 0x0000001110097210 */ /* 0x050fe20007f3e0ff */
[----:B0-----:R-:W-:Y:S01]  /*1dec0*/  IMAD.X R11, R21, 0x1, R2, P0 ;  /* 0x00000001150b7824 */ /* 0x001fe200000e0602 */
[----:B------:R-:W-:-:S03]  /*1ded0*/  IADD3 R21, P0, PT, R16, R22, RZ ;  /* 0x0000001610157210 */ /* 0x000fc60007f1e0ff */
[----:B------:R0:W-:Y:S04]  /*1dee0*/  STL [R1+0x3e78], R9 ;  /* 0x003e780901007387 */ /* 0x0001e80000100800 */
[----:B------:R1:W-:Y:S04]  /*1def0*/  STL [R1+0x3e5c], R11 ;  /* 0x003e5c0b01007387 */ /* 0x0003e80000100800 */
[----:B------:R4:W-:Y:S01]  /*1df00*/  STL [R1+0x3e68], R21 ;  /* 0x003e681501007387 */ /* 0x0009e20000100800 */
[----:B0-----:R-:W-:Y:S01]  /*1df10*/  IMAD.X R9, R39, 0x1, R26, P4 ;  /* 0x0000000127097824 */ /* 0x001fe200020e061a */
[----:B-1----:R-:W-:-:S04]  /*1df20*/  IADD3 R11, P4, PT, R16, R4, RZ ;  /* 0x00000004100b7210 */ /* 0x002fc80007f9e0ff */
[----:B------:R-:W-:Y:S01]  /*1df30*/  STL [R1+0x3e60], R9 ;  /* 0x003e600901007387 */ /* 0x000fe20000100800 */
[----:B----4-:R-:W-:-:S03]  /*1df40*/  IMAD.X R21, R39, 0x1, R40, P5 ;  /* 0x0000000127157824 */ /* 0x010fc600028e0628 */
[----:B------:R-:W-:Y:S04]  /*1df50*/  STL [R1+0x3e6c], R11 ;  /* 0x003e6c0b01007387 */ /* 0x000fe80000100800 */
[----:B------:R0:W-:Y:S04]  /*1df60*/  STL [R1+0x3e64], R21 ;  /* 0x003e641501007387 */ /* 0x0001e80000100800 */
[----:B0-----:R-:W4:Y:S01]  /*1df70*/  LDL.LU R21, [R1+0x64] ;  /* 0x0000640001157983 */ /* 0x001f220000300800 */
[----:B------:R-:W-:Y:S01]  /*1df80*/  IADD3 R9, P5, PT, R16, R57, RZ ;  /* 0x0000003910097210 */ /* 0x000fe20007fbe0ff */
[----:B------:R-:W-:-:S04]  /*1df90*/  IMAD.X R11, R39, 0x1, R42, P3 ;  /* 0x00000001270b7824 */ /* 0x000fc800018e062a */
[----:B------:R0:W-:Y:S04]  /*1dfa0*/  STL [R1+0x3e54], R9 ;  /* 0x003e540901007387 */ /* 0x0001e80000100800 */
[----:B------:R1:W-:Y:S01]  /*1dfb0*/  STL [R1+0x3e50], R11 ;  /* 0x003e500b01007387 */ /* 0x0003e20000100800 */
[----:B0-----:R-:W-:Y:S01]  /*1dfc0*/  IADD3 R9, P3, PT, R25, R17, RZ ;  /* 0x0000001119097210 */ /* 0x001fe20007f7e0ff */
[----:B-1----:R-:W-:Y:S01]  /*1dfd0*/  IMAD.X R11, R39, 0x1, R2, P2 ;  /* 0x00000001270b7824 */ /* 0x002fe200010e0602 */
[----:B------:R-:W-:-:S03]  /*1dfe0*/  IADD3 R16, P2, PT, R25, R22, RZ ;  /* 0x0000001619107210 */ /* 0x000fc60007f5e0ff */
[----:B------:R2:W-:Y:S04]  /*1dff0*/  STL [R1+0x3e58], R9 ;  /* 0x003e580901007387 */ /* 0x0005e80000100800 */
[----:B------:R0:W-:Y:S04]  /*1e000*/  STL [R1+0x3e3c], R11 ;  /* 0x003e3c0b01007387 */ /* 0x0001e80000100800 */
[----:B------:R1:W-:Y:S01]  /*1e010*/  STL [R1+0x3e48], R16 ;  /* 0x003e481001007387 */ /* 0x0003e20000100800 */
[----:B--2---:R-:W-:Y:S01]  /*1e020*/  IMAD.X R9, R34, 0x1, R26, P1 ;  /* 0x0000000122097824 */ /* 0x004fe200008e061a */
[----:B0-----:R-:W-:-:S04]  /*1e030*/  IADD3 R11, P1, PT, R25, R4, RZ ;  /* 0x00000004190b7210 */ /* 0x001fc80007f3e0ff */
[----:B------:R0:W-:Y:S01]  /*1e040*/  STL [R1+0x3e40], R9 ;  /* 0x003e400901007387 */ /* 0x0001e20000100800 */
[----:B-1----:R-:W-:-:S03]  /*1e050*/  IMAD.X R16, R34, 0x1, R40, P0 ;  /* 0x0000000122107824 */ /* 0x002fc600000e0628 */
[----:B------:R1:W-:Y:S04]  /*1e060*/  STL [R1+0x3e4c], R11 ;  /* 0x003e4c0b01007387 */ /* 0x0003e80000100800 */
[----:B------:R2:W-:Y:S01]  /*1e070*/  STL [R1+0x3e44], R16 ;  /* 0x003e441001007387 */ /* 0x0005e20000100800 */
[----:B0-----:R-:W-:-:S03]  /*1e080*/  IADD3 R9, P0, PT, R25, R57, RZ ;  /* 0x0000003919097210 */ /* 0x001fc60007f1e0ff */
[----:B------:R-:W5:Y:S01]  /*1e090*/  LDL.LU R39, [R1+0x60] ;  /* 0x0000600001277983 */ /* 0x000f620000300800 */
[----:B-1----:R-:W-:-:S03]  /*1e0a0*/  IMAD.X R11, R34, 0x1, R42, P4 ;  /* 0x00000001220b7824 */ /* 0x002fc600020e062a */
[----:B------:R0:W-:Y:S01]  /*1e0b0*/  STL [R1+0x3e34], R9 ;  /* 0x003e340901007387 */ /* 0x0001e20000100800 */
[----:B--2---:R-:W-:-:S03]  /*1e0c0*/  IMAD.X R16, R34, 0x1, R2, P5 ;  /* 0x0000000122107824 */ /* 0x004fc600028e0602 */
[----:B------:R1:W-:Y:S01]  /*1e0d0*/  STL [R1+0x3e30], R11 ;  /* 0x003e300b01007387 */ /* 0x0003e20000100800 */
[C---:B0-----:R-:W-:Y:S02]  /*1e0e0*/  IADD3 R9, P4, PT, R8.reuse, R17, RZ ;  /* 0x0000001108097210 */ /* 0x041fe40007f9e0ff */
[----:B-1----:R-:W-:-:S03]  /*1e0f0*/  IADD3 R11, P5, PT, R8, R22, RZ ;  /* 0x00000016080b7210 */ /* 0x002fc60007fbe0ff */
[----:B------:R0:W-:Y:S04]  /*1e100*/  STL [R1+0x3e38], R9 ;  /* 0x003e380901007387 */ /* 0x0001e80000100800 */
[----:B------:R1:W-:Y:S04]  /*1e110*/  STL [R1+0x3e1c], R16 ;  /* 0x003e1c1001007387 */ /* 0x0003e80000100800 */
[----:B------:R2:W-:Y:S01]  /*1e120*/  STL [R1+0x3e28], R11 ;  /* 0x003e280b01007387 */ /* 0x0005e20000100800 */
[----:B0-----:R-:W-:Y:S01]  /*1e130*/  IMAD.X R9, R13, 0x1, R26, P3 ;  /* 0x000000010d097824 */ /* 0x001fe200018e061a */
[----:B-1----:R-:W-:-:S04]  /*1e140*/  IADD3 R16, P3, PT, R8, R4, RZ ;  /* 0x0000000408107210 */ /* 0x002fc80007f7e0ff */
[----:B------:R0:W-:Y:S01]  /*1e150*/  STL [R1+0x3e20], R9 ;  /* 0x003e200901007387 */ /* 0x0001e20000100800 */
[----:B--2---:R-:W-:-:S03]  /*1e160*/  IMAD.X R11, R13, 0x1, R40, P2 ;  /* 0x000000010d0b7824 */ /* 0x004fc600010e0628 */
[----:B------:R-:W-:Y:S04]  /*1e170*/  STL [R1+0x3e2c], R16 ;  /* 0x003e2c1001007387 */ /* 0x000fe80000100800 */
[----:B------:R-:W-:Y:S01]  /*1e180*/  STL [R1+0x3e24], R11 ;  /* 0x003e240b01007387 */ /* 0x000fe20000100800 */
[----:B0-----:R-:W-:Y:S01]  /*1e190*/  IADD3 R9, P2, PT, R8, R57, RZ ;  /* 0x0000003908097210 */ /* 0x001fe20007f5e0ff */
[----:B------:R-:W-:Y:S02]  /*1e1a0*/  IMAD.X R8, R13, 0x1, R42, P1 ;  /* 0x000000010d087824 */ /* 0x000fe400008e062a */
[----:B------:R-:W2:Y:S04]  /*1e1b0*/  LDL.LU R34, [R1+0x5c] ;  /* 0x00005c0001227983 */ /* 0x000ea80000300800 */
        /* <DEDUP_REMOVED lines=8> */
[C---:B---3--:R-:W-:Y:S01]  /*1e240*/  IMAD.X R9, R38.reuse, 0x1, R26, P4 ;  /* 0x0000000126097824 */ /* 0x048fe200020e061a */
[----:B0-----:R-:W-:Y:S01]  /*1e250*/  IADD3 R8, P4, PT, R43, R4, RZ ;  /* 0x000000042b087210 */ /* 0x001fe20007f9e0ff */
[----:B-1----:R-:W-:-:S03]  /*1e260*/  IMAD.X R11, R38, 0x1, R40, P5 ;  /* 0x00000001260b7824 */ /* 0x002fc600028e0628 */
[----:B------:R0:W-:Y:S04]  /*1e270*/  STL [R1+0x3e00], R9 ;  /* 0x003e000901007387 */ /* 0x0001e80000100800 */
[----:B------:R1:W-:Y:S04]  /*1e280*/  STL [R1+0x3e0c], R8 ;  /* 0x003e0c0801007387 */ /* 0x0003e80000100800 */
[----:B------:R-:W-:Y:S01]  /*1e290*/  STL [R1+0x3e04], R11 ;  /* 0x003e040b01007387 */ /* 0x000fe20000100800 */
[----:B0-----:R-:W-:-:S03]  /*1e2a0*/  IADD3 R9, P5, PT, R43, R57, RZ ;  /* 0x000000392b097210 */ /* 0x001fc60007fbe0ff */
[----:B------:R-:W3:Y:S01]  /*1e2b0*/  LDL.LU R13, [R1+0x58] ;  /* 0x00005800010d7983 */ /* 0x000ee20000300800 */
[----:B-1----:R-:W-:-:S03]  /*1e2c0*/  IMAD.X R8, R38, 0x1, R42, P3 ;  /* 0x0000000126087824 */ /* 0x002fc600018e062a */
        /* <DEDUP_REMOVED lines=8> */
[C---:B----4-:R-:W-:Y:S01]  /*1e350*/  IMAD.X R9, R21.reuse, 0x1, R26, P1 ;  /* 0x0000000115097824 */ /* 0x050fe200008e061a */
[----:B0-----:R-:W-:Y:S01]  /*1e360*/  IADD3 R8, P1, PT, R20, R4, RZ ;  /* 0x0000000414087210 */ /* 0x001fe20007f3e0ff */
[----:B-1----:R-:W-:-:S03]  /*1e370*/  IMAD.X R11, R21, 0x1, R40, P0 ;  /* 0x00000001150b7824 */ /* 0x002fc600000e0628 */
[----:B------:R0:W-:Y:S04]  /*1e380*/  STL [R1+0x3de0], R9 ;  /* 0x003de00901007387 */ /* 0x0001e80000100800 */
[----:B------:R1:W-:Y:S04]  /*1e390*/  STL [R1+0x3dec], R8 ;  /* 0x003dec0801007387 */ /* 0x0003e80000100800 */
[----:B------:R-:W-:Y:S04]  /*1e3a0*/  STL [R1+0x3de4], R11 ;  /* 0x003de40b01007387 */ /* 0x000fe80000100800 */
[----:B------:R-:W4:Y:S01]  /*1e3b0*/  LDL.LU R38, [R1+0x54] ;  /* 0x0000540001267983 */ /* 0x000f220000300800 */
[----:B0-----:R-:W-:Y:S01]  /*1e3c0*/  IADD3 R9, P0, PT, R20, R57, RZ ;  /* 0x0000003914097210 */ /* 0x001fe20007f1e0ff */
[----:B-1----:R-:W-:-:S04]  /*1e3d0*/  IMAD.X R8, R21, 0x1, R42, P4 ;  /* 0x0000000115087824 */ /* 0x002fc800020e062a */
[----:B------:R0:W-:Y:S04]  /*1e3e0*/  STL [R1+0x3dd4], R9 ;  /* 0x003dd40901007387 */ /* 0x0001e80000100800 */
[----:B------:R1:W-:Y:S01]  /*1e3f0*/  STL [R1+0x3dd0], R8 ;  /* 0x003dd00801007387 */ /* 0x0003e20000100800 */
[C---:B0-----:R-:W-:Y:S01]  /*1e400*/  IADD3 R9, P4, PT, R18.reuse, R17, RZ ;  /* 0x0000001112097210 */ /* 0x041fe20007f9e0ff */
[----:B-1----:R-:W-:Y:S01]  /*1e410*/  IMAD.X R8, R21, 0x1, R2, P5 ;  /* 0x0000000115087824 */ /* 0x002fe200028e0602 */
[----:B------:R-:W-:-:S03]  /*1e420*/  IADD3 R11, P5, PT, R18, R22, RZ ;  /* 0x00000016120b7210 */ /* 0x000fc60007fbe0ff */
[----:B------:R5:W-:Y:S04]  /*1e430*/  STL [R1+0x3dd8], R9 ;  /* 0x003dd80901007387 */ /* 0x000be80000100800 */
[----:B------:R0:W-:Y:S04]  /*1e440*/  STL [R1+0x3dbc], R8 ;  /* 0x003dbc0801007387 */ /* 0x0001e80000100800 */
[----:B------:R1:W-:Y:S01]  /*1e450*/  STL [R1+0x3dc8], R11 ;  /* 0x003dc80b01007387 */ /* 0x0003e20000100800 */
[----:B-----5:R-:W-:Y:S01]  /*1e460*/  IMAD.X R9, R39, 0x1, R26, P3 ;  /* 0x0000000127097824 */ /* 0x020fe200018e061a */
[----:B0-----:R-:W-:-:S04]  /*1e470*/  IADD3 R8, P3, PT, R18, R4, RZ ;  /* 0x0000000412087210 */ /* 0x001fc80007f7e0ff */
[----:B------:R0:W-:Y:S01]  /*1e480*/  STL [R1+0x3dc0], R9 ;  /* 0x003dc00901007387 */ /* 0x0001e20000100800 */
[----:B-1----:R-:W-:-:S03]  /*1e490*/  IMAD.X R11, R39, 0x1, R40, P2 ;  /* 0x00000001270b7824 */ /* 0x002fc600010e0628 */
[----:B------:R1:W-:Y:S04]  /*1e4a0*/  STL [R1+0x3dcc], R8 ;  /* 0x003dcc0801007387 */ /* 0x0003e80000100800 */
[----:B------:R-:W-:Y:S01]  /*1e4b0*/  STL [R1+0x3dc4], R11 ;  /* 0x003dc40b01007387 */ /* 0x000fe20000100800 */
[----:B0-----:R-:W-:-:S03]  /*1e4c0*/  IADD3 R9, P2, PT, R18, R57, RZ ;  /* 0x0000003912097210 */ /* 0x001fc60007f5e0ff */
[----:B------:R-:W5:Y:S01]  /*1e4d0*/  LDL.LU R21, [R1+0x50] ;  /* 0x0000500001157983 */ /* 0x000f620000300800 */
        /* <DEDUP_REMOVED lines=14> */
[----:B------:R-:W-:Y:S01]  /*1e5c0*/  STL [R1+0x3da4], R11 ;  /* 0x003da40b01007387 */ /* 0x000fe20000100800 */
[----:B0-----:R-:W-:-:S03]  /*1e5d0*/  IADD3 R9, P5, PT, R19, R57, RZ ;  /* 0x0000003913097210 */ /* 0x001fc60007fbe0ff */
[----:B------:R-:W2:Y:S01]  /*1e5e0*/  LDL.LU R39, [R1+0x4c] ;  /* 0x00004c0001277983 */ /* 0x000ea20000300800 */
        /* <DEDUP_REMOVED lines=14> */
[----:B------:R3:W-:Y:S01]  /*1e6d0*/  STL [R1+0x3d84], R11 ;  /* 0x003d840b01007387 */ /* 0x0007e20000100800 */
[----:B0-----:R-:W-:-:S03]  /*1e6e0*/  IADD3 R9, P0, PT, R32, R57, RZ ;  /* 0x0000003920097210 */ /* 0x001fc60007f1e0ff */
[----:B------:R-:W2:Y:S01]  /*1e6f0*/  LDL.LU R34, [R1+0x48] ;  /* 0x0000480001227983 */ /* 0x000ea20000300800 */
[----:B-1----:R-:W-:-:S03]  /*1e700*/  IMAD.X R8, R13, 0x1, R42, P4 ;  /* 0x000000010d087824 */ /* 0x002fc600020e062a */
[----:B------:R-:W-:Y:S01]  /*1e710*/  STL [R1+0x3d74], R9 ;  /* 0x003d740901007387 */ /* 0x000fe20000100800 */
[----:B---3--:R-:W-:-:S03]  /*1e720*/  IADD3 R11, P4, PT, R6, R17, RZ ;  /* 0x00000011060b7210 */ /* 0x008fc60007f9e0ff */
[----:B------:R0:W-:Y:S04]  /*1e730*/  STL [R1+0x3d70], R8 ;  /* 0x003d700801007387 */ /* 0x0001e80000100800 */
[----:B------:R4:W-:Y:S01]  /*1e740*/  STL [R1+0x3d78], R11 ;  /* 0x003d780b01007387 */ /* 0x0009e20000100800 */
[----:B0-----:R-:W-:Y:S01]  /*1e750*/  IMAD.X R8, R13, 0x1, R2, P5 ;  /* 0x000000010d087824 */ /* 0x001fe200028e0602 */
[----:B------:R-:W-:-:S04]  /*1e760*/  IADD3 R9, P5, PT, R6, R22, RZ ;  /* 0x0000001606097210 */ /* 0x000fc80007fbe0ff */
[----:B------:R0:W-:Y:S04]  /*1e770*/  STL [R1+0x3d5c], R8 ;  /* 0x003d5c0801007387 */ /* 0x0001e80000100800 */
[----:B------:R1:W-:Y:S01]  /*1e780*/  STL [R1+0x3d68], R9 ;  /* 0x003d680901007387 */ /* 0x0003e20000100800 */
[----:B----4-:R-:W-:Y:S01]  /*1e790*/  IMAD.X R11, R38, 0x1, R26, P3 ;  /* 0x00000001260b7824 */ /* 0x010fe200018e061a */
[----:B0-----:R-:W-:Y:S01]  /*1e7a0*/  IADD3 R8, P3, PT, R6, R4, RZ ;  /* 0x0000000406087210 */ /* 0x001fe20007f7e0ff */
[----:B-1----:R-:W-:-:S03]  /*1e7b0*/  IMAD.X R9, R38, 0x1, R40, P2 ;  /* 0x0000000126097824 */ /* 0x002fc600010e0628 */
[----:B------:R-:W-:Y:S04]  /*1e7c0*/  STL [R1+0x3d60], R11 ;  /* 0x003d600b01007387 */ /* 0x000fe80000100800 */
[----:B------:R0:W-:Y:S04]  /*1e7d0*/  STL [R1+0x3d6c], R8 ;  /* 0x003d6c0801007387 */ /* 0x0001e80000100800 */
[----:B------:R-:W-:Y:S04]  /*1e7e0*/  STL [R1+0x3d64], R9 ;  /* 0x003d640901007387 */ /* 0x000fe80000100800 */
[----:B------:R-:W3:Y:S01]  /*1e7f0*/  LDL.LU R13, [R1+0x44] ;  /* 0x00004400010d7983 */ /* 0x000ee20000300800 */
[----:B------:R-:W-:Y:S01]  /*1e800*/  IADD3 R6, P2, PT, R6, R57, RZ ;  /* 0x0000003906067210 */ /* 0x000fe20007f5e0ff */
[----:B0-----:R-:W-:-:S04]  /*1e810*/  IMAD.X R8, R38, 0x1, R42, P1 ;  /* 0x0000000126087824 */ /* 0x001fc800008e062a */
        /* <DEDUP_REMOVED lines=15> */
[----:B------:R-:W4:Y:S01]  /*1e910*/  LDL.LU R38, [R1+0x40] ;  /* 0x0000400001267983 */ /* 0x000f220000300800 */
        /* <DEDUP_REMOVED lines=26> */
[C---:B0-----:R-:W-:Y:S01]  /*1eac0*/  IMAD.X R6, R34.reuse, 0x1, R26, P3 ;  /* 0x0000000122067824 */ /* 0x041fe200018e061a */
[----:B-1----:R-:W-:Y:S01]  /*1ead0*/  IADD3 R8, P3, PT, R15, R4, RZ ;  /* 0x000000040f087210 */ /* 0x002fe20007f7e0ff */
[----:B-----5:R-:W-:-:S03]  /*1eae0*/  IMAD.X R9, R34, 0x1, R40, P2 ;  /* 0x0000000122097824 */ /* 0x020fc600010e0628 */
[----:B------:R0:W-:Y:S04]  /*1eaf0*/  STL [R1+0x3d00], R6 ;  /* 0x003d000601007387 */ /* 0x0001e80000100800 */
[----:B------:R1:W-:Y:S04]  /*1eb00*/  STL [R1+0x3d0c], R8 ;  /* 0x003d0c0801007387 */ /* 0x0003e80000100800 */
[----:B------:R-:W-:Y:S01]  /*1eb10*/  STL [R1+0x3d04], R9 ;  /* 0x003d040901007387 */ /* 0x000fe20000100800 */
[----:B0-----:R-:W-:-:S03]  /*1eb20*/  IADD3 R6, P2, PT, R15, R57, RZ ;  /* 0x000000390f067210 */ /* 0x001fc60007f5e0ff */
[----:B------:R-:W5:Y:S01]  /*1eb30*/  LDL.LU R39, [R1+0x38] ;  /* 0x0000380001277983 */ /* 0x000f620000300800 */
[----:B-1----:R-:W-:-:S03]  /*1eb40*/  IMAD.X R8, R34, 0x1, R42, P1 ;  /* 0x0000000122087824 */ /* 0x002fc600008e062a */
        /* <DEDUP_REMOVED lines=8> */
[----:B---3--:R-:W-:Y:S01]  /*1ebd0*/  IMAD.X R6, R13, 0x1, R26, P4 ;  /* 0x000000010d067824 */ /* 0x008fe200020e061a */
[----:B0-----:R-:W-:Y:S01]  /*1ebe0*/  IADD3 R8, P4, PT, R35, R4, RZ ;  /* 0x0000000423087210 */ /* 0x001fe20007f9e0ff */
[----:B-1----:R-:W-:-:S03]  /*1ebf0*/  IMAD.X R9, R13, 0x1, R40, P5 ;  /* 0x000000010d097824 */ /* 0x002fc600028e0628 */
[----:B------:R0:W-:Y:S04]  /*1ec00*/  STL [R1+0x3ce0], R6 ;  /* 0x003ce00601007387 */ /* 0x0001e80000100800 */
[----:B------:R1:W-:Y:S04]  /*1ec10*/  STL [R1+0x3cec], R8 ;  /* 0x003cec0801007387 */ /* 0x0003e80000100800 */
[----:B------:R-:W-:Y:S04]  /*1ec20*/  STL [R1+0x3ce4], R9 ;  /* 0x003ce40901007387 */ /* 0x000fe80000100800 */
[----:B------:R-:W3:Y:S01]  /*1ec30*/  LDL.LU R34, [R1+0x34] ;  /* 0x0000340001227983 */ /* 0x000ee20000300800 */
[----:B0-----:R-:W-:Y:S01]  /*1ec40*/  IADD3 R6, P5, PT, R35, R57, RZ ;  /* 0x0000003923067210 */ /* 0x001fe20007fbe0ff */
[----:B-1----:R-:W-:-:S04]  /*1ec50*/  IMAD.X R8, R13, 0x1, R42, P3 ;  /* 0x000000010d087824 */ /* 0x002fc800018e062a */
        /* <DEDUP_REMOVED lines=8> */
[----:B----4-:R-:W-:Y:S01]  /*1ece0*/  IMAD.X R6, R38, 0x1, R26, P1 ;  /* 0x0000000126067824 */ /* 0x010fe200008e061a */
        /* <DEDUP_REMOVED lines=33> */
[C---:B-----5:R-:W-:Y:S01]  /*1ef00*/  IMAD.X R6, R39.reuse, 0x1, R26, P4 ;  /* 0x0000000127067824 */ /* 0x060fe200020e061a */
[----:B0-----:R-:W-:Y:S01]  /*1ef10*/  IADD3 R8, P4, PT, R24, R4, RZ ;  /* 0x0000000418087210 */ /* 0x001fe20007f9e0ff */
[----:B-1----:R-:W-:-:S03]  /*1ef20*/  IMAD.X R9, R39, 0x1, R40, P5 ;  /* 0x0000000127097824 */ /* 0x002fc600028e0628 */
        /* <DEDUP_REMOVED lines=36> */
[----:B------:R4:W-:Y:S01]  /*1f170*/  STL [R1+0x3c44], R9 ;  /* 0x003c440901007387 */ /* 0x0009e20000100800 */
[----:B0-----:R-:W-:-:S03]  /*1f180*/  IADD3 R6, P2, PT, R27, R57, RZ ;  /* 0x000000391b067210 */ /* 0x001fc60007f5e0ff */
[----:B------:R-:W3:Y:S01]  /*1f190*/  LDL.LU R34, [R1+0x20] ;  /* 0x0000200001227983 */ /* 0x000ee20000300800 */
[----:B-1----:R-:W-:-:S03]  /*1f1a0*/  IMAD.X R8, R13, 0x1, R42, P1 ;  /* 0x000000010d087824 */ /* 0x002fc600008e062a */
[----:B------:R0:W-:Y:S01]  /*1f1b0*/  STL [R1+0x3c34], R6 ;  /* 0x003c340601007387 */ /* 0x0001e20000100800 */
[----:B----4-:R-:W-:-:S03]  /*1f1c0*/  IMAD.X R9, R13, 0x1, R2, P0 ;  /* 0x000000010d097824 */ /* 0x010fc600000e0602 */
[----:B------:R1:W-:Y:S01]  /*1f1d0*/  STL [R1+0x3c30], R8 ;  /* 0x003c300801007387 */ /* 0x0003e20000100800 */
[C---:B0-----:R-:W-:Y:S02]  /*1f1e0*/  IADD3 R6, P1, PT, R5.reuse, R17, RZ ;  /* 0x0000001105067210 */ /* 0x041fe40007f3e0ff */
[----:B-1----:R-:W-:-:S03]  /*1f1f0*/  IADD3 R8, P0, PT, R5, R22, RZ ;  /* 0x0000001605087210 */ /* 0x002fc60007f1e0ff */
[----:B------:R2:W-:Y:S04]  /*1f200*/  STL [R1+0x3c38], R6 ;  /* 0x003c380601007387 */ /* 0x0005e80000100800 */
[----:B------:R0:W-:Y:S04]  /*1f210*/  STL [R1+0x3c1c], R9 ;  /* 0x003c1c0901007387 */ /* 0x0001e80000100800 */
[----:B------:R1:W-:Y:S01]  /*1f220*/  STL [R1+0x3c28], R8 ;  /* 0x003c280801007387 */ /* 0x0003e20000100800 */
[C---:B--2---:R-:W-:Y:S01]  /*1f230*/  IMAD.X R6, R38.reuse, 0x1, R26, P4 ;  /* 0x0000000126067824 */ /* 0x044fe200020e061a */
[----:B0-----:R-:W-:Y:S01]  /*1f240*/  IADD3 R9, P4, PT, R5, R4, RZ ;  /* 0x0000000405097210 */ /* 0x001fe20007f9e0ff */
[----:B-1----:R-:W-:-:S03]  /*1f250*/  IMAD.X R8, R38, 0x1, R40, P5 ;  /* 0x0000000126087824 */ /* 0x002fc600028e0628 */
[----:B------:R0:W-:Y:S04]  /*1f260*/  STL [R1+0x3c20], R6 ;  /* 0x003c200601007387 */ /* 0x0001e80000100800 */
[----:B------:R-:W-:Y:S04]  /*1f270*/  STL [R1+0x3c2c], R9 ;  /* 0x003c2c0901007387 */ /* 0x000fe80000100800 */
[----:B------:R-:W-:Y:S01]  /*1f280*/  STL [R1+0x3c24], R8 ;  /* 0x003c240801007387 */ /* 0x000fe20000100800 */
[----:B0-----:R-:W-:Y:S01]  /*1f290*/  IADD3 R6, P5, PT, R5, R57, RZ ;  /* 0x0000003905067210 */ /* 0x001fe20007fbe0ff */
[----:B------:R-:W-:-:S02]  /*1f2a0*/  IMAD.X R5, R38, 0x1, R42, P3 ;  /* 0x0000000126057824 */ /* 0x000fc400018e062a */
        /* <DEDUP_REMOVED lines=16> */
[----:B------:R-:W4:Y:S01]  /*1f3b0*/  LDL.LU R38, [R1+0x18] ;  /* 0x0000180001267983 */ /* 0x000f220000300800 */
        /* <DEDUP_REMOVED lines=14> */
[----:B------:R3:W-:Y:S04]  /*1f4a0*/  STL [R1+0x3be4], R8 ;  /* 0x003be40801007387 */ /* 0x0007e80000100800 */
[----:B------:R-:W5:Y:S01]  /*1f4b0*/  LDL.LU R21, [R1+0x14] ;  /* 0x0000140001157983 */ /* 0x000f620000300800 */
[----:B0-----:R-:W-:Y:S01]  /*1f4c0*/  IADD3 R6, P2, PT, R28, R57, RZ ;  /* 0x000000391c067210 */ /* 0x001fe20007f5e0ff */
[----:B-1----:R-:W-:Y:S01]  /*1f4d0*/  IMAD.X R5, R39, 0x1, R42, P1 ;  /* 0x0000000127057824 */ /* 0x002fe200008e062a */
[----:B---3--:R-:W-:-:S03]  /*1f4e0*/  IADD3 R8, P1, PT, R36, R17, RZ ;  /* 0x0000001124087210 */ /* 0x008fc60007f3e0ff */
[----:B------:R0:W-:Y:S04]  /*1f4f0*/  STL [R1+0x3bd4], R6 ;  /* 0x003bd40601007387 */ /* 0x0001e80000100800 */
[----:B------:R1:W-:Y:S04]  /*1f500*/  STL [R1+0x3bd0], R5 ;  /* 0x003bd00501007387 */ /* 0x0003e80000100800 */
[----:B------:R3:W-:Y:S01]  /*1f510*/  STL [R1+0x3bd8], R8 ;  /* 0x003bd80801007387 */ /* 0x0007e20000100800 */
[----:B0-----:R-:W-:Y:S01]  /*1f520*/  IMAD.X R6, R39, 0x1, R2, P0 ;  /* 0x0000000127067824 */ /* 0x001fe200000e0602 */
[----:B-1----:R-:W-:-:S04]  /*1f530*/  IADD3 R5, P0, PT, R36, R22, RZ ;  /* 0x0000001624057210 */ /* 0x002fc80007f1e0ff */
[----:B------:R0:W-:Y:S04]  /*1f540*/  STL [R1+0x3bbc], R6 ;  /* 0x003bbc0601007387 */ /* 0x0001e80000100800 */
[----:B------:R1:W-:Y:S01]  /*1f550*/  STL [R1+0x3bc8], R5 ;  /* 0x003bc80501007387 */ /* 0x0003e20000100800 */
[----:B---3--:R-:W-:Y:S01]  /*1f560*/  IMAD.X R8, R34, 0x1, R26, P4 ;  /* 0x0000000122087824 */ /* 0x008fe200020e061a */
[----:B0-----:R-:W-:Y:S01]  /*1f570*/  IADD3 R6, P4, PT, R36, R4, RZ ;  /* 0x0000000424067210 */ /* 0x001fe20007f9e0ff */
[----:B-1----:R-:W-:-:S03]  /*1f580*/  IMAD.X R5, R34, 0x1, R40, P5 ;  /* 0x0000000122057824 */ /* 0x002fc600028e0628 */
[----:B------:R0:W-:Y:S04]  /*1f590*/  STL [R1+0x3bc0], R8 ;  /* 0x003bc00801007387 */ /* 0x0001e80000100800 */
[----:B------:R1:W-:Y:S01]  /*1f5a0*/  STL [R1+0x3bcc], R6 ;  /* 0x003bcc0601007387 */ /* 0x0003e20000100800 */
[----:B0-----:R-:W-:-:S03]  /*1f5b0*/  IADD3 R8, P5, PT, R36, R57, RZ ;  /* 0x0000003924087210 */ /* 0x001fc60007fbe0ff */
[----:B------:R0:W-:Y:S04]  /*1f5c0*/  STL [R1+0x3bc4], R5 ;  /* 0x003bc40501007387 */ /* 0x0001e80000100800 */
[----:B------:R3:W-:Y:S01]  /*1f5d0*/  STL [R1+0x3bb4], R8 ;  /* 0x003bb40801007387 */ /* 0x0007e20000100800 */
[----:B-1----:R-:W-:-:S03]  /*1f5e0*/  IMAD.X R6, R34, 0x1, R42, P3 ;  /* 0x0000000122067824 */ /* 0x002fc600018e062a */
[----:B------:R-:W5:Y:S01]  /*1f5f0*/  LDL.LU R39, [R1+0x10] ;  /* 0x0000100001277983 */ /* 0x000f620000300800 */
[----:B0-----:R-:W-:-:S03]  /*1f600*/  IADD3 R5, P3, PT, R33, R17, RZ ;  /* 0x0000001121057210 */ /* 0x001fc60007f7e0ff */
[----:B------:R-:W-:Y:S01]  /*1f610*/  STL [R1+0x3bb0], R6 ;  /* 0x003bb00601007387 */ /* 0x000fe20000100800 */
[----:B---3--:R-:W-:-:S03]  /*1f620*/  IMAD.X R8, R34, 0x1, R2, P2 ;  /* 0x0000000122087824 */ /* 0x008fc600010e0602 */
[----:B------:R0:W-:Y:S04]  /*1f630*/  STL [R1+0x3bb8], R5 ;  /* 0x003bb80501007387 */ /* 0x0001e80000100800 */
[----:B------:R1:W-:Y:S01]  /*1f640*/  STL [R1+0x3b9c], R8 ;  /* 0x003b9c0801007387 */ /* 0x0003e20000100800 */
[----:B0-----:R-:W-:Y:S01]  /*1f650*/  IADD3 R5, P2, PT, R33, R22, RZ ;  /* 0x0000001621057210 */ /* 0x001fe20007f5e0ff */
[----:B--2---:R-:W-:Y:S01]  /*1f660*/  IMAD.X R6, R13, 0x1, R26, P1 ;  /* 0x000000010d067824 */ /* 0x004fe200008e061a */
        /* <DEDUP_REMOVED lines=8> */
[----:B------:R1:W-:Y:S04]  /*1f6f0*/  STL [R1+0x3b94], R6 ;  /* 0x003b940601007387 */ /* 0x0003e80000100800 */
[----:B------:R-:W-:Y:S01]  /*1f700*/  STL [R1+0x3b90], R8 ;  /* 0x003b900801007387 */ /* 0x000fe20000100800 */
[----:B0-----:R-:W-:-:S03]  /*1f710*/  IADD3 R5, P4, PT, R3, R17, RZ ;  /* 0x0000001103057210 */ /* 0x001fc60007f9e0ff */
[----:B------:R-:W2:Y:S01]  /*1f720*/  LDL.LU R34, [R1+0xc] ;  /* 0x00000c0001227983 */ /* 0x000ea20000300800 */
[----:B-1----:R-:W-:-:S03]  /*1f730*/  IMAD.X R6, R13, 0x1, R2, P5 ;  /* 0x000000010d067824 */ /* 0x002fc600028e0602 */
[----:B------:R0:W-:Y:S04]  /*1f740*/  STL [R1+0x3b98], R5 ;  /* 0x003b980501007387 */ /* 0x0001e80000100800 */
[----:B------:R1:W-:Y:S01]  /*1f750*/  STL [R1+0x3b7c], R6 ;  /* 0x003b7c0601007387 */ /* 0x0003e20000100800 */
[----:B0-----:R-:W-:-:S05]  /*1f760*/  IADD3 R5, P5, PT, R3, R22, RZ ;  /* 0x0000001603057210 */ /* 0x001fca0007fbe0ff */
[----:B------:R0:W-:Y:S01]  /*1f770*/  STL [R1+0x3b88], R5 ;  /* 0x003b880501007387 */ /* 0x0001e20000100800 */
[C---:B----4-:R-:W-:Y:S01]  /*1f780*/  IMAD.X R8, R38.reuse, 0x1, R26, P3 ;  /* 0x0000000126087824 */ /* 0x050fe200018e061a */
[C---:B-1----:R-:W-:Y:S01]  /*1f790*/  IADD3 R6, P3, PT, R3.reuse, R4, RZ ;  /* 0x0000000403067210 */ /* 0x042fe20007f7e0ff */
[C---:B0-----:R-:W-:Y:S01]  /*1f7a0*/  IMAD.X R5, R38.reuse, 0x1, R40, P2 ;  /* 0x0000000126057824 */ /* 0x041fe200010e0628 */
[----:B------:R-:W-:Y:S02]  /*1f7b0*/  IADD3 R3, P2, PT, R3, R57, RZ ;  /* 0x0000003903037210 */ /* 0x000fe40007f5e0ff */
[----:B------:R-:W-:Y:S04]  /*1f7c0*/  STL [R1+0x3b80], R8 ;  /* 0x003b800801007387 */ /* 0x000fe80000100800 */
[----:B------:R0:W-:Y:S04]  /*1f7d0*/  STL [R1+0x3b8c], R6 ;  /* 0x003b8c0601007387 */ /* 0x0001e80000100800 */
[----:B------:R1:W-:Y:S01]  /*1f7e0*/  STL [R1+0x3b84], R5 ;  /* 0x003b840501007387 */ /* 0x0003e20000100800 */
[----:B0-----:R-:W-:-:S03]  /*1f7f0*/  IMAD.X R6, R38, 0x1, R42, P1 ;  /* 0x0000000126067824 */ /* 0x001fc600008e062a */
[----:B------:R0:W-:Y:S01]  /*1f800*/  STL [R1+0x3b74], R3 ;  /* 0x003b740301007387 */ /* 0x0001e20000100800 */
[----:B-1----:R-:W-:-:S03]  /*1f810*/  IADD3 R5, P1, PT, R7, R17, RZ ;  /* 0x0000001107057210 */ /* 0x002fc60007f3e0ff */
[----:B------:R-:W-:Y:S04]  /*1f820*/  STL [R1+0x3b70], R6 ;  /* 0x003b700601007387 */ /* 0x000fe80000100800 */
[----:B------:R-:W3:Y:S01]  /*1f830*/  LDL.LU R13, [R1+0x8] ;  /* 0x00000800010d7983 */ /* 0x000ee20000300800 */
[----:B0-----:R-:W-:-:S03]  /*1f840*/  IMAD.X R3, R38, 0x1, R2, P0 ;  /* 0x0000000126037824 */ /* 0x001fc600000e0602 */
[----:B------:R0:W-:Y:S04]  /*1f850*/  STL [R1+0x3b78], R5 ;  /* 0x003b780501007387 */ /* 0x0001e80000100800 */
[----:B------:R5:W-:Y:S01]  /*1f860*/  STL [R1+0x3b5c], R3 ;  /* 0x003b5c0301007387 */ /* 0x000be20000100800 */
[----:B0-----:R-:W-:-:S05]  /*1f870*/  IADD3 R5, P0, PT, R7, R22, RZ ;  /* 0x0000001607057210 */ /* 0x001fca0007f1e0ff */
[----:B------:R0:W-:Y:S01]  /*1f880*/  STL [R1+0x3b68], R5 ;  /* 0x003b680501007387 */ /* 0x0001e20000100800 */
[----:B-----5:R-:W-:Y:S01]  /*1f890*/  IMAD.X R3, R21, 0x1, R26, P4 ;  /* 0x0000000115037824 */ /* 0x020fe200020e061a */
[----:B------:R-:W-:-:S04]  /*1f8a0*/  IADD3 R6, P4, PT, R7, R4, RZ ;  /* 0x0000000407067210 */ /* 0x000fc80007f9e0ff */
[----:B------:R1:W-:Y:S04]  /*1f8b0*/  STL [R1+0x3b60], R3 ;  /* 0x003b600301007387 */ /* 0x0003e80000100800 */
[----:B------:R-:W-:Y:S04]  /*1f8c0*/  STL [R1+0x3b6c], R6 ;  /* 0x003b6c0601007387 */ /* 0x000fe80000100800 */
[----:B------:R-:W4:Y:S01]  /*1f8d0*/  LDL.LU R9, [R1+0x17c] ;  /* 0x00017c0001097983 */ /* 0x000f220000300800 */
[----:B0-----:R-:W-:Y:S01]  /*1f8e0*/  IMAD.X R5, R21, 0x1, R40, P5 ;  /* 0x0000000115057824 */ /* 0x001fe200028e0628 */
[----:B-1----:R-:W-:-:S04]  /*1f8f0*/  IADD3 R3, P5, PT, R7, R57, RZ ;  /* 0x0000003907037210 */ /* 0x002fc80007fbe0ff */
[----:B------:R0:W-:Y:S04]  /*1f900*/  STL [R1+0x3b64], R5 ;  /* 0x003b640501007387 */ /* 0x0001e80000100800 */
[----:B------:R1:W-:Y:S04]  /*1f910*/  STL [R1+0x3b54], R3 ;  /* 0x003b540301007387 */ /* 0x0003e80000100800 */
[----:B------:R-:W5:Y:S01]  /*1f920*/  LDL.LU R38, [R1+0x4] ;  /* 0x0000040001267983 */ /* 0x000f620000300800 */
[----:B0-----:R-:W-:Y:S01]  /*1f930*/  IMAD.X R5, R21, 0x1, R42, P3 ;  /* 0x0000000115057824 */ /* 0x001fe200018e062a */
[----:B-1----:R-:W-:-:S04]  /*1f940*/  IADD3 R3, P3, PT, R12, R17, RZ ;  /* 0x000000110c037210 */ /* 0x002fc80007f7e0ff */
[----:B------:R0:W-:Y:S04]  /*1f950*/  STL [R1+0x3b50], R5 ;  /* 0x003b500501007387 */ /* 0x0001e80000100800 */
[----:B------:R1:W-:Y:S01]  /*1f960*/  STL [R1+0x3b58], R3 ;  /* 0x003b580301007387 */ /* 0x0003e20000100800 */
[----:B0-----:R-:W-:Y:S01]  /*1f970*/  IMAD.X R5, R21, 0x1, R2, P2 ;  /* 0x0000000115057824 */ /* 0x001fe200010e0602 */
[----:B-1----:R-:W-:-:S04]  /*1f980*/  IADD3 R3, P2, PT, R12, R22, RZ ;  /* 0x000000160c037210 */ /* 0x002fc80007f5e0ff */
[----:B------:R0:W-:Y:S01]  /*1f990*/  STL [R1+0x3b3c], R5 ;  /* 0x003b3c0501007387 */ /* 0x0001e20000100800 */
[----:B------:R-:W-:-:S03]  /*1f9a0*/  IMAD.X R6, R39, 0x1, R26, P1 ;  /* 0x0000000127067824 */ /* 0x000fc600008e061a */
[----:B------:R1:W-:Y:S01]  /*1f9b0*/  STL [R1+0x3b48], R3 ;  /* 0x003b480301007387 */ /* 0x0003e20000100800 */
[----:B0-----:R-:W-:-:S03]  /*1f9c0*/  IADD3 R5, P1, PT, R12, R4, RZ ;  /* 0x000000040c057210 */ /* 0x001fc60007f3e0ff */
[----:B------:R-:W-:Y:S04]  /*1f9d0*/  STL [R1+0x3b40], R6 ;  /* 0x003b400601007387 */ /* 0x000fe80000100800 */
[----:B------:R-:W5:Y:S01]  /*1f9e0*/  LDL.LU R11, [R1+0x184] ;  /* 0x00018400010b7983 */ /* 0x000f620000300800 */
[----:B-1----:R-:W-:-:S03]  /*1f9f0*/  IMAD.X R3, R39, 0x1, R40, P0 ;  /* 0x0000000127037824 */ /* 0x002fc600000e0628 */
[----:B------:R0:W-:Y:S04]  /*1fa00*/  STL [R1+0x3b4c], R5 ;  /* 0x003b4c0501007387 */ /* 0x0001e80000100800 */
[----:B------:R1:W-:Y:S04]  /*1fa10*/  STL [R1+0x3b44], R3 ;  /* 0x003b440301007387 */ /* 0x0003e80000100800 */
[----:B------:R-:W5:Y:S01]  /*1fa20*/  LDL.LU R21, [R1] ;  /* 0x0000000001157983 */ /* 0x000f620000300800 */
        /* <DEDUP_REMOVED lines=10> */
[----:B--2---:R-:W-:-:S03]  /*1fad0*/  IMAD.X R5, R34, 0x1, R26, P3 ;  /* 0x0000000122057824 */ /* 0x004fc600018e061a */
[----:B------:R-:W2:Y:S01]  /*1fae0*/  LDL.LU R39, [R1+0x18c] ;  /* 0x00018c0001277983 */ /* 0x000ea20000300800 */
[----:B0-----:R-:W-:-:S03]  /*1faf0*/  IADD3 R3, P3, PT, R23, R4, RZ ;  /* 0x0000000417037210 */ /* 0x001fc60007f7e0ff */
[----:B------:R0:W-:Y:S01]  /*1fb00*/  STL [R1+0x3b20], R5 ;  /* 0x003b200501007387 */ /* 0x0001e20000100800 */
[----:B-1----:R-:W-:-:S03]  /*1fb10*/  IMAD.X R6, R34, 0x1, R42, P1 ;  /* 0x0000000122067824 */ /* 0x002fc600008e062a */
[----:B------:R1:W-:Y:S01]  /*1fb20*/  STL [R1+0x3b2c], R3 ;  /* 0x003b2c0301007387 */ /* 0x0003e20000100800 */
[----:B0-----:R-:W-:Y:S01]  /*1fb30*/  IMAD.X R5, R34, 0x1, R40, P2 ;  /* 0x0000000122057824 */ /* 0x001fe200010e0628 */
[----:B-1----:R-:W-:-:S04]  /*1fb40*/  IADD3 R3, P2, PT, R23, R57, RZ ;  /* 0x0000003917037210 */ /* 0x002fc80007f5e0ff */
[----:B------:R0:W-:Y:S04]  /*1fb50*/  STL [R1+0x3b24], R5 ;  /* 0x003b240501007387 */ /* 0x0001e80000100800 */
[----:B------:R1:W-:Y:S04]  /*1fb60*/  STL [R1+0x3b14], R3 ;  /* 0x003b140301007387 */ /* 0x0003e80000100800 */
[----:B------:R1:W-:Y:S01]  /*1fb70*/  STL [R1+0x3b10], R6 ;  /* 0x003b100601007387 */ /* 0x0003e20000100800 */
[----:B0-----:R-:W-:Y:S01]  /*1fb80*/  IADD3 R5, P1, PT, R30, R17, RZ ;  /* 0x000000111e057210 */ /* 0x001fe20007f3e0ff */
[----:B-1----:R-:W-:-:S04]  /*1fb90*/  IMAD.X R3, R34, 0x1, R2, P0 ;  /* 0x0000000122037824 */ /* 0x002fc800000e0602 */
[----:B------:R3:W-:Y:S01]  /*1fba0*/  STL [R1+0x3b18], R5 ;  /* 0x003b180501007387 */ /* 0x0007e20000100800 */
[----:B------:R-:W-:-:S03]  /*1fbb0*/  IADD3 R6, P0, PT, R30, R22, RZ ;  /* 0x000000161e067210 */ /* 0x000fc60007f1e0ff */
[----:B------:R0:W-:Y:S04]  /*1fbc0*/  STL [R1+0x3afc], R3 ;  /* 0x003afc0301007387 */ /* 0x0001e80000100800 */
[----:B------:R1:W-:Y:S04]  /*1fbd0*/  STL [R1+0x3b08], R6 ;  /* 0x003b080601007387 */ /* 0x0003e80000100800 */
[----:B------:R-:W2:Y:S01]  /*1fbe0*/  LDL.LU R34, [R1+0x304] ;  /* 0x0003040001227983 */ /* 0x000ea20000300800 */
[C---:B---3--:R-:W-:Y:S01]  /*1fbf0*/  IMAD.X R5, R13.reuse, 0x1, R26, P4 ;  /* 0x000000010d057824 */ /* 0x048fe200020e061a */
[----:B0-----:R-:W-:Y:S01]  /*1fc00*/  IADD3 R3, P4, PT, R30, R4, RZ ;  /* 0x000000041e037210 */ /* 0x001fe20007f9e0ff */
[----:B-1----:R-:W-:-:S03]  /*1fc10*/  IMAD.X R6, R13, 0x1, R42, P3 ;  /* 0x000000010d067824 */ /* 0x002fc600018e062a */
[----:B------:R0:W-:Y:S04]  /*1fc20*/  STL [R1+0x3b00], R5 ;  /* 0x003b000501007387 */ /* 0x0001e80000100800 */
[----:B------:R1:W-:Y:S01]  /*1fc30*/  STL [R1+0x3b0c], R3 ;  /* 0x003b0c0301007387 */ /* 0x0003e20000100800 */
[----:B0-----:R-:W-:Y:S01]  /*1fc40*/  IMAD.X R5, R13, 0x1, R40, P5 ;  /* 0x000000010d057824 */ /* 0x001fe200028e0628 */
[----:B-1----:R-:W-:-:S04]  /*1fc50*/  IADD3 R3, P5, PT, R30, R57, RZ ;  /* 0x000000391e037210 */ /* 0x002fc80007fbe0ff */
[----:B------:R-:W-:Y:S04]  /*1fc60*/  STL [R1+0x3b04], R5 ;  /* 0x003b040501007387 */ /* 0x000fe80000100800 */
[----:B------:R0:W-:Y:S04]  /*1fc70*/  STL [R1+0x3af4], R3 ;  /* 0x003af40301007387 */ /* 0x0001e80000100800 */
[----:B------:R1:W-:Y:S01]  /*1fc80*/  STL [R1+0x3af0], R6 ;  /* 0x003af00601007387 */ /* 0x0003e20000100800 */
[----:B0-----:R-:W-:Y:S01]  /*1fc90*/  IMAD.X R3, R13, 0x1, R2, P2 ;  /* 0x000000010d037824 */ /* 0x001fe200010e0602 */
[----:B----4-:R-:W-:-:S02]  /*1fca0*/  IADD3 R5, P3, PT, R9, R17, RZ ;  /* 0x0000001109057210 */ /* 0x010fc40007f7e0ff */
[----:B-1----:R-:W-:-:S03]  /*1fcb0*/  IADD3 R6, P2, PT, R9, R22, RZ ;  /* 0x0000001609067210 */ /* 0x002fc60007f5e0ff */
[----:B------:R5:W-:Y:S04]  /*1fcc0*/  STL [R1+0x3af8], R5 ;  /* 0x003af80501007387 */ /* 0x000be80000100800 */
[----:B------:R0:W-:Y:S04]  /*1fcd0*/  STL [R1+0x3ad0], R3 ;  /* 0x003ad00301007387 */ /* 0x0001e80000100800 */
[----:B------:R1:W-:Y:S04]  /*1fce0*/  STL [R1+0x3ae0], R6 ;  /* 0x003ae00601007387 */ /* 0x0003e80000100800 */
[----:B------:R-:W3:Y:S01]  /*1fcf0*/  LDL.LU R13, [R1+0x30c] ;  /* 0x00030c00010d7983 */ /* 0x000ee20000300800 */
[----:B-----5:R-:W-:Y:S01]  /*1fd00*/  IMAD.X R5, R38, 0x1, R26, P1 ;  /* 0x0000000126057824 */ /* 0x020fe200008e061a */
[----:B0-----:R-:W-:-:S04]  /*1fd10*/  IADD3 R3, P1, PT, R9, R4, RZ ;  /* 0x0000000409037210 */ /* 0x001fc80007f3e0ff */
        /* <DEDUP_REMOVED lines=8> */
[C---:B0-----:R-:W-:Y:S01]  /*1fda0*/  IADD3 R5, P4, PT, R11.reuse, R17, RZ ;  /* 0x000000110b057210 */ /* 0x041fe20007f9e0ff */
[----:B-1----:R-:W-:Y:S01]  /*1fdb0*/  IMAD.X R3, R38, 0x1, R2, P5 ;  /* 0x0000000126037824 */ /* 0x002fe200028e0602 */
[----:B----4-:R-:W-:-:S03]  /*1fdc0*/  IADD3 R6, P5, PT, R11, R22, RZ ;  /* 0x000000160b067210 */ /* 0x010fc60007fbe0ff */
[----:B------:R0:W-:Y:S04]  /*1fdd0*/  STL [R1+0x3aec], R5 ;  /* 0x003aec0501007387 */ /* 0x0001e80000100800 */
[----:B------:R1:W-:Y:S04]  /*1fde0*/  STL [R1+0x3ab0], R3 ;  /* 0x003ab00301007387 */ /* 0x0003e80000100800 */
[----:B------:R4:W-:Y:S01]  /*1fdf0*/  STL [R1+0x3ac0], R6 ;  /* 0x003ac00601007387 */ /* 0x0009e20000100800 */
[----:B0-----:R-:W-:-:S03]  /*1fe00*/  IMAD.X R5, R21, 0x1, R26, P3 ;  /* 0x0000000115057824 */ /* 0x001fc600018e061a */
[----:B------:R-:W5:Y:S01]  /*1fe10*/  LDL.LU R38, [R1+0x314] ;  /* 0x0003140001267983 */ /* 0x000f620000300800 */
[----:B-1----:R-:W-:-:S03]  /*1fe20*/  IADD3 R3, P3, PT, R11, R4, RZ ;  /* 0x000000040b037210 */ /* 0x002fc60007f7e0ff */
[----:B------:R0:W-:Y:S01]  /*1fe30*/  STL [R1+0x3ab4], R5 ;  /* 0x003ab40501007387 */ /* 0x0001e20000100800 */
[----:B----4-:R-:W-:-:S03]  /*1fe40*/  IMAD.X R6, R21, 0x1, R42, P1 ;  /* 0x0000000115067824 */ /* 0x010fc600008e062a */
[----:B------:R1:W-:Y:S01]  /*1fe50*/  STL [R1+0x3ac4], R3 ;  /* 0x003ac40301007387 */ /* 0x0003e20000100800 */
[----:B0-----:R-:W-:Y:S01]  /*1fe60*/  IMAD.X R5, R21, 0x1, R40, P2 ;  /* 0x0000000115057824 */ /* 0x001fe200010e0628 */
[----:B-1----:R-:W-:-:S04]  /*1fe70*/  IADD3 R3, P2, PT, R11, R57, RZ ;  /* 0x000000390b037210 */ /* 0x002fc80007f5e0ff */
[----:B------:R2:W-:Y:S01]  /*1fe80*/  STL [R1+0x3ab8], R5 ;  /* 0x003ab80501007387 */ /* 0x0005e20000100800 */
[----:B------:R-:W-:-:S03]  /*1fe90*/  SHF.R.S32.HI R61, RZ, 0x1f, R61 ;  /* 0x0000001fff3d7819 */ /* 0x000fc6000001143d */
[----:B------:R0:W-:Y:S04]  /*1fea0*/  STL [R1+0x3ac8], R3 ;  /* 0x003ac80301007387 */ /* 0x0001e80000100800 */
[----:B------:R1:W-:Y:S01]  /*1feb0*/  STL [R1+0x3abc], R6 ;  /* 0x003abc0601007387 */ /* 0x0003e20000100800 */
[----:B--2---:R-:W-:Y:S01]  /*1fec0*/  IADD3 R5, P1, PT, R39, R17, RZ ;  /* 0x0000001127057210 */ /* 0x004fe20007f3e0ff */
[----:B0-----:R-:W-:Y:S01]  /*1fed0*/  IMAD.X R3, R21, 0x1, R2, P0 ;  /* 0x0000000115037824 */ /* 0x001fe200000e0602 */
[----:B-1----:R-:W-:-:S03]  /*1fee0*/  IADD3 R6, P0, PT, R39, R22, RZ ;  /* 0x0000001627067210 */ /* 0x002fc60007f1e0ff */
[----:B------:R0:W-:Y:S04]  /*1fef0*/  STL [R1+0x3acc], R5 ;  /* 0x003acc0501007387 */ /* 0x0001e80000100800 */
[----:B------:R1:W-:Y:S04]  /*1ff00*/  STL [R1+0x3a90], R3 ;  /* 0x003a900301007387 */ /* 0x0003e80000100800 */
[----:B------:R2:W-:Y:S01]  /*1ff10*/  STL [R1+0x3aa0], R6 ;  /* 0x003aa00601007387 */ /* 0x0005e20000100800 */
[----:B0-----:R-:W-:-:S03]  /*1ff20*/  IMAD.X R5, R61, 0x1, R26, P4 ;  /* 0x000000013d057824 */ /* 0x001fc600020e061a */
[----:B------:R-:W4:Y:S01]  /*1ff30*/  LDL.LU R21, [R1+0x31c] ;  /* 0x00031c0001157983 */ /* 0x000f220000300800 */
[----:B-1----:R-:W-:-:S03]  /*1ff40*/  IADD3 R3, P4, PT, R39, R4, RZ ;  /* 0x0000000427037210 */ /* 0x002fc60007f9e0ff */
[----:B------:R0:W-:Y:S01]  /*1ff50*/  STL [R1+0x3a94], R5 ;  /* 0x003a940501007387 */ /* 0x0001e20000100800 */
[----:B--2---:R-:W-:-:S03]  /*1ff60*/  IMAD.X R6, R61, 0x1, R42, P3 ;  /* 0x000000013d067824 */ /* 0x004fc600018e062a */
[----:B------:R1:W-:Y:S01]  /*1ff70*/  STL [R1+0x3aa4], R3 ;  /* 0x003aa40301007387 */ /* 0x0003e20000100800 */
[----:B0-----:R-:W-:Y:S01]  /*1ff80*/  IMAD.X R5, R61, 0x1, R40, P5 ;  /* 0x000000013d057824 */ /* 0x001fe200028e0628 */
[----:B-1----:R-:W-:-:S04]  /*1ff90*/  IADD3 R3, P5, PT, R39, R57, RZ ;  /* 0x0000003927037210 */ /* 0x002fc80007fbe0ff */
[----:B------:R0:W-:Y:S01]  /*1ffa0*/  STL [R1+0x3a98], R5 ;  /* 0x003a980501007387 */ /* 0x0001e20000100800 */
[----:B------:R-:W-:-:S03]  /*1ffb0*/  SHF.R.S32.HI R60, RZ, 0x1f, R60 ;  /* 0x0000001fff3c7819 */ /* 0x000fc6000001143c */
[----:B------:R1:W-:Y:S04]  /*1ffc0*/  STL [R1+0x3aa8], R3 ;  /* 0x003aa80301007387 */ /* 0x0003e80000100800 */
[----:B------:R2:W-:Y:S01]  /*1ffd0*/  STL [R1+0x3a9c], R6 ;  /* 0x003a9c0601007387 */ /* 0x0005e20000100800 */
[----:B0-----:R-:W-:Y:S01]  /*1ffe0*/  IADD3 R5, P3, PT, R34, R17, RZ ;  /* 0x0000001122057210 */ /* 0x001fe20007f7e0ff */
[----:B-1----:R-:W-:-:S04]  /*1fff0*/  IMAD.X R3, R61, 0x1, R2, P2 ;  /* 0x000000013d037824 */ /* 0x002fc800010e0602 */
[----:B------:R0:W-:Y:S01]  /*20000*/  STL [R1+0x3aac], R5 ;  /* 0x003aac0501007387 */ /* 0x0001e20000100800 */
[----:B--2---:R-:W-:-:S03]  /*20010*/  IADD3 R6, P2, PT, R34, R22, RZ ;  /* 0x0000001622067210 */ /* 0x004fc60007f5e0ff */
        /* <DEDUP_REMOVED lines=10> */
[----:B------:R-:W-:Y:S04]  /*200c0*/  STL [R1+0x3a78], R5 ;  /* 0x003a780501007387 */ /* 0x000fe80000100800 */
[----:B------:R0:W-:Y:S04]  /*200d0*/  STL [R1+0x3a88], R3 ;  /* 0x003a880301007387 */ /* 0x0001e80000100800 */
[----:B------:R1:W-:Y:S01]  /*200e0*/  STL [R1+0x3a7c], R6 ;  /* 0x003a7c0601007387 */ /* 0x0003e20000100800 */
[----:B0-----:R-:W-:Y:S01]  /*200f0*/  IMAD.X R3, R60, 0x1, R2, P5 ;  /* 0x000000013c037824 */ /* 0x001fe200028e0602 */
[----:B---3--:R-:W-:-:S02]  /*20100*/  IADD3 R5, P4, PT, R13, R17, RZ ;  /* 0x000000110d057210 */ /* 0x008fc40007f9e0ff */
[----:B-1----:R-:W-:-:S03]  /*20110*/  IADD3 R6, P5, PT, R13, R22, RZ ;  /* 0x000000160d067210 */ /* 0x002fc60007fbe0ff */
[----:B------:R0:W-:Y:S04]  /*20120*/  STL [R1+0x3a8c], R5 ;  /* 0x003a8c0501007387 */ /* 0x0001e80000100800 */
[----:B------:R1:W-:Y:S04]  /*20130*/  STL [R1+0x3a50], R3 ;  /* 0x003a500301007387 */ /* 0x0003e80000100800 */
[----:B------:R2:W-:Y:S04]  /*20140*/  STL [R1+0x3a60], R6 ;  /* 0x003a600601007387 */ /* 0x0005e80000100800 */
[----:B------:R-:W3:Y:S01]  /*20150*/  LDL.LU R34, [R1+0x32c] ;  /* 0x00032c0001227983 */ /* 0x000ee20000300800 */
[----:B------:R-:W-:-:S05]  /*20160*/  SHF.R.S32.HI R59, RZ, 0x1f, R59 ;  /* 0x0000001fff3b7819 */ /* 0x000fca000001143b */
[----:B0-----:R-:W-:Y:S01]  /*20170*/  IMAD.X R5, R59, 0x1, R26, P3 ;  /* 0x000000013b057824 */ /* 0x001fe200018e061a */
[----:B-1----:R-:W-:Y:S01]  /*20180*/  IADD3 R3, P3, PT, R13, R4, RZ ;  /* 0x000000040d037210 */ /* 0x002fe20007f7e0ff */
[----:B--2---:R-:W-:-:S03]  /*20190*/  IMAD.X R6, R59, 0x1, R42, P1 ;  /* 0x000000013b067824 */ /* 0x004fc600008e062a */
[----:B------:R0:W-:Y:S04]  /*201a0*/  STL [R1+0x3a54], R5 ;  /* 0x003a540501007387 */ /* 0x0001e80000100800 */
[----:B------:R1:W-:Y:S01]  /*201b0*/  STL [R1+0x3a64], R3 ;  /* 0x003a640301007387 */ /* 0x0003e20000100800 */
[----:B0-----:R-:W-:Y:S01]  /*201c0*/  IMAD.X R5, R59, 0x1, R40, P2 ;  /* 0x000000013b057824 */ /* 0x001fe200010e0628 */
[----:B-1----:R-:W-:-:S04]  /*201d0*/  IADD3 R3, P2, PT, R13, R57, RZ ;  /* 0x000000390d037210 */ /* 0x002fc80007f5e0ff */
[----:B------:R5:W-:Y:S04]  /*201e0*/  STL [R1+0x3a58], R5 ;  /* 0x003a580501007387 */ /* 0x000be80000100800 */
[----:B------:R0:W-:Y:S04]  /*201f0*/  STL [R1+0x3a68], R3 ;  /* 0x003a680301007387 */ /* 0x0001e80000100800 */
[----:B------:R1:W-:Y:S01]  /*20200*/  STL [R1+0x3a5c], R6 ;  /* 0x003a5c0601007387 */ /* 0x0003e20000100800 */
[----:B-----5:R-:W-:Y:S01]  /*20210*/  IADD3 R5, P1, PT, R38, R17, RZ ;  /* 0x0000001126057210 */ /* 0x020fe20007f3e0ff */
[----:B0-----:R-:W-:-:S04]  /*20220*/  IMAD.X R3, R59, 0x1, R2, P0 ;  /* 0x000000013b037824 */ /* 0x001fc800000e0602 */
[----:B------:R0:W-:Y:S01]  /*20230*/  STL [R1+0x3a6c], R5 ;  /* 0x003a6c0501007387 */ /* 0x0001e20000100800 */
[----:B-1----:R-:W-:-:S03]  /*20240*/  IADD3 R6, P0, PT, R38, R22, RZ ;  /* 0x0000001626067210 */ /* 0x002fc60007f1e0ff */
[----:B------:R1:W-:Y:S04]  /*20250*/  STL [R1+0x3a30], R3 ;  /* 0x003a300301007387 */ /* 0x0003e80000100800 */
[----:B------:R2:W-:Y:S01]  /*20260*/  STL [R1+0x3a40], R6 ;  /* 0x003a400601007387 */ /* 0x0005e20000100800 */
[----:B0-----:R-:W-:-:S03]  /*20270*/  IMAD.X R5, R44, 0x1, R26, P4 ;  /* 0x000000012c057824 */ /* 0x001fc600020e061a */
[----:B------:R-:W5:Y:S01]  /*20280*/  LDL.LU R13, [R1+0x334] ;  /* 0x00033400010d7983 */ /* 0x000f620000300800 */
        /* <DEDUP_REMOVED lines=10> */
[C---:B----4-:R-:W-:Y:S01]  /*20330*/  IADD3 R5, P3, PT, R21.reuse, R17, RZ ;  /* 0x0000001115057210 */ /* 0x050fe20007f7e0ff */
        /* <DEDUP_REMOVED lines=42> */
[C---:B0-----:R-:W-:Y:S01]  /*205e0*/  IMAD.X R5, R47.reuse, 0x1, R26, P4 ;  /* 0x000000012f057824 */ /* 0x041fe200020e061a */
[----:B-1----:R-:W-:Y:S01]  /*205f0*/  IADD3 R3, P4, PT, R34, R4, RZ ;  /* 0x0000000422037210 */ /* 0x002fe20007f9e0ff */
[----:B--2---:R-:W-:-:S03]  /*20600*/  IMAD.X R6, R47, 0x1, R42, P3 ;  /* 0x000000012f067824 */ /* 0x004fc600018e062a */
[----:B------:R0:W-:Y:S04]  /*20610*/  STL [R1+0x39d4], R5 ;  /* 0x0039d40501007387 */ /* 0x0001e80000100800 */
[----:B------:R1:W-:Y:S01]  /*20620*/  STL [R1+0x39e4], R3 ;  /* 0x0039e40301007387 */ /* 0x0003e20000100800 */
[----:B0-----:R-:W-:Y:S01]  /*20630*/  IMAD.X R5, R47, 0x1, R40, P5 ;  /* 0x000000012f057824 */ /* 0x001fe200028e0628 */
[----:B-1----:R-:W-:-:S04]  /*20640*/  IADD3 R3, P5, PT, R34, R57, RZ ;  /* 0x0000003922037210 */ /* 0x002fc80007fbe0ff */
[----:B------:R5:W-:Y:S01]  /*20650*/  STL [R1+0x39d8], R5 ;  /* 0x0039d80501007387 */ /* 0x000be20000100800 */
[----:B------:R-:W-:-:S03]  /*20660*/  SHF.R.S32.HI R48, RZ, 0x1f, R48 ;  /* 0x0000001fff307819 */ /* 0x000fc60000011430 */
        /* <DEDUP_REMOVED lines=20> */
[----:B----4-:R-:W-:Y:S01]  /*207b0*/  IADD3 R5, P4, PT, R38, R17, RZ ;  /* 0x0000001126057210 */ /* 0x010fe20007f9e0ff */
        /* <DEDUP_REMOVED lines=45> */
[----:B------:R0:W-:Y:S01]  /*20a90*/  STL [R1+0x3954], R5 ;  /* 0x0039540501007387 */ /* 0x0001e20000100800 */
[----:B------:R-:W-:-:S03]  /*20aa0*/  SHF.R.S32.HI R52, RZ, 0x1f, R52 ;  /* 0x0000001fff347819 */ /* 0x000fc60000011434 */
[----:B------:R1:W-:Y:S04]  /*20ab0*/  STL [R1+0x3964], R3 ;  /* 0x0039640301007387 */ /* 0x0003e80000100800 */
[----:B------:R5:W-:Y:S01]  /*20ac0*/  STL [R1+0x3958], R6 ;  /* 0x0039580601007387 */ /* 0x000be20000100800 */
[----:B0-----:R-:W-:Y:S01]  /*20ad0*/  IADD3 R5, P0, PT, R39, R57, RZ ;  /* 0x0000003927057210 */ /* 0x001fe20007f1e0ff */
[----:B-1----:R-:W-:-:S04]  /*20ae0*/  IMAD.X R3, R51, 0x1, R42, P4 ;  /* 0x0000000133037824 */ /* 0x002fc800020e062a */
[----:B------:R0:W-:Y:S04]  /*20af0*/  STL [R1+0x3968], R5 ;  /* 0x0039680501007387 */ /* 0x0001e80000100800 */
[----:B------:R1:W-:Y:S01]  /*20b00*/  STL [R1+0x395c], R3 ;  /* 0x00395c0301007387 */ /* 0x0003e20000100800 */
[C---:B-----5:R-:W-:Y:S01]  /*20b10*/  IADD3 R6, P4, PT, R34.reuse, R17, RZ ;  /* 0x0000001122067210 */ /* 0x060fe20007f9e0ff */
[----:B0-----:R-:W-:Y:S01]  /*20b20*/  IMAD.X R5, R51, 0x1, R2, P5 ;  /* 0x0000000133057824 */ /* 0x001fe200028e0602 */
[----:B-1----:R-:W-:-:S03]  /*20b30*/  IADD3 R3, P5, PT, R34, R22, RZ ;  /* 0x0000001622037210 */ /* 0x002fc60007fbe0ff */
[----:B------:R0:W-:Y:S04]  /*20b40*/  STL [R1+0x396c], R6 ;  /* 0x00396c0601007387 */ /* 0x0001e80000100800 */
[----:B------:R1:W-:Y:S01]  /*20b50*/  STL [R1+0x3930], R5 ;  /* 0x0039300501007387 */ /* 0x0003e20000100800 */
[----:B0-----:R-:W-:-:S03]  /*20b60*/  IMAD.X R6, R52, 0x1, R26, P3 ;  /* 0x0000000134067824 */ /* 0x001fc600018e061a */
[----:B------:R0:W-:Y:S01]  /*20b70*/  STL [R1+0x3940], R3 ;  /* 0x0039400301007387 */ /* 0x0001e20000100800 */
[----:B-1----:R-:W-:-:S03]  /*20b80*/  IADD3 R5, P3, PT, R34, R4, RZ ;  /* 0x0000000422057210 */ /* 0x002fc60007f7e0ff */
[----:B------:R1:W-:Y:S04]  /*20b90*/  STL [R1+0x3934], R6 ;  /* 0x0039340601007387 */ /* 0x0003e80000100800 */
[----:B------:R-:W2:Y:S01]  /*20ba0*/  LDL.LU R39, [R1+0x320] ;  /* 0x0003200001277983 */ /* 0x000ea20000300800 */
[----:B0-----:R-:W-:Y:S01]  /*20bb0*/  IMAD.X R3, R52, 0x1, R40, P2 ;  /* 0x0000000134037824 */ /* 0x001fe200010e0628 */
[----:B-1----:R-:W-:Y:S02]  /*20bc0*/  IADD3 R6, P2, PT, R34, R57, RZ ;  /* 0x0000003922067210 */ /* 0x002fe40007f5e0ff */
[----:B------:R0:W-:Y:S01]  /*20bd0*/  STL [R1+0x3944], R5 ;  /* 0x0039440501007387 */ /* 0x0001e20000100800 */
[----:B------:R-:W-:-:S03]  /*20be0*/  SHF.R.S32.HI R53, RZ, 0x1f, R53 ;  /* 0x0000001fff357819 */ /* 0x000fc60000011435 */
[----:B------:R-:W-:Y:S04]  /*20bf0*/  STL [R1+0x3938], R3 ;  /* 0x0039380301007387 */ /* 0x000fe80000100800 */
[----:B------:R1:W-:Y:S01]  /*20c00*/  STL [R1+0x3948], R6 ;  /* 0x0039480601007387 */ /* 0x0003e20000100800 */
[----:B0-----:R-:W-:-:S05]  /*20c10*/  IMAD.X R5, R52, 0x1, R42, P1 ;  /* 0x0000000134057824 */ /* 0x001fca00008e062a */
[----:B------:R0:W-:Y:S01]  /*20c20*/  STL [R1+0x393c], R5 ;  /* 0x00393c0501007387 */ /* 0x0001e20000100800 */
[----:B-1----:R-:W-:Y:S01]  /*20c30*/  IMAD.X R6, R52, 0x1, R2, P0 ;  /* 0x0000000134067824 */ /* 0x002fe200000e0602 */
[----:B----4-:R-:W-:-:S05]  /*20c40*/  IADD3 R3, P1, PT, R13, R17, RZ ;  /* 0x000000110d037210 */ /* 0x010fca0007f3e0ff */
[----:B------:R1:W-:Y:S01]  /*20c50*/  STL [R1+0x394c], R3 ;  /* 0x00394c0301007387 */ /* 0x0003e20000100800 */
[----:B0-----:R-:W-:-:S03]  /*20c60*/  IADD3 R5, P0, PT, R13, R22, RZ ;  /* 0x000000160d057210 */ /* 0x001fc60007f1e0ff */
[----:B------:R0:W-:Y:S01]  /*20c70*/  STL [R1+0x3910], R6 ;  /* 0x0039100601007387 */ /* 0x0001e20000100800 */
[----:B-1----:R-:W-:-:S03]  /*20c80*/  IMAD.X R3, R53, 0x1, R26, P4 ;  /* 0x0000000135037824 */ /* 0x002fc600020e061a */
[----:B------:R1:W-:Y:S01]  /*20c90*/  STL [R1+0x3920], R5 ;  /* 0x0039200501007387 */ /* 0x0003e20000100800 */
[----:B0-----:R-:W-:-:S03]  /*20ca0*/  IADD3 R6, P4, PT, R13, R4, RZ ;  /* 0x000000040d067210 */ /* 0x001fc60007f9e0ff */
[----:B------:R0:W-:Y:S04]  /*20cb0*/  STL [R1+0x3914], R3 ;  /* 0x0039140301007387 */ /* 0x0001e80000100800 */
[----:B------:R4:W-:Y:S01]  /*20cc0*/  STL [R1+0x3924], R6 ;  /* 0x0039240601007387 */ /* 0x0009e20000100800 */
[----:B-1----:R-:W-:Y:S01]  /*20cd0*/  IMAD.X R5, R53, 0x1, R40, P5 ;  /* 0x0000000135057824 */ /* 0x002fe200028e0628 */
[----:B0-----:R-:W-:Y:S02]  /*20ce0*/  IADD3 R3, P5, PT, R13, R57, RZ ;  /* 0x000000390d037210 */ /* 0x001fe40007fbe0ff */
[----:B------:R-:W5:Y:S01]  /*20cf0*/  LDL.LU R13, [R1+0x318] ;  /* 0x00031800010d7983 */ /* 0x000f620000300800 */
[----:B----4-:R-:W-:-:S03]  /*20d00*/  IMAD.X R6, R53, 0x1, R42, P3 ;  /* 0x0000000135067824 */ /* 0x010fc600018e062a */
[----:B------:R0:W-:Y:S01]  /*20d10*/  STL [R1+0x3918], R5 ;  /* 0x0039180501007387 */ /* 0x0001e20000100800 */
[----:B------:R-:W-:-:S03]  /*20d20*/  SHF.R.S32.HI R54, RZ, 0x1f, R54 ;  /* 0x0000001fff367819 */ /* 0x000fc60000011436 */
[----:B------:R1:W-:Y:S04]  /*20d30*/  STL [R1+0x3928], R3 ;  /* 0x0039280301007387 */ /* 0x0003e80000100800 */
[----:B------:R4:W-:Y:S01]  /*20d40*/  STL [R1+0x391c], R6 ;  /* 0x00391c0601007387 */ /* 0x0009e20000100800 */
[----:B0-----:R-:W-:Y:S01]  /*20d50*/  IADD3 R5, P3, PT, R38, R17, RZ ;  /* 0x0000001126057210 */ /* 0x001fe20007f7e0ff */
[----:B-1----:R-:W-:-:S04]  /*20d60*/  IMAD.X R3, R53, 0x1, R2, P2 ;  /* 0x0000000135037824 */ /* 0x002fc800010e0602 */
[----:B------:R0:W-:Y:S01]  /*20d70*/  STL [R1+0x392c], R5 ;  /* 0x00392c0501007387 */ /* 0x0001e20000100800 */
[----:B----4-:R-:W-:-:S03]  /*20d80*/  IADD3 R6, P2, PT, R38, R22, RZ ;  /* 0x0000001626067210 */ /* 0x010fc60007f5e0ff */
[----:B------:R1:W-:Y:S04]  /*20d90*/  STL [R1+0x38f0], R3 ;  /* 0x0038f00301007387 */ /* 0x0003e80000100800 */
[----:B------:R4:W-:Y:S01]  /*20da0*/  STL [R1+0x3900], R6 ;  /* 0x0039000601007387 */ /* 0x0009e20000100800 */
[----:B0-----:R-:W-:Y:S01]  /*20db0*/  IMAD.X R5, R54, 0x1, R26, P1 ;  /* 0x0000000136057824 */ /* 0x001fe200008e061a */
[----:B-1----:R-:W-:-:S04]  /*20dc0*/  IADD3 R3, P1, PT, R38, R4, RZ ;  /* 0x0000000426037210 */ /* 0x002fc80007f3e0ff */
[----:B------:R0:W-:Y:S01]  /*20dd0*/  STL [R1+0x38f4], R5 ;  /* 0x0038f40501007387 */ /* 0x0001e20000100800 */
[----:B----4-:R-:W-:-:S03]  /*20de0*/  IMAD.X R6, R54, 0x1, R40, P0 ;  /* 0x0000000136067824 */ /* 0x010fc600000e0628 */
[----:B------:R1:W-:Y:S04]  /*20df0*/  STL [R1+0x3904], R3 ;  /* 0x0039040301007387 */ /* 0x0003e80000100800 */
[----:B------:R-:W-:Y:S01]  /*20e00*/  STL [R1+0x38f8], R6 ;  /* 0x0038f80601007387 */ /* 0x000fe20000100800 */
[----:B0-----:R-:W-:-:S03]  /*20e10*/  IADD3 R5, P0, PT, R38, R57, RZ ;  /* 0x0000003926057210 */ /* 0x001fc60007f1e0ff */
[----:B------:R-:W4:Y:S01]  /*20e20*/  LDL.LU R38, [R1+0x310] ;  /* 0x0003100001267983 */ /* 0x000f220000300800 */
[----:B-1----:R-:W-:-:S03]  /*20e30*/  IMAD.X R3, R54, 0x1, R42, P4 ;  /* 0x0000000136037824 */ /* 0x002fc600020e062a */
[----:B------:R0:W-:Y:S01]  /*20e40*/  STL [R1+0x3908], R5 ;  /* 0x0039080501007387 */ /* 0x0001e20000100800 */
[----:B------:R-:W-:-:S03]  /*20e50*/  SHF.R.S32.HI R55, RZ, 0x1f, R55 ;  /* 0x0000001fff377819 */ /* 0x000fc60000011437 */
[----:B------:R1:W-:Y:S01]  /*20e60*/  STL [R1+0x38fc], R3 ;  /* 0x0038fc0301007387 */ /* 0x0003e20000100800 */
[----:B0-----:R-:W-:Y:S01]  /*20e70*/  IMAD.X R5, R54, 0x1, R2, P5 ;  /* 0x0000000136057824 */ /* 0x001fe200028e0602 */
[C---:B---3--:R-:W-:Y:S02]  /*20e80*/  IADD3 R6, P4, PT, R21.reuse, R17, RZ ;  /* 0x0000001115067210 */ /* 0x048fe40007f9e0ff */
[----:B-1----:R-:W-:-:S03]  /*20e90*/  IADD3 R3, P5, PT, R21, R22, RZ ;  /* 0x0000001615037210 */ /* 0x002fc60007fbe0ff */
[----:B------:R0:W-:Y:S04]  /*20ea0*/  STL [R1+0x390c], R6 ;  /* 0x00390c0601007387 */ /* 0x0001e80000100800 */
[----:B------:R-:W3:Y:S04]  /*20eb0*/  LDL.LU R16, [R1+0x130] ;  /* 0x0001300001107983 */ /* 0x000ee80000300800 */
[----:B------:R1:W-:Y:S01]  /*20ec0*/  STL [R1+0x38d0], R5 ;  /* 0x0038d00501007387 */ /* 0x0003e20000100800 */
[----:B0-----:R-:W-:-:S03]  /*20ed0*/  IMAD.X R6, R55, 0x1, R40, P2 ;  /* 0x0000000137067824 */ /* 0x001fc600010e0628 */
[----:B------:R0:W-:Y:S01]  /*20ee0*/  STL [R1+0x38e0], R3 ;  /* 0x0038e00301007387 */ /* 0x0001e20000100800 */
[----:B-1----:R-:W-:Y:S01]  /*20ef0*/  IMAD.X R5, R55, 0x1, R26, P3 ;  /* 0x0000000137057824 */ /* 0x002fe200018e061a */
[----:B0-----:R-:W-:-:S04]  /*20f00*/  IADD3 R3, P3, PT, R21, R4, RZ ;  /* 0x0000000415037210 */ /* 0x001fc80007f7e0ff */
[----:B------:R0:W-:Y:S04]  /*20f10*/  STL [R1+0x38d4], R5 ;  /* 0x0038d40501007387 */ /* 0x0001e80000100800 */
[----:B------:R1:W-:Y:S04]  /*20f20*/  STL [R1+0x38e4], R3 ;  /* 0x0038e40301007387 */ /* 0x0003e80000100800 */
[----:B------:R-:W-:Y:S04]  /*20f30*/  STL [R1+0x38d8], R6 ;  /* 0x0038d80601007387 */ /* 0x000fe80000100800 */
[----:B------:R-:W3:Y:S01]  /*20f40*/  LDL.LU R9, [R1+0x308] ;  /* 0x0003080001097983 */ /* 0x000ee20000300800 */
[----:B0-----:R-:W-:Y:S01]  /*20f50*/  IADD3 R5, P2, PT, R21, R57, RZ ;  /* 0x0000003915057210 */ /* 0x001fe20007f5e0ff */
[----:B-1----:R-:W-:Y:S01]  /*20f60*/  IMAD.X R3, R55, 0x1, R42, P1 ;  /* 0x0000000137037824 */ /* 0x002fe200008e062a */
[----:B------:R-:W-:-:S03]  /*20f70*/  SHF.R.S32.HI R56, RZ, 0x1f, R56 ;  /* 0x0000001fff387819 */ /* 0x000fc60000011438 */
[----:B------:R0:W-:Y:S04]  /*20f80*/  STL [R1+0x38e8], R5 ;  /* 0x0038e80501007387 */ /* 0x0001e80000100800 */
[----:B------:R1:W-:Y:S01]  /*20f90*/  STL [R1+0x38dc], R3 ;  /* 0x0038dc0301007387 */ /* 0x0003e20000100800 */
[----:B0-----:R-:W-:Y:S01]  /*20fa0*/  IMAD.X R5, R55, 0x1, R2, P0 ;  /* 0x0000000137057824 */ /* 0x001fe200000e0602 */
[C---:B--2---:R-:W-:Y:S02]  /*20fb0*/  IADD3 R6, P1, PT, R39.reuse, R17, RZ ;  /* 0x0000001127067210 */ /* 0x044fe40007f3e0ff */
[----:B-1----:R-:W-:-:S03]  /*20fc0*/  IADD3 R3, P0, PT, R39, R22, RZ ;  /* 0x0000001627037210 */ /* 0x002fc60007f1e0ff */
[----:B------:R0:W-:Y:S04]  /*20fd0*/  STL [R1+0x38ec], R6 ;  /* 0x0038ec0601007387 */ /* 0x0001e80000100800 */
[----:B------:R-:W2:Y:S04]  /*20fe0*/  LDL.LU R11, [R1+0x134] ;  /* 0x00013400010b7983 */ /* 0x000ea80000300800 */
[----:B------:R1:W-:Y:S01]  /*20ff0*/  STL [R1+0x38b0], R5 ;  /* 0x0038b00501007387 */ /* 0x0003e20000100800 */
[----:B0-----:R-:W-:-:S03]  /*21000*/  IMAD.X R6, R56, 0x1, R40, P5 ;  /* 0x0000000138067824 */ /* 0x001fc600028e0628 */
[----:B------:R0:W-:Y:S01]  /*21010*/  STL [R1+0x38c0], R3 ;  /* 0x0038c00301007387 */ /* 0x0001e20000100800 */
[----:B-1----:R-:W-:Y:S01]  /*21020*/  IMAD.X R5, R56, 0x1, R26, P4 ;  /* 0x0000000138057824 */ /* 0x002fe200020e061a */
[----:B0-----:R-:W-:-:S04]  /*21030*/  IADD3 R3, P4, PT, R39, R4, RZ ;  /* 0x0000000427037210 */ /* 0x001fc80007f9e0ff */
[----:B------:R0:W-:Y:S04]  /*21040*/  STL [R1+0x38b4], R5 ;  /* 0x0038b40501007387 */ /* 0x0001e80000100800 */
[----:B------:R1:W-:Y:S04]  /*21050*/  STL [R1+0x38c4], R3 ;  /* 0x0038c40301007387 */ /* 0x0003e80000100800 */
[----:B------:R-:W-:Y:S01]  /*21060*/  STL [R1+0x38b8], R6 ;  /* 0x0038b80601007387 */ /* 0x000fe20000100800 */
[----:B0-----:R-:W-:-:S03]  /*21070*/  IADD3 R5, P5, PT, R39, R57, RZ ;  /* 0x0000003927057210 */ /* 0x001fc60007fbe0ff */
[----:B------:R-:W2:Y:S01]  /*21080*/  LDL.LU R34, [R1+0x300] ;  /* 0x0003000001227983 */ /* 0x000ea20000300800 */
[----:B-1----:R-:W-:-:S03]  /*21090*/  IMAD.X R3, R56, 0x1, R42, P3 ;  /* 0x0000000138037824 */ /* 0x002fc600018e062a */
[----:B------:R0:W-:Y:S01]  /*210a0*/  STL [R1+0x38c8], R5 ;  /* 0x0038c80501007387 */ /* 0x0001e20000100800 */
[----:B------:R-:W-:-:S03]  /*210b0*/  SHF.R.S32.HI R58, RZ, 0x1f, R58 ;  /* 0x0000001fff3a7819 */ /* 0x000fc6000001143a */
[----:B------:R1:W-:Y:S01]  /*210c0*/  STL [R1+0x38bc], R3 ;  /* 0x0038bc0301007387 */ /* 0x0003e20000100800 */
[----:B0-----:R-:W-:Y:S01]  /*210d0*/  IMAD.X R5, R56, 0x1, R2, P2 ;  /* 0x0000000138057824 */ /* 0x001fe200010e0602 */
[C---:B-----5:R-:W-:Y:S02]  /*210e0*/  IADD3 R6, P3, PT, R13.reuse, R17, RZ ;  /* 0x000000110d067210 */ /* 0x060fe40007f7e0ff */
[----:B-1----:R-:W-:-:S03]  /*210f0*/  IADD3 R3, P2, PT, R13, R22, RZ ;  /* 0x000000160d037210 */ /* 0x002fc60007f5e0ff */
[----:B------:R0:W-:Y:S04]  /*21100*/  STL [R1+0x38cc], R6 ;  /* 0x0038cc0601007387 */ /* 0x0001e80000100800 */
[----:B------:R-:W5:Y:S04]  /*21110*/  LDL.LU R21, [R1+0x138] ;  /* 0x0001380001157983 */ /* 0x000f680000300800 */
[----:B------:R1:W-:Y:S01]  /*21120*/  STL [R1+0x3890], R5 ;  /* 0x0038900501007387 */ /* 0x0003e20000100800 */
[----:B0-----:R-:W-:-:S03]  /*21130*/  IMAD.X R6, R58, 0x1, R40, P0 ;  /* 0x000000013a067824 */ /* 0x001fc600000e0628 */
[----:B------:R0:W-:Y:S01]  /*21140*/  STL [R1+0x38a0], R3 ;  /* 0x0038a00301007387 */ /* 0x0001e20000100800 */
[----:B-1----:R-:W-:Y:S01]  /*21150*/  IMAD.X R5, R58, 0x1, R26, P1 ;  /* 0x000000013a057824 */ /* 0x002fe200008e061a */
[----:B0-----:R-:W-:-:S04]  /*21160*/  IADD3 R3, P1, PT, R13, R4, RZ ;  /* 0x000000040d037210 */ /* 0x001fc80007f3e0ff */
[----:B------:R0:W-:Y:S04]  /*21170*/  STL [R1+0x3894], R5 ;  /* 0x0038940501007387 */ /* 0x0001e80000100800 */
[----:B------:R1:W-:Y:S04]  /*21180*/  STL [R1+0x38a4], R3 ;  /* 0x0038a40301007387 */ /* 0x0003e80000100800 */
[----:B------:R4:W-:Y:S01]  /*21190*/  STL [R1+0x3898], R6 ;  /* 0x0038980601007387 */ /* 0x0009e20000100800 */
[----:B0-----:R-:W-:-:S03]  /*211a0*/  IADD3 R5, P0, PT, R13, R57, RZ ;  /* 0x000000390d057210 */ /* 0x001fc60007f1e0ff */
[----:B------:R-:W5:Y:S01]  /*211b0*/  LDL.LU R39, [R1+0x2fc] ;  /* 0x0002fc0001277983 */ /* 0x000f620000300800 */
[----:B-1----:R-:W-:Y:S01]  /*211c0*/  IMAD.X R3, R58, 0x1, R42, P4 ;  /* 0x000000013a037824 */ /* 0x002fe200020e062a */
[----:B----4-:R-:W-:Y:S02]  /*211d0*/  IADD3 R6, P4, PT, R38, R17, RZ ;  /* 0x0000001126067210 */ /* 0x010fe40007f9e0ff */
[----:B------:R0:W-:Y:S04]  /*211e0*/  STL [R1+0x38a8], R5 ;  /* 0x0038a80501007387 */ /* 0x0001e80000100800 */
[----:B------:R1:W-:Y:S04]  /*211f0*/  STL [R1+0x389c], R3 ;  /* 0x00389c0301007387 */ /* 0x0003e80000100800 */
[----:B------:R-:W-:Y:S01]  /*21200*/  STL [R1+0x38ac], R6 ;  /* 0x0038ac0601007387 */ /* 0x000fe20000100800 */
[----:B0-----:R-:W-:-:S03]  /*21210*/  IMAD.X R5, R58, 0x1, R2, P5 ;  /* 0x000000013a057824 */ /* 0x001fc600028e0602 */
[----:B------:R-:W4:Y:S01]  /*21220*/  LDL.LU R13, [R1+0x13c] ;  /* 0x00013c00010d7983 */ /* 0x000f220000300800 */
[----:B-1----:R-:W-:-:S03]  /*21230*/  IADD3 R3, P5, PT, R38, R22, RZ ;  /* 0x0000001626037210 */ /* 0x002fc60007fbe0ff */
[----:B------:R3:W-:Y:S04]  /*21240*/  STL [R1+0x21f8], R5 ;  /* 0x0021f80501007387 */ /* 0x0007e80000100800 */
[----:B------:R0:W-:Y:S01]  /*21250*/  STL [R1+0x2214], R3 ;  /* 0x0022140301007387 */ /* 0x0001e20000100800 */
[----:B---3--:R-:W-:Y:S01]  /*21260*/  IMAD.X R5, R16, 0x1, R26, P3 ;  /* 0x0000000110057824 */ /* 0x008fe200018e061a */
[----:B0-----:R-:W-:Y:S01]  /*21270*/  IADD3 R3, P3, PT, R38, R4, RZ ;  /* 0x0000000426037210 */ /* 0x001fe20007f7e0ff */
[----:B------:R-:W-:-:S03]  /*21280*/  IMAD.X R6, R16, 0x1, R40, P2 ;  /* 0x0000000110067824 */ /* 0x000fc600010e0628 */
[----:B------:R0:W-:Y:S04]  /*21290*/  STL [R1+0x21fc], R5 ;  /* 0x0021fc0501007387 */ /* 0x0001e80000100800 */
[----:B------:R1:W-:Y:S04]  /*212a0*/  STL [R1+0x221c], R3 ;  /* 0x00221c0301007387 */ /* 0x0003e80000100800 */
[----:B------:R3:W-:Y:S01]  /*212b0*/  STL [R1+0x2200], R6 ;  /* 0x0022000601007387 */ /* 0x0007e20000100800 */
[----:B0-----:R-:W-:-:S03]  /*212c0*/  IADD3 R5, P2, PT, R38, R57, RZ ;  /* 0x0000003926057210 */ /* 0x001fc60007f5e0ff */
[----:B------:R-:W4:Y:S01]  /*212d0*/  LDL.LU R38, [R1+0x2f8] ;  /* 0x0002f80001267983 */ /* 0x000f220000300800 */
[----:B-1----:R-:W-:-:S03]  /*212e0*/  IMAD.X R3, R16, 0x1, R42, P1 ;  /* 0x0000000110037824 */ /* 0x002fc600008e062a */
[----:B------:R0:W-:Y:S04]  /*212f0*/  STL [R1+0x2224], R5 ;  /* 0x0022240501007387 */ /* 0x0001e80000100800 */
[----:B------:R1:W-:Y:S01]  /*21300*/  STL [R1+0x2204], R3 ;  /* 0x0022040301007387 */ /* 0x0003e20000100800 */
[----:B---3--:R-:W-:Y:S01]  /*21310*/  IADD3 R6, P1, PT, R9, R17, RZ ;  /* 0x0000001109067210 */ /* 0x008fe20007f3e0ff */
[----:B0-----:R-:W-:-:S04]  /*21320*/  IMAD.X R5, R16, 0x1, R2, P0 ;  /* 0x0000000110057824 */ /* 0x001fc800000e0602 */
[----:B------:R-:W-:Y:S04]  /*21330*/  STL [R1+0x222c], R6 ;  /* 0x00222c0601007387 */ /* 0x000fe80000100800 */
[----:B------:R-:W3:Y:S01]  /*21340*/  LDL.LU R16, [R1+0x140] ;  /* 0x0001400001107983 */ /* 0x000ee20000300800 */
[----:B-1----:R-:W-:-:S03]  /*21350*/  IADD3 R3, P0, PT, R9, R22, RZ ;  /* 0x0000001609037210 */ /* 0x002fc60007f1e0ff */
[----:B------:R2:W-:Y:S04]  /*21360*/  STL [R1+0x2208], R5 ;  /* 0x0022080501007387 */ /* 0x0005e80000100800 */
[----:B------:R0:W-:Y:S01]  /*21370*/  STL [R1+0x2234], R3 ;  /* 0x0022340301007387 */ /* 0x0001e20000100800 */
[----:B--2---:R-:W-:Y:S01]  /*21380*/  IMAD.X R5, R11, 0x1, R26, P4 ;  /* 0x000000010b057824 */ /* 0x004fe200020e061a */
[----:B0-----:R-:W-:Y:S01]  /*21390*/  IADD3 R3, P4, PT, R9, R4, RZ ;  /* 0x0000000409037210 */ /* 0x001fe20007f9e0ff */
[----:B------:R-:W-:-:S03]  /*213a0*/  IMAD.X R6, R11, 0x1, R40, P5 ;  /* 0x000000010b067824 */ /* 0x000fc600028e0628 */
[----:B------:R0:W-:Y:S04]  /*213b0*/  STL [R1+0x220c], R5 ;  /* 0x00220c0501007387 */ /* 0x0001e80000100800 */
[----:B------:R1:W-:Y:S04]  /*213c0*/  STL [R1+0x223c], R3 ;  /* 0x00223c0301007387 */ /* 0x0003e80000100800 */
[----:B------:R2:W-:Y:S01]  /*213d0*/  STL [R1+0x2210], R6 ;  /* 0x0022100601007387 */ /* 0x0005e20000100800 */
[----:B0-----:R-:W-:-:S03]  /*213e0*/  IADD3 R5, P5, PT, R9, R57, RZ ;  /* 0x0000003909057210 */ /* 0x001fc60007fbe0ff */
[----:B------:R-:W3:Y:S01]  /*213f0*/  LDL.LU R9, [R1+0x2f4] ;  /* 0x0002f40001097983 */ /* 0x000ee20000300800 */
[----:B-1----:R-:W-:-:S03]  /*21400*/  IMAD.X R3, R11, 0x1, R42, P3 ;  /* 0x000000010b037824 */ /* 0x002fc600018e062a */
[----:B------:R0:W-:Y:S04]  /*21410*/  STL [R1+0x2244], R5 ;  /* 0x0022440501007387 */ /* 0x0001e80000100800 */
[----:B------:R1:W-:Y:S01]  /*21420*/  STL [R1+0x2218], R3 ;  /* 0x0022180301007387 */ /* 0x0003e20000100800 */
[C---:B--2---:R-:W-:Y:S01]  /*21430*/  IADD3 R6, P3, PT, R34.reuse, R17, RZ ;  /* 0x0000001122067210 */ /* 0x044fe20007f7e0ff */
[----:B0-----:R-:W-:Y:S01]  /*21440*/  IMAD.X R5, R11, 0x1, R2, P2 ;  /* 0x000000010b057824 */ /* 0x001fe200010e0602 */
[----:B-1----:R-:W-:-:S03]  /*21450*/  IADD3 R3, P2, PT, R34, R22, RZ ;  /* 0x0000001622037210 */ /* 0x002fc60007f5e0ff */
[----:B------:R-:W-:Y:S04]  /*21460*/  STL [R1+0x224c], R6 ;  /* 0x00224c0601007387 */ /* 0x000fe80000100800 */
[----:B------:R-:W2:Y:S04]  /*21470*/  LDL.LU R11, [R1+0x144] ;  /* 0x00014400010b7983 */ /* 0x000ea80000300800 */
[----:B------:R5:W-:Y:S04]  /*21480*/  STL [R1+0x2220], R5 ;  /* 0x0022200501007387 */ /* 0x000be80000100800 */
[----:B------:R0:W-:Y:S01]  /*21490*/  STL [R1+0x2254], R3 ;  /* 0x0022540301007387 */ /* 0x0001e20000100800 */
[C---:B-----5:R-:W-:Y:S01]  /*214a0*/  IMAD.X R5, R21.reuse, 0x1, R26, P1 ;  /* 0x0000000115057824 */ /* 0x060fe200008e061a */
[----:B0-----:R-:W-:Y:S01]  /*214b0*/  IADD3 R3, P1, PT, R34, R4, RZ ;  /* 0x0000000422037210 */ /* 0x001fe20007f3e0ff */
[----:B------:R-:W-:-:S03]  /*214c0*/  IMAD.X R6, R21, 0x1, R40, P0 ;  /* 0x0000000115067824 */ /* 0x000fc600000e0628 */
[----:B------:R0:W-:Y:S04]  /*214d0*/  STL [R1+0x2228], R5 ;  /* 0x0022280501007387 */ /* 0x0001e80000100800 */
[----:B------:R1:W-:Y:S04]  /*214e0*/  STL [R1+0x225c], R3 ;  /* 0x00225c0301007387 */ /* 0x0003e80000100800 */
[----:B------:R5:W-:Y:S01]  /*214f0*/  STL [R1+0x2230], R6 ;  /* 0x0022300601007387 */ /* 0x000be20000100800 */
[----:B0-----:R-:W-:-:S03]  /*21500*/  IADD3 R5, P0, PT, R34, R57, RZ ;  /* 0x0000003922057210 */ /* 0x001fc60007f1e0ff */
[----:B------:R-:W2:Y:S01]  /*21510*/  LDL.LU R34, [R1+0x2f0] ;  /* 0x0002f00001227983 */ /* 0x000ea20000300800 */
[----:B-1----:R-:W-:-:S03]  /*21520*/  IMAD.X R3, R21, 0x1, R42, P4 ;  /* 0x0000000115037824 */ /* 0x002fc600020e062a */
[----:B------:R0:W-:Y:S04]  /*21530*/  STL [R1+0x2264], R5 ;  /* 0x0022640501007387 */ /* 0x0001e80000100800 */
[----:B------:R1:W-:Y:S01]  /*21540*/  STL [R1+0x2238], R3 ;  /* 0x0022380301007387 */ /* 0x0003e20000100800 */
[----:B-----5:R-:W-:Y:S01]  /*21550*/  IADD3 R6, P4, PT, R39, R17, RZ ;  /* 0x0000001127067210 */ /* 0x020fe20007f9e0ff */
[----:B0-----:R-:W-:Y:S01]  /*21560*/  IMAD.X R5, R21, 0x1, R2, P5 ;  /* 0x0000000115057824 */ /* 0x001fe200028e0602 */
[----:B-1----:R-:W-:-:S03]  /*21570*/  IADD3 R3, P5, PT, R39, R22, RZ ;  /* 0x0000001627037210 */ /* 0x002fc60007fbe0ff */
[----:B------:R4:W-:Y:S04]  /*21580*/  STL [R1+0x226c], R6 ;  /* 0x00226c0601007387 */ /* 0x0009e80000100800 */
[----:B------:R-:W5:Y:S04]  /*21590*/  LDL.LU R21, [R1+0x148] ;  /* 0x0001480001157983 */ /* 0x000f680000300800 */
[----:B------:R0:W-:Y:S04]  /*215a0*/  STL [R1+0x2240], R5 ;  /* 0x0022400501007387 */ /* 0x0001e80000100800 */
[----:B------:R1:W-:Y:S01]  /*215b0*/  STL [R1+0x2274], R3 ;  /* 0x0022740301007387 */ /* 0x0003e20000100800 */
[----:B----4-:R-:W-:-:S02]  /*215c0*/  IMAD.X R6, R13, 0x1, R40, P2 ;  /* 0x000000010d067824 */ /* 0x010fc400010e0628 */
[----:B0-----:R-:W-:Y:S01]  /*215d0*/  IMAD.X R5, R13, 0x1, R26, P3 ;  /* 0x000000010d057824 */ /* 0x001fe200018e061a */
[----:B-1----:R-:W-:-:S04]  /*215e0*/  IADD3 R3, P3, PT, R39, R4, RZ ;  /* 0x0000000427037210 */ /* 0x002fc80007f7e0ff */
        /* <DEDUP_REMOVED lines=8> */
[----:B0-----:R-:W-:Y:S01]  /*21670*/  IMAD.X R5, R13, 0x1, R2, P0 ;  /* 0x000000010d057824 */ /* 0x001fe200000e0602 */
[C---:B------:R-:W-:Y:S02]  /*21680*/  IADD3 R6, P1, PT, R38.reuse, R17, RZ ;  /* 0x0000001126067210 */ /* 0x040fe40007f3e0ff */
[----:B-1----:R-:W-:-:S03]  /*21690*/  IADD3 R3, P0, PT, R38, R22, RZ ;  /* 0x0000001626037210 */ /* 0x002fc60007f1e0ff */
[----:B------:R-:W-:Y:S04]  /*216a0*/  STL [R1+0x228c], R6 ;  /* 0x00228c0601007387 */ /* 0x000fe80000100800 */
[----:B------:R-:W4:Y:S04]  /*216b0*/  LDL.LU R13, [R1+0x14c] ;  /* 0x00014c00010d7983 */ /* 0x000f280000300800 */
[----:B------:R3:W-:Y:S04]  /*216c0*/  STL [R1+0x2260], R5 ;  /* 0x0022600501007387 */ /* 0x0007e80000100800 */
[----:B------:R0:W-:Y:S01]  /*216d0*/  STL [R1+0x2294], R3 ;  /* 0x0022940301007387 */ /* 0x0001e20000100800 */
[----:B---3--:R-:W-:-:S02]  /*216e0*/  IMAD.X R5, R16, 0x1, R26, P4 ;  /* 0x0000000110057824 */ /* 0x008fc400020e061a */
[----:B------:R-:W-:Y:S01]  /*216f0*/  IMAD.X R6, R16, 0x1, R40, P5 ;  /* 0x0000000110067824 */ /* 0x000fe200028e0628 */
[C---:B0-----:R-:W-:Y:S02]  /*21700*/  IADD3 R3, P4, PT, R38.reuse, R4, RZ ;  /* 0x0000000426037210 */ /* 0x041fe40007f9e0ff */
        /* <DEDUP_REMOVED lines=8> */
[----:B0-----:R-:W-:Y:S01]  /*21790*/  IMAD.X R5, R16, 0x1, R2, P2 ;  /* 0x0000000110057824 */ /* 0x001fe200010e0602 */
[C---:B------:R-:W-:Y:S02]  /*217a0*/  IADD3 R6, P3, PT, R9.reuse, R17, RZ ;  /* 0x0000001109067210 */ /* 0x040fe40007f7e0ff */
[----:B-1----:R-:W-:-:S03]  /*217b0*/  IADD3 R3, P2, PT, R9, R22, RZ ;  /* 0x0000001609037210 */ /* 0x002fc60007f5e0ff */
[----:B------:R-:W-:Y:S04]  /*217c0*/  STL [R1+0x22ac], R6 ;  /* 0x0022ac0601007387 */ /* 0x000fe80000100800 */
[----:B------:R-:W3:Y:S04]  /*217d0*/  LDL.LU R16, [R1+0x150] ;  /* 0x0001500001107983 */ /* 0x000ee80000300800 */
[----:B------:R2:W-:Y:S04]  /*217e0*/  STL [R1+0x2280], R5 ;  /* 0x0022800501007387 */ /* 0x0005e80000100800 */
[----:B------:R0:W-:Y:S01]  /*217f0*/  STL [R1+0x22b4], R3 ;  /* 0x0022b40301007387 */ /* 0x0001e20000100800 */
[----:B--2---:R-:W-:-:S02]  /*21800*/  IMAD.X R5, R11, 0x1, R26, P1 ;  /* 0x000000010b057824 */ /* 0x004fc400008e061a */
[----:B------:R-:W-:Y:S01]  /*21810*/  IMAD.X R6, R11, 0x1, R40, P0 ;  /* 0x000000010b067824 */ /* 0x000fe200000e0628 */
[C---:B0-----:R-:W-:Y:S02]  /*21820*/  IADD3 R3, P1, PT, R9.reuse, R4, RZ ;  /* 0x0000000409037210 */ /* 0x041fe40007f3e0ff */
[----:B------:R0:W-:Y:S04]  /*21830*/  STL [R1+0x2288], R5 ;  /* 0x0022880501007387 */ /* 0x0001e80000100800 */
[----:B------:R1:W-:Y:S04]  /*21840*/  STL [R1+0x22bc], R3 ;  /* 0x0022bc0301007387 */ /* 0x0003e80000100800 */
[----:B------:R-:W-:Y:S01]  /*21850*/  STL [R1+0x2290], R6 ;  /* 0x0022900601007387 */ /* 0x000fe20000100800 */
[----:B0-----:R-:W-:-:S03]  /*21860*/  IADD3 R5, P0, PT, R9, R57, RZ ;  /* 0x0000003909057210 */ /* 0x001fc60007f1e0ff */
[----:B------:R-:W2:Y:S01]  /*21870*/  LDL.LU R9, [R1+0x2e4] ;  /* 0x0002e40001097983 */ /* 0x000ea20000300800 */
[----:B-1----:R-:W-:-:S03]  /*21880*/  IMAD.X R3, R11, 0x1, R42, P4 ;  /* 0x000000010b037824 */ /* 0x002fc600020e062a */
[----:B------:R0:W-:Y:S04]  /*21890*/  STL [R1+0x22c4], R5 ;  /* 0x0022c40501007387 */ /* 0x0001e80000100800 */
[----:B------:R1:W-:Y:S01]  /*218a0*/  STL [R1+0x2298], R3 ;  /* 0x0022980301007387 */ /* 0x0003e20000100800 */
[----:B0-----:R-:W-:Y:S01]  /*218b0*/  IMAD.X R5, R11, 0x1, R2, P5 ;  /* 0x000000010b057824 */ /* 0x001fe200028e0602 */
[C---:B------:R-:W-:Y:S02]  /*218c0*/  IADD3 R6, P4, PT, R34.reuse, R17, RZ ;  /* 0x0000001122067210 */ /* 0x040fe40007f9e0ff */
[----:B-1----:R-:W-:-:S03]  /*218d0*/  IADD3 R3, P5, PT, R34, R22, RZ ;  /* 0x0000001622037210 */ /* 0x002fc60007fbe0ff */
[----:B------:R-:W-:Y:S04]  /*218e0*/  STL [R1+0x22cc], R6 ;  /* 0x0022cc0601007387 */ /* 0x000fe80000100800 */
[----:B------:R-:W2:Y:S04]  /*218f0*/  LDL.LU R11, [R1+0x154] ;  /* 0x00015400010b7983 */ /* 0x000ea80000300800 */
[----:B------:R5:W-:Y:S04]  /*21900*/  STL [R1+0x22a0], R5 ;  /* 0x0022a00501007387 */ /* 0x000be80000100800 */
[----:B------:R0:W-:Y:S01]  /*21910*/  STL [R1+0x22d4], R3 ;  /* 0x0022d40301007387 */ /* 0x0001e20000100800 */
[----:B-----5:R-:W-:-:S02]  /*21920*/  IMAD.X R5, R21, 0x1, R26, P3 ;  /* 0x0000000115057824 */ /* 0x020fc400018e061a */
[----:B------:R-:W-:Y:S01]  /*21930*/  IMAD.X R6, R21, 0x1, R40, P2 ;  /* 0x0000000115067824 */ /* 0x000fe200010e0628 */
[C---:B0-----:R-:W-:Y:S02]  /*21940*/  IADD3 R3, P3, PT, R34.reuse, R4, RZ ;  /* 0x0000000422037210 */ /* 0x041fe40007f7e0ff */
[----:B------:R0:W-:Y:S04]  /*21950*/  STL [R1+0x22a8], R5 ;  /* 0x0022a80501007387 */ /* 0x0001e80000100800 */
[----:B------:R1:W-:Y:S04]  /*21960*/  STL [R1+0x22dc], R3 ;  /* 0x0022dc0301007387 */ /* 0x0003e80000100800 */
[----:B------:R4:W-:Y:S01]  /*21970*/  STL [R1+0x22b0], R6 ;  /* 0x0022b00601007387 */ /* 0x0009e20000100800 */
[----:B0-----:R-:W-:-:S03]  /*21980*/  IADD3 R5, P2, PT, R34, R57, RZ ;  /* 0x0000003922057210 */ /* 0x001fc60007f5e0ff */
[----:B------:R-:W5:Y:S01]  /*21990*/  LDL.LU R34, [R1+0x2e0] ;  /* 0x0002e00001227983 */ /* 0x000f620000300800 */
[----:B-1----:R-:W-:-:S03]  /*219a0*/  IMAD.X R3, R21, 0x1, R42, P1 ;  /* 0x0000000115037824 */ /* 0x002fc600008e062a */
[----:B------:R0:W-:Y:S04]  /*219b0*/  STL [R1+0x22e4], R5 ;  /* 0x0022e40501007387 */ /* 0x0001e80000100800 */
[----:B------:R1:W-:Y:S01]  /*219c0*/  STL [R1+0x22b8], R3 ;  /* 0x0022b80301007387 */ /* 0x0003e20000100800 */
[----:B----4-:R-:W-:Y:S01]  /*219d0*/  IADD3 R6, P1, PT, R39, R17, RZ ;  /* 0x0000001127067210 */ /* 0x010fe20007f3e0ff */
[----:B0-----:R-:W-:Y:S01]  /*219e0*/  IMAD.X R5, R21, 0x1, R2, P0 ;  /* 0x0000000115057824 */ /* 0x001fe200000e0602 */
[----:B-1----:R-:W-:-:S03]  /*219f0*/  IADD3 R3, P0, PT, R39, R22, RZ ;  /* 0x0000001627037210 */ /* 0x002fc60007f1e0ff */
[----:B------:R-:W-:Y:S04]  /*21a00*/  STL [R1+0x22ec], R6 ;  /* 0x0022ec0601007387 */ /* 0x000fe80000100800 */
[----:B------:R-:W4:Y:S04]  /*21a10*/  LDL.LU R21, [R1+0x158] ;  /* 0x0001580001157983 */ /* 0x000f280000300800 */
[----:B------:R0:W-:Y:S04]  /*21a20*/  STL [R1+0x22c0], R5 ;  /* 0x0022c00501007387 */ /* 0x0001e80000100800 */
[----:B------:R1:W-:Y:S01]  /*21a30*/  STL [R1+0x22f4], R3 ;  /* 0x0022f40301007387 */ /* 0x0003e20000100800 */
[----:B0-----:R-:W-:Y:S01]  /*21a40*/  IMAD.X R5, R13, 0x1, R26, P4 ;  /* 0x000000010d057824 */ /* 0x001fe200020e061a */
[----:B-1----:R-:W-:Y:S01]  /*21a50*/  IADD3 R3, P4, PT, R39, R4, RZ ;  /* 0x0000000427037210 */ /* 0x002fe20007f9e0ff */
        /* <DEDUP_REMOVED lines=45> */
[C---:B-----5:R-:W-:Y:S01]  /*21d30*/  IADD3 R6, P1, PT, R34.reuse, R17, RZ ;  /* 0x0000001122067210 */ /* 0x060fe20007f3e0ff */
[----:B0-----:R-:W-:Y:S01]  /*21d40*/  IMAD.X R5, R11, 0x1, R2, P0 ;  /* 0x000000010b057824 */ /* 0x001fe200000e0602 */
[----:B-1----:R-:W-:-:S03]  /*21d50*/  IADD3 R3, P0, PT, R34, R22, RZ ;  /* 0x0000001622037210 */ /* 0x002fc60007f1e0ff */
[----:B------:R-:W-:Y:S04]  /*21d60*/  STL [R1+0x234c], R6 ;  /* 0x00234c0601007387 */ /* 0x000fe80000100800 */
[----:B------:R-:W5:Y:S04]  /*21d70*/  LDL.LU R11, [R1+0x164] ;  /* 0x00016400010b7983 */ /* 0x000f680000300800 */
[----:B------:R4:W-:Y:S04]  /*21d80*/  STL [R1+0x2320], R5 ;  /* 0x0023200501007387 */ /* 0x0009e80000100800 */
[----:B------:R0:W-:Y:S01]  /*21d90*/  STL [R1+0x2354], R3 ;  /* 0x0023540301007387 */ /* 0x0001e20000100800 */
[----:B----4-:R-:W-:-:S02]  /*21da0*/  IMAD.X R5, R21, 0x1, R26, P4 ;  /* 0x0000000115057824 */ /* 0x010fc400020e061a */
[----:B------:R-:W-:Y:S01]  /*21db0*/  IMAD.X R6, R21, 0x1, R40, P5 ;  /* 0x0000000115067824 */ /* 0x000fe200028e0628 */
[C---:B0-----:R-:W-:Y:S02]  /*21dc0*/  IADD3 R3, P4, PT, R34.reuse, R4, RZ ;  /* 0x0000000422037210 */ /* 0x041fe40007f9e0ff */
        /* <DEDUP_REMOVED lines=62> */
[C---:B----4-:R-:W-:Y:S01]  /*221b0*/  IADD3 R6, P3, PT, R34.reuse, R17, RZ ;  /* 0x0000001122067210 */ /* 0x050fe20007f7e0ff */
[----:B0-----:R-:W-:Y:S01]  /*221c0*/  IMAD.X R5, R11, 0x1, R2, P2 ;  /* 0x000000010b057824 */ /* 0x001fe200010e0602 */
[----:B-1----:R-:W-:-:S03]  /*221d0*/  IADD3 R3, P2, PT, R34, R22, RZ ;  /* 0x0000001622037210 */ /* 0x002fc60007f5e0ff */
[----:B------:R-:W-:Y:S04]  /*221e0*/  STL [R1+0x23cc], R6 ;  /* 0x0023cc0601007387 */ /* 0x000fe80000100800 */
[----:B------:R-:W4:Y:S04]  /*221f0*/  LDL.LU R11, [R1+0x174] ;  /* 0x00017400010b7983 */ /* 0x000f280000300800 */
[----:B------:R0:W-:Y:S04]  /*22200*/  STL [R1+0x23a0], R5 ;  /* 0x0023a00501007387 */ /* 0x0001e80000100800 */
[----:B------:R1:W-:Y:S01]  /*22210*/  STL [R1+0x23d4], R3 ;  /* 0x0023d40301007387 */ /* 0x0003e20000100800 */
[C---:B0-----:R-:W-:Y:S01]  /*22220*/  IMAD.X R5, R21.reuse, 0x1, R26, P1 ;  /* 0x0000000115057824 */ /* 0x041fe200008e061a */
        /* <DEDUP_REMOVED lines=154> */
[----:B--2---:R-:W-:Y:S01]  /*22bd0*/  IADD3 R6, P3, PT, R39, R17, RZ ;  /* 0x0000001127067210 */ /* 0x004fe20007f7e0ff */
        /* <DEDUP_REMOVED lines=1224> */
[----:B0-----:R-:W-:-:S04]  /*27860*/  IMAD.X R5, R21, 0x1, R2, P0 ;  /* 0x0000000115057824 */ /* 0x001fc800000e0602 */
[----:B------:R-:W-:Y:S01]  /*27870*/  STL [R1+0x2d6c], R6 ;  /* 0x002d6c0601007387 */ /* 0x000fe20000100800 */
[----:B-1----:R-:W-:-:S03]  /*27880*/  IADD3 R3, P0, PT, R39, R22, RZ ;  /* 0x0000001627037210 */ /* 0x002fc60007f1e0ff */
        /* <DEDUP_REMOVED lines=66> */
[----:B------:R-:W-:Y:S04]  /*27cb0*/  STL [R1+0x2de4], R5 ;  /* 0x002de40501007387 */ /* 0x000fe80000100800 */
[----:B------:R0:W-:Y:S02]  /*27cc0*/  STL [R1+0x2db8], R3 ;  /* 0x002db80301007387 */ /* 0x0001e40000100800 */
[----:B0-----:R-:W-:Y:S02]  /*27cd0*/  IMAD.X R3, R21, 0x1, R2, P2 ;  /* 0x0000000115037824 */ /* 0x001fe400010e0602 */
[----:B------:R-:W4:Y:S01]  /*27ce0*/  LDL.LU R21, [R1+0x4a0] ;  /* 0x0004a00001157983 */ /* 0x000f220000300800 */
[C---:B------:R-:W-:Y:S02]  /*27cf0*/  IADD3 R5, P3, PT, R39.reuse, R17, RZ ;  /* 0x0000001127057210 */ /* 0x040fe40007f7e0ff */
        /* <DEDUP_REMOVED lines=13> */
[----:B------:R-:W-:Y:S04]  /*27dd0*/  STL [R1+0x2e04], R5 ;  /* 0x002e040501007387 */ /* 0x000fe80000100800 */
[----:B------:R0:W-:Y:S02]  /*27de0*/  STL [R1+0x2dd8], R3 ;  /* 0x002dd80301007387 */ /* 0x0001e40000100800 */
[----:B0-----:R-:W-:Y:S02]  /*27df0*/  IMAD.X R3, R13, 0x1, R2, P5 ;  /* 0x000000010d037824 */ /* 0x001fe400028e0602 */
[----:B------:R-:W3:Y:S01]  /*27e00*/  LDL.LU R13, [R1+0x4a8] ;  /* 0x0004a800010d7983 */ /* 0x000ee20000300800 */
[C---:B------:R-:W-:Y:S02]  /*27e10*/  IADD3 R5, P4, PT, R38.reuse, R17, RZ ;  /* 0x0000001126057210 */ /* 0x040fe40007f9e0ff */
[----:B------:R-:W-:-:S03]  /*27e20*/  IADD3 R6, P5, PT, R38, R22, RZ ;  /* 0x0000001626067210 */ /* 0x000fc60007fbe0ff */
[----:B------:R2:W-:Y:S04]  /*27e30*/  STL [R1+0x2e0c], R5 ;  /* 0x002e0c0501007387 */ /* 0x0005e80000100800 */
[----:B------:R0:W-:Y:S04]  /*27e40*/  STL [R1+0x2de0], R3 ;  /* 0x002de00301007387 */ /* 0x0001e80000100800 */
[----:B------:R1:W-:Y:S01]  /*27e50*/  STL [R1+0x2e14], R6 ;  /* 0x002e140601007387 */ /* 0x0003e20000100800 */
[----:B--2---:R-:W-:Y:S01]  /*27e60*/  IMAD.X R5, R16, 0x1, R26, P3 ;  /* 0x0000000110057824 */ /* 0x004fe200018e061a */
[----:B0-----:R-:W-:Y:S01]  /*27e70*/  IADD3 R3, P3, PT, R38, R4, RZ ;  /* 0x0000000426037210 */ /* 0x001fe20007f7e0ff */
[----:B-1----:R-:W-:-:S03]  /*27e80*/  IMAD.X R6, R16, 0x1, R40, P2 ;  /* 0x0000000110067824 */ /* 0x002fc600010e0628 */
        /* <DEDUP_REMOVED lines=10> */
[----:B------:R-:W-:Y:S01]  /*27f30*/  IADD3 R6, P0, PT, R9, R22, RZ ;  /* 0x0000001609067210 */ /* 0x000fe20007f1e0ff */
[----:B------:R-:W2:Y:S04]  /*27f40*/  LDL.LU R16, [R1+0x4b4] ;  /* 0x0004b40001107983 */ /* 0x000ea80000300800 */
[----:B------:R-:W-:Y:S04]  /*27f50*/  STL [R1+0x2e2c], R5 ;  /* 0x002e2c0501007387 */ /* 0x000fe80000100800 */
[----:B------:R5:W-:Y:S04]  /*27f60*/  STL [R1+0x2e00], R3 ;  /* 0x002e000301007387 */ /* 0x000be80000100800 */
[----:B------:R0:W-:Y:S01]  /*27f70*/  STL [R1+0x2e34], R6 ;  /* 0x002e340601007387 */ /* 0x0001e20000100800 */
[----:B-----5:R-:W-:Y:S01]  /*27f80*/  IMAD.X R3, R11, 0x1, R26, P4 ;  /* 0x000000010b037824 */ /* 0x020fe200020e061a */
[----:B------:R-:W-:Y:S01]  /*27f90*/  IADD3 R5, P4, PT, R9, R4, RZ ;  /* 0x0000000409057210 */ /* 0x000fe20007f9e0ff */
[----:B0-----:R-:W-:-:S03]  /*27fa0*/  IMAD.X R6, R11, 0x1, R40, P5 ;  /* 0x000000010b067824 */ /* 0x001fc600028e0628 */
[----:B------:R0:W-:Y:S04]  /*27fb0*/  STL [R1+0x2e08], R3 ;  /* 0x002e080301007387 */ /* 0x0001e80000100800 */
[----:B------:R1:W-:Y:S01]  /*27fc0*/  STL [R1+0x2e3c], R5 ;  /* 0x002e3c0501007387 */ /* 0x0003e20000100800 */
[----:B0-----:R-:W-:-:S03]  /*27fd0*/  IADD3 R3, P5, PT, R9, R57, RZ ;  /* 0x0000003909037210 */ /* 0x001fc60007fbe0ff */
[----:B------:R0:W-:Y:S01]  /*27fe0*/  STL [R1+0x2e10], R6 ;  /* 0x002e100601007387 */ /* 0x0001e20000100800 */
[----:B-1----:R-:W-:-:S03]  /*27ff0*/  IMAD.X R5, R11, 0x1, R42, P3 ;  /* 0x000000010b057824 */ /* 0x002fc600018e062a */
[----:B------:R-:W5:Y:S04]  /*28000*/  LDL.LU R9, [R1+0x494] ;  /* 0x0004940001097983 */ /* 0x000f680000300800 */
[----:B------:R4:W-:Y:S01]  /*28010*/  STL [R1+0x2e44], R3 ;  /* 0x002e440301007387 */ /* 0x0009e20000100800 */
[----:B0-----:R-:W-:-:S03]  /*28020*/  IMAD.X R6, R11, 0x1, R2, P2 ;  /* 0x000000010b067824 */ /* 0x001fc600010e0602 */
[----:B------:R0:W-:Y:S01]  /*28030*/  STL [R1+0x2e18], R5 ;  /* 0x002e180501007387 */ /* 0x0001e20000100800 */
[----:B----4-:R-:W-:-:S05]  /*28040*/  IADD3 R3, P3, PT, R34, R17, RZ ;  /* 0x0000001122037210 */ /* 0x010fca0007f7e0ff */
[----:B------:R1:W-:Y:S01]  /*28050*/  STL [R1+0x2e4c], R3 ;  /* 0x002e4c0301007387 */ /* 0x0003e20000100800 */
[----:B0-----:R-:W-:-:S03]  /*28060*/  IADD3 R5, P2, PT, R34, R22, RZ ;  /* 0x0000001622057210 */ /* 0x001fc60007f5e0ff */
[----:B------:R0:W-:Y:S04]  /*28070*/  STL [R1+0x2e20], R6 ;  /* 0x002e200601007387 */ /* 0x0001e80000100800 */
[----:B------:R-:W4:Y:S01]  /*28080*/  LDL.LU R11, [R1+0x4bc] ;  /* 0x0004bc00010b7983 */ /* 0x000f220000300800 */
[----:B-1----:R-:W-:-:S03]  /*28090*/  IMAD.X R3, R21, 0x1, R26, P1 ;  /* 0x0000000115037824 */ /* 0x002fc600008e061a */
[----:B------:R1:W-:Y:S01]  /*280a0*/  STL [R1+0x2e54], R5 ;  /* 0x002e540501007387 */ /* 0x0003e20000100800 */
[----:B0-----:R-:W-:-:S03]  /*280b0*/  IADD3 R6, P1, PT, R34, R4, RZ ;  /* 0x0000000422067210 */ /* 0x001fc60007f3e0ff */
[----:B------:R0:W-:Y:S01]  /*280c0*/  STL [R1+0x2e28], R3 ;  /* 0x002e280301007387 */ /* 0x0001e20000100800 */
[----:B-1----:R-:W-:-:S03]  /*280d0*/  IMAD.X R5, R21, 0x1, R40, P0 ;  /* 0x0000000115057824 */ /* 0x002fc600000e0628 */
[----:B------:R1:W-:Y:S01]  /*280e0*/  STL [R1+0x2e5c], R6 ;  /* 0x002e5c0601007387 */ /* 0x0003e20000100800 */
[----:B0-----:R-:W-:-:S03]  /*280f0*/  IADD3 R3, P0, PT, R34, R57, RZ ;  /* 0x0000003922037210 */ /* 0x001fc60007f1e0ff */
[----:B------:R-:W4:Y:S04]  /*28100*/  LDL.LU R34, [R1+0x49c] ;  /* 0x00049c0001227983 */ /* 0x000f280000300800 */
[----:B------:R0:W-:Y:S01]  /*28110*/  STL [R1+0x2e30], R5 ;  /* 0x002e300501007387 */ /* 0x0001e20000100800 */
[----:B-1----:R-:W-:-:S03]  /*28120*/  IMAD.X R6, R21, 0x1, R2, P5 ;  /* 0x0000000115067824 */ /* 0x002fc600028e0602 */
[----:B------:R3:W-:Y:S01]  /*28130*/  STL [R1+0x2e64], R3 ;  /* 0x002e640301007387 */ /* 0x0007e20000100800 */
[----:B0-----:R-:W-:-:S05]  /*28140*/  IMAD.X R5, R21, 0x1, R42, P4 ;  /* 0x0000000115057824 */ /* 0x001fca00020e062a */
[----:B------:R0:W-:Y:S01]  /*28150*/  STL [R1+0x2e38], R5 ;  /* 0x002e380501007387 */ /* 0x0001e20000100800 */
[C---:B---3--:R-:W-:Y:S02]  /*28160*/  IADD3 R3, P4, PT, R39.reuse, R17, RZ ;  /* 0x0000001127037210 */ /* 0x048fe40007f9e0ff */
[----:B0-----:R-:W-:-:S03]  /*28170*/  IADD3 R5, P5, PT, R39, R22, RZ ;  /* 0x0000001627057210 */ /* 0x001fc60007fbe0ff */
[----:B------:R0:W-:Y:S04]  /*28180*/  STL [R1+0x2e6c], R3 ;  /* 0x002e6c0301007387 */ /* 0x0001e80000100800 */
[----:B------:R1:W-:Y:S04]  /*28190*/  STL [R1+0x2e40], R6 ;  /* 0x002e400601007387 */ /* 0x0003e80000100800 */
[----:B------:R-:W3:Y:S01]  /*281a0*/  LDL.LU R21, [R1+0x4c4] ;  /* 0x0004c40001157983 */ /* 0x000ee20000300800 */
[----:B0-----:R-:W-:Y:S01]  /*281b0*/  IMAD.X R3, R13, 0x1, R26, P3 ;  /* 0x000000010d037824 */ /* 0x001fe200018e061a */
[----:B-1----:R-:W-:-:S02]  /*281c0*/  IADD3 R6, P3, PT, R39, R4, RZ ;  /* 0x0000000427067210 */ /* 0x002fc40007f7e0ff */
[----:B------:R0:W-:Y:S04]  /*281d0*/  STL [R1+0x2e74], R5 ;  /* 0x002e740501007387 */ /* 0x0001e80000100800 */
[----:B------:R1:W-:Y:S04]  /*281e0*/  STL [R1+0x2e48], R3 ;  /* 0x002e480301007387 */ /* 0x0003e80000100800 */
[----:B------:R1:W-:Y:S01]  /*281f0*/  STL [R1+0x2e7c], R6 ;  /* 0x002e7c0601007387 */ /* 0x0003e20000100800 */
[----:B0-----:R-:W-:Y:S01]  /*28200*/  IMAD.X R5, R13, 0x1, R40, P2 ;  /* 0x000000010d057824 */ /* 0x001fe200010e0628 */
[----:B-1----:R-:W-:-:S02]  /*28210*/  IADD3 R3, P2, PT, R39, R57, RZ ;  /* 0x0000003927037210 */ /* 0x002fc40007f5e0ff */
[----:B------:R-:W3:Y:S04]  /*28220*/  LDL.LU R39, [R1+0x4a4] ;  /* 0x0004a40001277983 */ /* 0x000ee80000300800 */
[----:B------:R0:W-:Y:S01]  /*28230*/  STL [R1+0x2e50], R5 ;  /* 0x002e500501007387 */ /* 0x0001e20000100800 */
[----:B------:R-:W-:-:S03]  /*28240*/  IMAD.X R6, R13, 0x1, R2, P0 ;  /* 0x000000010d067824 */ /* 0x000fc600000e0602 */
[----:B------:R2:W-:Y:S01]  /*28250*/  STL [R1+0x2e84], R3 ;  /* 0x002e840301007387 */ /* 0x0005e20000100800 */
[----:B0-----:R-:W-:Y:S01]  /*28260*/  IMAD.X R5, R13, 0x1, R42, P1 ;  /* 0x000000010d057824 */ /* 0x001fe200008e062a */
[----:B--2---:R-:W-:-:S04]  /*28270*/  IADD3 R3, P1, PT, R38, R22, RZ ;  /* 0x0000001626037210 */ /* 0x004fc80007f3e0ff */
[----:B------:R0:W-:Y:S04]  /*28280*/  STL [R1+0x2e58], R5 ;  /* 0x002e580501007387 */ /* 0x0001e80000100800 */
[----:B------:R1:W-:Y:S04]  /*28290*/  STL [R1+0x387c], R3 ;  /* 0x00387c0301007387 */ /* 0x0003e80000100800 */
[----:B------:R2:W-:Y:S01]  /*282a0*/  STL [R1+0x2e60], R6 ;  /* 0x002e600601007387 */ /* 0x0005e20000100800 */
[----:B0-----:R-:W-:-:S03]  /*282b0*/  IADD3 R5, P0, PT, R38, R4, RZ ;  /* 0x0000000426057210 */ /* 0x001fc60007f1e0ff */
[----:B------:R-:W3:Y:S04]  /*282c0*/  LDL.LU R13, [R1+0x4d0] ;  /* 0x0004d000010d7983 */ /* 0x000ee80000300800 */
[----:B------:R0:W-:Y:S01]  /*282d0*/  STL [R1+0x3884], R5 ;  /* 0x0038840501007387 */ /* 0x0001e20000100800 */
[----:B-1----:R-:W-:Y:S01]  /*282e0*/  IMAD.X R3, R16, 0x1, R26, P4 ;  /* 0x0000000110037824 */ /* 0x002fe200020e061a */
[----:B--2---:R-:W-:-:S04]  /*282f0*/  IADD3 R6, P4, PT, R38, R17, RZ ;  /* 0x0000001126067210 */ /* 0x004fc80007f9e0ff */
[----:B------:R1:W-:Y:S01]  /*28300*/  STL [R1+0x2e68], R3 ;  /* 0x002e680301007387 */ /* 0x0003e20000100800 */
[----:B0-----:R-:W-:-:S03]  /*28310*/  IMAD.X R5, R16, 0x1, R40, P5 ;  /* 0x0000000110057824 */ /* 0x001fc600028e0628 */
[----:B------:R0:W-:Y:S01]  /*28320*/  STL [R1+0x37ec], R6 ;  /* 0x0037ec0601007387 */ /* 0x0001e20000100800 */
[----:B-1----:R-:W-:-:S03]  /*28330*/  IADD3 R3, P5, PT, R38, R57, RZ ;  /* 0x0000003926037210 */ /* 0x002fc60007fbe0ff */
[----:B------:R-:W2:Y:S04]  /*28340*/  LDL.LU R38, [R1+0x4ac] ;  /* 0x0004ac0001267983 */ /* 0x000ea80000300800 */
[----:B------:R1:W-:Y:S01]  /*28350*/  STL [R1+0x2e70], R5 ;  /* 0x002e700501007387 */ /* 0x0003e20000100800 */
[----:B0-----:R-:W-:-:S03]  /*28360*/  IMAD.X R6, R16, 0x1, R2, P2 ;  /* 0x0000000110067824 */ /* 0x001fc600010e0602 */
[----:B------:R5:W-:Y:S01]  /*28370*/  STL [R1+0x388c], R3 ;  /* 0x00388c0301007387 */ /* 0x000be20000100800 */
[----:B-1----:R-:W-:-:S05]  /*28380*/  IMAD.X R5, R16, 0x1, R42, P3 ;  /* 0x0000000110057824 */ /* 0x002fca00018e062a */
[----:B------:R0:W-:Y:S01]  /*28390*/  STL [R1+0x2e78], R5 ;  /* 0x002e780501007387 */ /* 0x0001e20000100800 */
[----:B-----5:R-:W-:-:S05]  /*283a0*/  IADD3 R3, P3, PT, R9, R17, RZ ;  /* 0x0000001109037210 */ /* 0x020fca0007f7e0ff */
[----:B------:R1:W-:Y:S01]  /*283b0*/  STL [R1+0x2e8c], R3 ;  /* 0x002e8c0301007387 */ /* 0x0003e20000100800 */
[----:B0-----:R-:W-:-:S03]  /*283c0*/  IADD3 R5, P6, PT, R9, R22, RZ ;  /* 0x0000001609057210 */ /* 0x001fc60007fde0ff */
[----:B------:R4:W-:Y:S04]  /*283d0*/  STL [R1+0x2e80], R6 ;  /* 0x002e800601007387 */ /* 0x0009e80000100800 */
[----:B------:R-:W5:Y:S01]  /*283e0*/  LDL.LU R16, [R1+0x4d8] ;  /* 0x0004d80001107983 */ /* 0x000f620000300800 */
[----:B-1----:R-:W-:-:S03]  /*283f0*/  IADD3 R3, P2, PT, R9, R4, RZ ;  /* 0x0000000409037210 */ /* 0x002fc60007f5e0ff */
[----:B------:R0:W-:Y:S04]  /*28400*/  STL [R1+0x2e94], R5 ;  /* 0x002e940501007387 */ /* 0x0001e80000100800 */
[----:B------:R1:W-:Y:S01]  /*28410*/  STL [R1+0x2e9c], R3 ;  /* 0x002e9c0301007387 */ /* 0x0003e20000100800 */
[----:B----4-:R-:W-:Y:S01]  /*28420*/  IMAD.X R6, R11, 0x1, R40, P1 ;  /* 0x000000010b067824 */ /* 0x010fe200008e0628 */
[----:B0-----:R-:W-:Y:S01]  /*28430*/  IADD3 R5, P1, PT, R9, R57, RZ ;  /* 0x0000003909057210 */ /* 0x001fe20007f3e0ff */
[----:B-1----:R-:W-:-:S03]  /*28440*/  IMAD.X R3, R11, 0x1, R42, P0 ;  /* 0x000000010b037824 */ /* 0x002fc600000e062a */
[----:B------:R-:W-:Y:S04]  /*28450*/  STL [R1+0x3878], R6 ;  /* 0x0038780601007387 */ /* 0x000fe80000100800 */
[----:B------:R-:W4:Y:S04]  /*28460*/  LDL.LU R9, [R1+0x4b0] ;  /* 0x0004b00001097983 */ /* 0x000f280000300800 */
        /* <DEDUP_REMOVED lines=8> */
[----:B0-----:R-:W-:-:S03]  /*284f0*/  IMAD.X R5, R11, 0x1, R2, P5 ;  /* 0x000000010b057824 */ /* 0x001fc600028e0602 */
[----:B------:R-:W4:Y:S01]  /*28500*/  LDL.LU R11, [R1+0x4e0] ;  /* 0x0004e000010b7983 */ /* 0x000f220000300800 */
[----:B-1----:R-:W-:-:S03]  /*28510*/  IADD3 R3, P5, PT, R34, R4, RZ ;  /* 0x0000000422037210 */ /* 0x002fc60007fbe0ff */
[----:B------:R0:W-:Y:S04]  /*28520*/  STL [R1+0x3888], R5 ;  /* 0x0038880501007387 */ /* 0x0001e80000100800 */
[----:B------:R1:W-:Y:S01]  /*28530*/  STL [R1+0x2ebc], R3 ;  /* 0x002ebc0301007387 */ /* 0x0003e20000100800 */
[C---:B---3--:R-:W-:Y:S01]  /*28540*/  IMAD.X R6, R21.reuse, 0x1, R26, P3 ;  /* 0x0000000115067824 */ /* 0x048fe200018e061a */
[----:B0-----:R-:W-:Y:S01]  /*28550*/  IADD3 R5, P3, PT, R34, R57, RZ ;  /* 0x0000003922057210 */ /* 0x001fe20007f7e0ff */
[----:B-1----:R-:W-:-:S03]  /*28560*/  IMAD.X R3, R21, 0x1, R40, P6 ;  /* 0x0000000115037824 */ /* 0x002fc600030e0628 */
[----:B------:R-:W-:Y:S04]  /*28570*/  STL [R1+0x2e88], R6 ;  /* 0x002e880601007387 */ /* 0x000fe80000100800 */
[----:B------:R-:W3:Y:S04]  /*28580*/  LDL.LU R34, [R1+0x4b8] ;  /* 0x0004b80001227983 */ /* 0x000ee80000300800 */
        /* <DEDUP_REMOVED lines=8> */
[----:B0-----:R-:W-:-:S03]  /*28610*/  IMAD.X R5, R21, 0x1, R2, P1 ;  /* 0x0000000115057824 */ /* 0x001fc600008e0602 */
[----:B------:R-:W3:Y:S01]  /*28620*/  LDL.LU R21, [R1+0x4e8] ;  /* 0x0004e80001157983 */ /* 0x000ee20000300800 */
[----:B-1----:R-:W-:-:S03]  /*28630*/  IADD3 R3, P1, PT, R39, R4, RZ ;  /* 0x0000000427037210 */ /* 0x002fc60007f3e0ff */
[----:B------:R0:W-:Y:S04]  /*28640*/  STL [R1+0x2ea0], R5 ;  /* 0x002ea00501007387 */ /* 0x0001e80000100800 */
[----:B------:R1:W-:Y:S01]  /*28650*/  STL [R1+0x2edc], R3 ;  /* 0x002edc0301007387 */ /* 0x0003e20000100800 */
[----:B------:R-:W-:Y:S01]  /*28660*/  IMAD.X R6, R13, 0x1, R26, P0 ;  /* 0x000000010d067824 */ /* 0x000fe200000e061a */
[----:B0-----:R-:W-:Y:S01]  /*28670*/  IADD3 R5, P0, PT, R39, R57, RZ ;  /* 0x0000003927057210 */ /* 0x001fe20007f1e0ff */
[----:B-1----:R-:W-:-:S03]  /*28680*/  IMAD.X R3, R13, 0x1, R40, P4 ;  /* 0x000000010d037824 */ /* 0x002fc600020e0628 */
[----:B------:R-:W-:Y:S04]  /*28690*/  STL [R1+0x2ea8], R6 ;  /* 0x002ea80601007387 */ /* 0x000fe80000100800 */
[----:B------:R-:W3:Y:S04]  /*286a0*/  LDL.LU R39, [R1+0x4c0] ;  /* 0x0004c00001277983 */ /* 0x000ee80000300800 */
[----:B------:R2:W-:Y:S04]  /*286b0*/  STL [R1+0x2ee4], R5 ;  /* 0x002ee40501007387 */ /* 0x0005e80000100800 */
[----:B------:R0:W-:Y:S01]  /*286c0*/  STL [R1+0x2eb0], R3 ;  /* 0x002eb00301007387 */ /* 0x0001e20000100800 */
[C---:B--2---:R-:W-:Y:S01]  /*286d0*/  IADD3 R5, P4, PT, R38.reuse, R17, RZ ;  /* 0x0000001126057210 */ /* 0x044fe20007f9e0ff */
[----:B0-----:R-:W-:Y:S01]  /*286e0*/  IMAD.X R3, R13, 0x1, R42, P5 ;  /* 0x000000010d037824 */ /* 0x001fe200028e062a */
[----:B------:R-:W-:-:S03]  /*286f0*/  IADD3 R6, P5, PT, R38, R22, RZ ;  /* 0x0000001626067210 */ /* 0x000fc60007fbe0ff */
[----:B------:R0:W-:Y:S04]  /*28700*/  STL [R1+0x2eec], R5 ;  /* 0x002eec0501007387 */ /* 0x0001e80000100800 */
[----:B------:R1:W-:Y:S04]  /*28710*/  STL [R1+0x2eb8], R3 ;  /* 0x002eb80301007387 */ /* 0x0003e80000100800 */
[----:B------:R5:W-:Y:S01]  /*28720*/  STL [R1+0x2ef4], R6 ;  /* 0x002ef40601007387 */ /* 0x000be20000100800 */
[----:B0-----:R-:W-:-:S03]  /*28730*/  IMAD.X R5, R13, 0x1, R2, P3 ;  /* 0x000000010d057824 */ /* 0x001fc600018e0602 */
[----:B------:R-:W2:Y:S01]  /*28740*/  LDL.LU R13, [R1+0x4f0] ;  /* 0x0004f000010d7983 */ /* 0x000ea20000300800 */
[----:B-1----:R-:W-:-:S03]  /*28750*/  IADD3 R3, P3, PT, R38, R4, RZ ;  /* 0x0000000426037210 */ /* 0x002fc60007f7e0ff */
[----:B------:R0:W-:Y:S04]  /*28760*/  STL [R1+0x2ec0], R5 ;  /* 0x002ec00501007387 */ /* 0x0001e80000100800 */
[----:B------:R1:W-:Y:S01]  /*28770*/  STL [R1+0x2efc], R3 ;  /* 0x002efc0301007387 */ /* 0x0003e20000100800 */
[----:B-----5:R-:W-:Y:S01]  /*28780*/  IMAD.X R6, R16, 0x1, R26, P6 ;  /* 0x0000000110067824 */ /* 0x020fe200030e061a */
[----:B0-----:R-:W-:Y:S01]  /*28790*/  IADD3 R5, P6, PT, R38, R57, RZ ;  /* 0x0000003926057210 */ /* 0x001fe20007fde0ff */
[----:B-1----:R-:W-:-:S03]  /*287a0*/  IMAD.X R3, R16, 0x1, R40, P2 ;  /* 0x0000000110037824 */ /* 0x002fc600010e0628 */
[----:B------:R-:W-:Y:S04]  /*287b0*/  STL [R1+0x2ec8], R6 ;  /* 0x002ec80601007387 */ /* 0x000fe80000100800 */
[----:B------:R-:W5:Y:S04]  /*287c0*/  LDL.LU R38, [R1+0x4c8] ;  /* 0x0004c80001267983 */ /* 0x000f680000300800 */
        /* <DEDUP_REMOVED lines=8> */
[----:B0-----:R-:W-:-:S03]  /*28850*/  IMAD.X R5, R16, 0x1, R2, P0 ;  /* 0x0000000110057824 */ /* 0x001fc600000e0602 */
        /* <DEDUP_REMOVED lines=9> */
[----:B------:R-:W-:Y:S04]  /*288f0*/  STL [R1+0x2f24], R5 ;  /* 0x002f240501007387 */ /* 0x000fe80000100800 */
[----:B------:R0:W-:Y:S02]  /*28900*/  STL [R1+0x2ef0], R3 ;  /* 0x002ef00301007387 */ /* 0x0001e40000100800 */
[----:B0-----:R-:W-:Y:S01]  /*28910*/  IMAD.X R3, R11, 0x1, R42, P3 ;  /* 0x000000010b037824 */ /* 0x001fe200018e062a */
[----:B---3--:R-:W-:-:S02]  /*28920*/  IADD3 R5, P5, PT, R34, R17, RZ ;  /* 0x0000001122057210 */ /* 0x008fc40007fbe0ff */
        /* <DEDUP_REMOVED lines=11> */
[----:B------:R-:W-:Y:S04]  /*289e0*/  STL [R1+0x2f08], R6 ;  /* 0x002f080601007387 */ /* 0x000fe80000100800 */
        /* <DEDUP_REMOVED lines=15> */
[----:B--2---:R-:W-:Y:S01]  /*28ae0*/  IMAD.X R6, R13, 0x1, R26, P5 ;  /* 0x000000010d067824 */ /* 0x004fe200028e061a */
[----:B0-----:R-:W-:Y:S01]  /*28af0*/  IADD3 R5, P5, PT, R39, R57, RZ ;  /* 0x0000003927057210 */ /* 0x001fe20007fbe0ff */
[----:B-1----:R-:W-:-:S03]  /*28b00*/  IMAD.X R3, R13, 0x1, R40, P3 ;  /* 0x000000010d037824 */ /* 0x002fc600018e0628 */
[----:B------:R-:W-:Y:S04]  /*28b10*/  STL [R1+0x2f28], R6 ;  /* 0x002f280601007387 */ /* 0x000fe80000100800 */
[----:B------:R-:W2:Y:S04]  /*28b20*/  LDL.LU R39, [R1+0x4dc] ;  /* 0x0004dc0001277983 */ /* 0x000ea80000300800 */
[----:B------:R-:W-:Y:S04]  /*28b30*/  STL [R1+0x2f64], R5 ;  /* 0x002f640501007387 */ /* 0x000fe80000100800 */
[----:B------:R0:W-:Y:S02]  /*28b40*/  STL [R1+0x2f30], R3 ;  /* 0x002f300301007387 */ /* 0x0001e40000100800 */
[----:B0-----:R-:W-:Y:S01]  /*28b50*/  IMAD.X R3, R13, 0x1, R42, P6 ;  /* 0x000000010d037824 */ /* 0x001fe200030e062a */
[----:B-----5:R-:W-:-:S02]  /*28b60*/  IADD3 R5, P3, PT, R38, R17, RZ ;  /* 0x0000001126057210 */ /* 0x020fc40007f7e0ff */
        /* <DEDUP_REMOVED lines=34> */
[C---:B---3--:R-:W-:Y:S01]  /*28d90*/  IADD3 R5, P6, PT, R34.reuse, R17, RZ ;  /* 0x0000001122057210 */ /* 0x048fe20007fde0ff */
[----:B0-----:R-:W-:Y:S01]  /*28da0*/  IMAD.X R3, R11, 0x1, R42, P2 ;  /* 0x000000010b037824 */ /* 0x001fe200010e062a */
        /* <DEDUP_REMOVED lines=16> */
[----:B--2---:R-:W-:Y:S01]  /*28eb0*/  IADD3 R5, P4, PT, R39, R17, RZ ;  /* 0x0000001127057210 */ /* 0x004fe20007f9e0ff */
[----:B0-----:R-:W-:Y:S01]  /*28ec0*/  IMAD.X R3, R21, 0x1, R42, P5 ;  /* 0x0000000115037824 */ /* 0x001fe200028e062a */
        /* <DEDUP_REMOVED lines=14> */
[----:B------:R5:W-:Y:S04]  /*28fb0*/  STL [R1+0x2fe4], R5 ;  /* 0x002fe40501007387 */ /* 0x000be80000100800 */
[----:B------:R0:W-:Y:S01]  /*28fc0*/  STL [R1+0x2fb0], R3 ;  /* 0x002fb00301007387 */ /* 0x0001e20000100800 */
[C---:B-----5:R-:W-:Y:S01]  /*28fd0*/  IADD3 R5, P2, PT, R38.reuse, R17, RZ ;  /* 0x0000001126057210 */ /* 0x060fe20007f5e0ff */
        /* <DEDUP_REMOVED lines=15> */
[----:B------:R-:W-:Y:S04]  /*290d0*/  STL [R1+0x3004], R5 ;  /* 0x0030040501007387 */ /* 0x000fe80000100800 */
[----:B------:R0:W-:Y:S02]  /*290e0*/  STL [R1+0x2fd0], R3 ;  /* 0x002fd00301007387 */ /* 0x0001e40000100800 */
[----:B0-----:R-:W-:Y:S01]  /*290f0*/  IMAD.X R3, R16, 0x1, R42, P3 ;  /* 0x0000000110037824 */ /* 0x001fe200018e062a */
[----:B----4-:R-:W-:-:S02]  /*29100*/  IADD3 R5, P5, PT, R9, R17, RZ ;  /* 0x0000001109057210 */ /* 0x010fc40007fbe0ff */
        /* <DEDUP_REMOVED lines=10> */
[----:B0-----:R-:W-:-:S04]  /*291b0*/  IADD3 R5, P2, PT, R9, R57, RZ ;  /* 0x0000003909057210 */ /* 0x001fc80007f5e0ff */
[----:B------:R-:W-:Y:S04]  /*291c0*/  STL [R1+0x2fe8], R6 ;  /* 0x002fe80601007387 */ /* 0x000fe80000100800 */
[----:B------:R-:W4:Y:S01]  /*291d0*/  LDL.LU R9, [R1+0x508] ;  /* 0x0005080001097983 */ /* 0x000f220000300800 */
[----:B-1----:R-:W-:-:S03]  /*291e0*/  IMAD.X R3, R11, 0x1, R40, P1 ;  /* 0x000000010b037824 */ /* 0x002fc600008e0628 */
        /* <DEDUP_REMOVED lines=18> */
[----:B------:R-:W-:Y:S04]  /*29310*/  STL [R1+0x3044], R5 ;  /* 0x0030440501007387 */ /* 0x000fe80000100800 */
[----:B------:R0:W-:Y:S02]  /*29320*/  STL [R1+0x3010], R3 ;  /* 0x0030100301007387 */ /* 0x0001e40000100800 */
[----:B0-----:R-:W-:Y:S01]  /*29330*/  IMAD.X R3, R21, 0x1, R42, P6 ;  /* 0x0000000115037824 */ /* 0x001fe200030e062a */
[----:B--2---:R-:W-:-:S02]  /*29340*/  IADD3 R5, P3, PT, R39, R17, RZ ;  /* 0x0000001127057210 */ /* 0x004fc40007f7e0ff */
        /* <DEDUP_REMOVED lines=100> */
[----:B0-----:R-:W-:-:S04]  /*29990*/  IADD3 R5, P2, PT, R38, R57, RZ ;  /* 0x0000003926057210 */ /* 0x001fc80007f5e0ff */
[----:B------:R-:W-:Y:S04]  /*299a0*/  STL [R1+0x30c8], R6 ;  /* 0x0030c80601007387 */ /* 0x000fe80000100800 */
[----:B------:R-:W5:Y:S01]  /*299b0*/  LDL.LU R38, [R1+0x53c] ;  /* 0x00053c0001267983 */ /* 0x000f620000300800 */
[----:B-1----:R-:W-:-:S03]  /*299c0*/  IMAD.X R3, R16, 0x1, R40, P1 ;  /* 0x0000000110037824 */ /* 0x002fc600008e0628 */
        /* <DEDUP_REMOVED lines=122> */
[----:B0-----:R-:W-:-:S04]  /*2a170*/  IADD3 R5, P2, PT, R39, R57, RZ ;  /* 0x0000003927057210 */ /* 0x001fc80007f5e0ff */
[----:B------:R-:W-:Y:S04]  /*2a180*/  STL [R1+0x31a8], R6 ;  /* 0x0031a80601007387 */ /* 0x000fe80000100800 */
[----:B------:R-:W2:Y:S01]  /*2a190*/  LDL.LU R39, [R1+0x56c] ;  /* 0x00056c0001277983 */ /* 0x000ea20000300800 */
[----:B-1----:R-:W-:-:S03]  /*2a1a0*/  IMAD.X R3, R13, 0x1, R40, P1 ;  /* 0x000000010d037824 */ /* 0x002fc600008e0628 */
        /* <DEDUP_REMOVED lines=749> */
[----:B------:R-:W-:Y:S04]  /*2d080*/  STL [R1+0x36e0], R5 ;  /* 0x0036e00501007387 */ /* 0x000fe80000100800 */
[----:B------:R0:W-:Y:S01]  /*2d090*/  STL [R1+0x371c], R3 ;  /* 0x00371c0301007387 */ /* 0x0001e20000100800 */
[----:B----4-:R-:W-:Y:S01]  /*2d0a0*/  IMAD.X R6, R11, 0x1, R26, P2 ;  /* 0x000000010b067824 */ /* 0x010fe200010e061a */
[----:B0-----:R-:W-:-:S04]  /*2d0b0*/  IADD3 R3, P2, PT, R9, R57, RZ ;  /* 0x0000003909037210 */ /* 0x001fc80007f5e0ff */
[----:B------:R0:W-:Y:S04]  /*2d0c0*/  STL [R1+0x36e8], R6 ;  /* 0x0036e80601007387 */ /* 0x0001e80000100800 */
[----:B------:R-:W4:Y:S01]  /*2d0d0*/  LDL.LU R9, [R1+0x69c] ;  /* 0x00069c0001097983 */ /* 0x000f220000300800 */
[----:B------:R-:W-:-:S03]  /*2d0e0*/  IMAD.X R5, R11, 0x1, R40, P1 ;  /* 0x000000010b057824 */ /* 0x000fc600008e0628 */
[----:B------:R3:W-:Y:S01]  /*2d0f0*/  STL [R1+0x3724], R3 ;  /* 0x0037240301007387 */ /* 0x0007e20000100800 */
[----:B0-----:R-:W-:-:S03]  /*2d100*/  IMAD.X R6, R11, 0x1, R42, P0 ;  /* 0x000000010b067824 */ /* 0x001fc600000e062a */
[----:B------:R0:W-:Y:S01]  /*2d110*/  STL [R1+0x36f0], R5 ;  /* 0x0036f00501007387 */ /* 0x0001e20000100800 */
[C---:B---3--:R-:W-:Y:S02]  /*2d120*/  IADD3 R3, P1, PT, R34.reuse, R17, RZ ;  /* 0x0000001122037210 */ /* 0x048fe40007f3e0ff */
[----:B0-----:R-:W-:-:S03]  /*2d130*/  IADD3 R5, P0, PT, R34, R22, RZ ;  /* 0x0000001622057210 */ /* 0x001fc60007f1e0ff */
[----:B------:R0:W-:Y:S04]  /*2d140*/  STL [R1+0x372c], R3 ;  /* 0x00372c0301007387 */ /* 0x0001e80000100800 */
[----:B------:R1:W-:Y:S01]  /*2d150*/  STL [R1+0x36f8], R6 ;  /* 0x0036f80601007387 */ /* 0x0003e20000100800 */
[----:B0-----:R-:W-:-:S03]  /*2d160*/  IMAD.X R3, R11, 0x1, R2, P4 ;  /* 0x000000010b037824 */ /* 0x001fc600020e0602 */
[----:B------:R-:W3:Y:S01]  /*2d170*/  LDL.LU R11, [R1+0x708] ;  /* 0x00070800010b7983 */ /* 0x000ee20000300800 */
[----:B-1----:R-:W-:-:S03]  /*2d180*/  IADD3 R6, P4, PT, R34, R4, RZ ;  /* 0x0000000422067210 */ /* 0x002fc60007f9e0ff */
[----:B------:R-:W-:Y:S04]  /*2d190*/  STL [R1+0x3734], R5 ;  /* 0x0037340501007387 */ /* 0x000fe80000100800 */
[----:B------:R0:W-:Y:S04]  /*2d1a0*/  STL [R1+0x3700], R3 ;  /* 0x0037000301007387 */ /* 0x0001e80000100800 */
[----:B------:R1:W-:Y:S01]  /*2d1b0*/  STL [R1+0x373c], R6 ;  /* 0x00373c0601007387 */ /* 0x0003e20000100800 */
[----:B0-----:R-:W-:Y:S01]  /*2d1c0*/  IMAD.X R3, R21, 0x1, R26, P5 ;  /* 0x0000000115037824 */ /* 0x001fe200028e061a */
[----:B------:R-:W-:-:S02]  /*2d1d0*/  IADD3 R5, P5, PT, R34, R57, RZ ;  /* 0x0000003922057210 */ /* 0x000fc40007fbe0ff */
[----:B------:R-:W3:Y:S04]  /*2d1e0*/  LDL.LU R34, [R1+0x6a4] ;  /* 0x0006a40001227983 */ /* 0x000ee80000300800 */
[----:B------:R0:W-:Y:S01]  /*2d1f0*/  STL [R1+0x3708], R3 ;  /* 0x0037080301007387 */ /* 0x0001e20000100800 */
[----:B-1----:R-:W-:-:S03]  /*2d200*/  IMAD.X R6, R21, 0x1, R42, P6 ;  /* 0x0000000115067824 */ /* 0x002fc600030e062a */
[----:B------:R2:W-:Y:S01]  /*2d210*/  STL [R1+0x3744], R5 ;  /* 0x0037440501007387 */ /* 0x0005e20000100800 */
[----:B0-----:R-:W-:-:S05]  /*2d220*/  IMAD.X R3, R21, 0x1, R40, P3 ;  /* 0x0000000115037824 */ /* 0x001fca00018e0628 */
[----:B------:R0:W-:Y:S01]  /*2d230*/  STL [R1+0x3710], R3 ;  /* 0x0037100301007387 */ /* 0x0001e20000100800 */
[C---:B--2---:R-:W-:Y:S02]  /*2d240*/  IADD3 R5, P3, PT, R39.reuse, R17, RZ ;  /* 0x0000001127057210 */ /* 0x044fe40007f7e0ff */
[----:B0-----:R-:W-:-:S03]  /*2d250*/  IADD3 R3, P6, PT, R39, R22, RZ ;  /* 0x0000001627037210 */ /* 0x001fc60007fde0ff */
[----:B------:R0:W-:Y:S04]  /*2d260*/  STL [R1+0x374c], R5 ;  /* 0x00374c0501007387 */ /* 0x0001e80000100800 */
[----:B------:R1:W-:Y:S01]  /*2d270*/  STL [R1+0x3718], R6 ;  /* 0x0037180601007387 */ /* 0x0003e20000100800 */
[----:B0-----:R-:W-:-:S03]  /*2d280*/  IMAD.X R5, R21, 0x1, R2, P2 ;  /* 0x0000000115057824 */ /* 0x001fc600010e0602 */
[----:B------:R-:W2:Y:S04]  /*2d290*/  LDL.LU R21, [R1+0x70c] ;  /* 0x00070c0001157983 */ /* 0x000ea80000300800 */
[----:B------:R0:W-:Y:S04]  /*2d2a0*/  STL [R1+0x3754], R3 ;  /* 0x0037540301007387 */ /* 0x0001e80000100800 */
[----:B------:R0:W-:Y:S01]  /*2d2b0*/  STL [R1+0x3720], R5 ;  /* 0x0037200501007387 */ /* 0x0001e20000100800 */
[----:B-1----:R-:W-:Y:S01]  /*2d2c0*/  IMAD.X R6, R13, 0x1, R26, P1 ;  /* 0x000000010d067824 */ /* 0x002fe200008e061a */
[----:B0-----:R-:W-:-:S02]  /*2d2d0*/  IADD3 R3, P2, PT, R39, R4, RZ ;  /* 0x0000000427037210 */ /* 0x001fc40007f5e0ff */
[----:B------:R-:W-:-:S03]  /*2d2e0*/  IADD3 R5, P1, PT, R39, R57, RZ ;  /* 0x0000003927057210 */ /* 0x000fc60007f3e0ff */
[----:B------:R0:W-:Y:S04]  /*2d2f0*/  STL [R1+0x375c], R3 ;  /* 0x00375c0301007387 */ /* 0x0001e80000100800 */
[----:B------:R-:W-:Y:S04]  /*2d300*/  STL [R1+0x3728], R6 ;  /* 0x0037280601007387 */ /* 0x000fe80000100800 */
[----:B------:R-:W2:Y:S01]  /*2d310*/  LDL.LU R39, [R1+0x6ac] ;  /* 0x0006ac0001277983 */ /* 0x000ea20000300800 */
[----:B0-----:R-:W-:-:S03]  /*2d320*/  IMAD.X R3, R13, 0x1, R40, P0 ;  /* 0x000000010d037824 */ /* 0x001fc600000e0628 */
        /* <DEDUP_REMOVED lines=16> */
[----:B------:R4:W-:Y:S04]  /*2d430*/  STL [R1+0x3748], R6 ;  /* 0x0037480601007387 */ /* 0x0009e80000100800 */
[----:B------:R-:W5:Y:S04]  /*2d440*/  LDL.LU R38, [R1+0x6b4] ;  /* 0x0006b40001267983 */ /* 0x000f680000300800 */
[----:B------:R0:W-:Y:S04]  /*2d450*/  STL [R1+0x3784], R5 ;  /* 0x0037840501007387 */ /* 0x0001e80000100800 */
[----:B------:R1:W-:Y:S01]  /*2d460*/  STL [R1+0x3750], R3 ;  /* 0x0037500301007387 */ /* 0x0003e20000100800 */
[C---:B----4-:R-:W-:Y:S01]  /*2d470*/  IADD3 R6, P6, PT, R9.reuse, R17, RZ ;  /* 0x0000001109067210 */ /* 0x050fe20007fde0ff */
[----:B0-----:R-:W-:Y:S01]  /*2d480*/  IMAD.X R5, R16, 0x1, R42, P2 ;  /* 0x0000000110057824 */ /* 0x001fe200010e062a */
[----:B-1----:R-:W-:-:S03]  /*2d490*/  IADD3 R3, P2, PT, R9, R22, RZ ;  /* 0x0000001609037210 */ /* 0x002fc60007f5e0ff */
[----:B------:R0:W-:Y:S04]  /*2d4a0*/  STL [R1+0x378c], R6 ;  /* 0x00378c0601007387 */ /* 0x0001e80000100800 */
[----:B------:R1:W-:Y:S01]  /*2d4b0*/  STL [R1+0x3758], R5 ;  /* 0x0037580501007387 */ /* 0x0003e20000100800 */
[----:B0-----:R-:W-:-:S03]  /*2d4c0*/  IMAD.X R6, R16, 0x1, R2, P1 ;  /* 0x0000000110067824 */ /* 0x001fc600008e0602 */
[----:B------:R3:W-:Y:S04]  /*2d4d0*/  STL [R1+0x3794], R3 ;  /* 0x0037940301007387 */ /* 0x0007e80000100800 */
[----:B------:R0:W-:Y:S04]  /*2d4e0*/  STL [R1+0x3760], R6 ;  /* 0x0037600601007387 */ /* 0x0001e80000100800 */
[----:B------:R-:W4:Y:S01]  /*2d4f0*/  LDL.LU R8, [R1+0x714] ;  /* 0x0007140001087983 */ /* 0x000f220000300800 */
[----:B-1----:R-:W-:-:S05]  /*2d500*/  IADD3 R5, P1, PT, R9, R4, RZ ;  /* 0x0000000409057210 */ /* 0x002fca0007f3e0ff */
[----:B------:R-:W-:Y:S01]  /*2d510*/  STL [R1+0x379c], R5 ;  /* 0x00379c0501007387 */ /* 0x000fe20000100800 */
[----:B---3--:R-:W-:Y:S01]  /*2d520*/  IMAD.X R3, R11, 0x1, R26, P0 ;  /* 0x000000010b037824 */ /* 0x008fe200000e061a */
[----:B0-----:R-:W-:-:S04]  /*2d530*/  IADD3 R6, P0, PT, R9, R57, RZ ;  /* 0x0000003909067210 */ /* 0x001fc80007f1e0ff */
[----:B------:R0:W-:Y:S04]  /*2d540*/  STL [R1+0x3768], R3 ;  /* 0x0037680301007387 */ /* 0x0001e80000100800 */
[----:B------:R1:W-:Y:S04]  /*2d550*/  STL [R1+0x37a4], R6 ;  /* 0x0037a40601007387 */ /* 0x0003e80000100800 */
[----:B------:R-:W3:Y:S01]  /*2d560*/  LDL.LU R25, [R1+0x6b8] ;  /* 0x0006b80001197983 */ /* 0x000ee20000300800 */
[----:B0-----:R-:W-:Y:S01]  /*2d570*/  IMAD.X R3, R11, 0x1, R40, P4 ;  /* 0x000000010b037824 */ /* 0x001fe200020e0628 */
[----:B------:R-:W-:-:S04]  /*2d580*/  IADD3 R5, P4, PT, R34, R17, RZ ;  /* 0x0000001122057210 */ /* 0x000fc80007f9e0ff */
[----:B------:R0:W-:Y:S01]  /*2d590*/  STL [R1+0x3770], R3 ;  /* 0x0037700301007387 */ /* 0x0001e20000100800 */
[----:B-1----:R-:W-:-:S03]  /*2d5a0*/  IMAD.X R6, R11, 0x1, R2, P3 ;  /* 0x000000010b067824 */ /* 0x002fc600018e0602 */
[----:B------:R1:W-:Y:S01]  /*2d5b0*/  STL [R1+0x37ac], R5 ;  /* 0x0037ac0501007387 */ /* 0x0003e20000100800 */
[----:B0-----:R-:W-:Y:S01]  /*2d5c0*/  IMAD.X R3, R11, 0x1, R42, P5 ;  /* 0x000000010b037824 */ /* 0x001fe200028e062a */
[----:B-1----:R-:W-:-:S04]  /*2d5d0*/  IADD3 R5, P5, PT, R34, R22, RZ ;  /* 0x0000001622057210 */ /* 0x002fc80007fbe0ff */
[----:B------:R0:W-:Y:S04]  /*2d5e0*/  STL [R1+0x3778], R3 ;  /* 0x0037780301007387 */ /* 0x0001e80000100800 */
[----:B------:R2:W-:Y:S01]  /*2d5f0*/  STL [R1+0x37b4], R5 ;  /* 0x0037b40501007387 */ /* 0x0005e20000100800 */
[----:B0-----:R-:W-:-:S03]  /*2d600*/  IADD3 R3, P3, PT, R34, R4, RZ ;  /* 0x0000000422037210 */ /* 0x001fc60007f7e0ff */
[----:B------:R-:W-:Y:S04]  /*2d610*/  STL [R1+0x3780], R6 ;  /* 0x0037800601007387 */ /* 0x000fe80000100800 */
[----:B------:R-:W3:Y:S04]  /*2d620*/  LDL.LU R16, [R1+0x718] ;  /* 0x0007180001107983 */ /* 0x000ee80000300800 */
[----:B------:R0:W-:Y:S01]  /*2d630*/  STL [R1+0x37bc], R3 ;  /* 0x0037bc0301007387 */ /* 0x0001e20000100800 */
[----:B--2---:R-:W-:Y:S01]  /*2d640*/  IMAD.X R5, R21, 0x1, R26, P6 ;  /* 0x0000000115057824 */ /* 0x004fe200030e061a */
[----:B0-----:R-:W-:-:S04]  /*2d650*/  IADD3 R3, P6, PT, R34, R57, RZ ;  /* 0x0000003922037210 */ /* 0x001fc80007fde0ff */
[----:B------:R0:W-:Y:S01]  /*2d660*/  STL [R1+0x3788], R5 ;  /* 0x0037880501007387 */ /* 0x0001e20000100800 */
[----:B------:R-:W-:-:S03]  /*2d670*/  IMAD.X R6, R21, 0x1, R42, P1 ;  /* 0x0000000115067824 */ /* 0x000fc600008e062a */
[----:B------:R-:W2:Y:S04]  /*2d680*/  LDL.LU R9, [R1+0x6c0] ;  /* 0x0006c00001097983 */ /* 0x000ea80000300800 */
[----:B------:R1:W-:Y:S01]  /*2d690*/  STL [R1+0x37c4], R3 ;  /* 0x0037c40301007387 */ /* 0x0003e20000100800 */
[----:B0-----:R-:W-:-:S05]  /*2d6a0*/  IMAD.X R5, R21, 0x1, R40, P2 ;  /* 0x0000000115057824 */ /* 0x001fca00010e0628 */
[----:B------:R0:W-:Y:S01]  /*2d6b0*/  STL [R1+0x3790], R5 ;  /* 0x0037900501007387 */ /* 0x0001e20000100800 */
[C---:B-1----:R-:W-:Y:S02]  /*2d6c0*/  IADD3 R3, P2, PT, R39.reuse, R17, RZ ;  /* 0x0000001127037210 */ /* 0x042fe40007f5e0ff */
[----:B0-----:R-:W-:-:S03]  /*2d6d0*/  IADD3 R5, P1, PT, R39, R22, RZ ;  /* 0x0000001627057210 */ /* 0x001fc60007f3e0ff */
[----:B------:R0:W-:Y:S04]  /*2d6e0*/  STL [R1+0x37cc], R3 ;  /* 0x0037cc0301007387 */ /* 0x0001e80000100800 */
[----:B------:R-:W-:Y:S04]  /*2d6f0*/  STL [R1+0x3798], R6 ;  /* 0x0037980601007387 */ /* 0x000fe80000100800 */
[----:B------:R-:W2:Y:S01]  /*2d700*/  LDL.LU R11, [R1+0x71c] ;  /* 0x00071c00010b7983 */ /* 0x000ea20000300800 */
[----:B0-----:R-:W-:-:S03]  /*2d710*/  IMAD.X R3, R21, 0x1, R2, P0 ;  /* 0x0000000115037824 */ /* 0x001fc600000e0602 */
[----:B------:R0:W-:Y:S04]  /*2d720*/  STL [R1+0x37d4], R5 ;  /* 0x0037d40501007387 */ /* 0x0001e80000100800 */
[----:B------:R1:W-:Y:S04]  /*2d730*/  STL [R1+0x37a0], R3 ;  /* 0x0037a00301007387 */ /* 0x0003e80000100800 */
[----:B------:R-:W2:Y:S01]  /*2d740*/  LDL.LU R34, [R1+0x6c8] ;  /* 0x0006c80001227983 */ /* 0x000ea20000300800 */
[----:B0-----:R-:W-:Y:S01]  /*2d750*/  IADD3 R5, P0, PT, R39, R4, RZ ;  /* 0x0000000427057210 */ /* 0x001fe20007f1e0ff */
[----:B-1----:R-:W-:-:S04]  /*2d760*/  IMAD.X R3, R13, 0x1, R26, P4 ;  /* 0x000000010d037824 */ /* 0x002fc800020e061a */
[----:B------:R0:W-:Y:S01]  /*2d770*/  STL [R1+0x37dc], R5 ;  /* 0x0037dc0501007387 */ /* 0x0001e20000100800 */
[----:B------:R-:W-:-:S03]  /*2d780*/  IMAD.X R6, R13, 0x1, R40, P5 ;  /* 0x000000010d067824 */ /* 0x000fc600028e0628 */
[----:B------:R-:W-:Y:S01]  /*2d790*/  STL [R1+0x37a8], R3 ;  /* 0x0037a80301007387 */ /* 0x000fe20000100800 */
[----:B0-----:R-:W-:-:S05]  /*2d7a0*/  IADD3 R5, P4, PT, R39, R57, RZ ;  /* 0x0000003927057210 */ /* 0x001fca0007f9e0ff */
[----:B------:R0:W-:Y:S04]  /*2d7b0*/  STL [R1+0x37e4], R5 ;  /* 0x0037e40501007387 */ /* 0x0001e80000100800 */
[----:B------:R-:W-:Y:S04]  /*2d7c0*/  STL [R1+0x37b0], R6 ;  /* 0x0037b00601007387 */ /* 0x000fe80000100800 */
[----:B------:R-:W2:Y:S01]  /*2d7d0*/  LDL.LU R21, [R1+0x720] ;  /* 0x0007200001157983 */ /* 0x000ea20000300800 */
[----:B0-----:R-:W-:Y:S01]  /*2d7e0*/  IMAD.X R5, R13, 0x1, R42, P3 ;  /* 0x000000010d057824 */ /* 0x001fe200018e062a */
[----:B-----5:R-:W-:-:S05]  /*2d7f0*/  IADD3 R3, P5, PT, R38, R17, RZ ;  /* 0x0000001126037210 */ /* 0x020fca0007fbe0ff */
[----:B------:R0:W-:Y:S04]  /*2d800*/  STL [R1+0x37f4], R3 ;  /* 0x0037f40301007387 */ /* 0x0001e80000100800 */
[----:B------:R1:W-:Y:S04]  /*2d810*/  STL [R1+0x37b8], R5 ;  /* 0x0037b80501007387 */ /* 0x0003e80000100800 */
[----:B------:R-:W5:Y:S01]  /*2d820*/  LDL.LU R39, [R1+0x6d0] ;  /* 0x0006d00001277983 */ /* 0x000f620000300800 */
[----:B0-----:R-:W-:Y:S01]  /*2d830*/  IADD3 R3, P3, PT, R38, R22, RZ ;  /* 0x0000001626037210 */ /* 0x001fe20007f7e0ff */
[----:B-1----:R-:W-:-:S04]  /*2d840*/  IMAD.X R5, R13, 0x1, R2, P6 ;  /* 0x000000010d057824 */ /* 0x002fc800030e0602 */
[----:B------:R0:W-:Y:S04]  /*2d850*/  STL [R1+0x37fc], R3 ;  /* 0x0037fc0301007387 */ /* 0x0001e80000100800 */
[----:B------:R1:W-:Y:S01]  /*2d860*/  STL [R1+0x37c0], R5 ;  /* 0x0037c00501007387 */ /* 0x0003e20000100800 */
[----:B0-----:R-:W-:-:S05]  /*2d870*/  IADD3 R3, P6, PT, R38, R4, RZ ;  /* 0x0000000426037210 */ /* 0x001fca0007fde0ff */
[----:B------:R0:W-:Y:S01]  /*2d880*/  STL [R1+0x3804], R3 ;  /* 0x0038040301007387 */ /* 0x0001e20000100800 */
[----:B----4-:R-:W-:Y:S01]  /*2d890*/  IMAD.X R6, R8, 0x1, R26, P2 ;  /* 0x0000000108067824 */ /* 0x010fe200010e061a */
[----:B-1----:R-:W-:-:S04]  /*2d8a0*/  IADD3 R5, P2, PT, R38, R57, RZ ;  /* 0x0000003926057210 */ /* 0x002fc80007f5e0ff */
[----:B------:R-:W-:Y:S01]  /*2d8b0*/  STL [R1+0x37c8], R6 ;  /* 0x0037c80601007387 */ /* 0x000fe20000100800 */
[----:B0-----:R-:W-:-:S03]  /*2d8c0*/  IMAD.X R3, R8, 0x1, R40, P1 ;  /* 0x0000000108037824 */ /* 0x001fc600008e0628 */
[----:B------:R-:W4:Y:S04]  /*2d8d0*/  LDL.LU R13, [R1+0x724] ;  /* 0x00072400010d7983 */ /* 0x000f280000300800 */
[----:B------:R3:W-:Y:S04]  /*2d8e0*/  STL [R1+0x380c], R5 ;  /* 0x00380c0501007387 */ /* 0x0007e80000100800 */
[----:B------:R0:W-:Y:S04]  /*2d8f0*/  STL [R1+0x37d0], R3 ;  /* 0x0037d00301007387 */ /* 0x0001e80000100800 */
[----:B------:R-:W4:Y:S01]  /*2d900*/  LDL.LU R38, [R1+0x6fc] ;  /* 0x0006fc0001267983 */ /* 0x000f220000300800 */
[C---:B---3--:R-:W-:Y:S01]  /*2d910*/  IADD3 R5, P1, PT, R25.reuse, R17, RZ ;  /* 0x0000001119057210 */ /* 0x048fe20007f3e0ff */
[----:B0-----:R-:W-:Y:S01]  /*2d920*/  IMAD.X R3, R8, 0x1, R42, P0 ;  /* 0x0000000108037824 */ /* 0x001fe200000e062a */
[----:B------:R-:W-:-:S03]  /*2d930*/  IADD3 R6, P0, PT, R25, R22, RZ ;  /* 0x0000001619067210 */ /* 0x000fc60007f1e0ff */
[----:B------:R-:W-:Y:S04]  /*2d940*/  STL [R1+0x3814], R5 ;  /* 0x0038140501007387 */ /* 0x000fe80000100800 */
[----:B------:R0:W-:Y:S04]  /*2d950*/  STL [R1+0x37d8], R3 ;  /* 0x0037d80301007387 */ /* 0x0001e80000100800 */
[----:B------:R1:W-:Y:S01]  /*2d960*/  STL [R1+0x381c], R6 ;  /* 0x00381c0601007387 */ /* 0x0003e20000100800 */
[----:B0-----:R-:W-:Y:S01]  /*2d970*/  IMAD.X R3, R8, 0x1, R2, P4 ;  /* 0x0000000108037824 */ /* 0x001fe200020e0602 */
[----:B------:R-:W-:-:S04]  /*2d980*/  IADD3 R5, P4, PT, R25, R4, RZ ;  /* 0x0000000419057210 */ /* 0x000fc80007f9e0ff */
[----:B------:R0:W-:Y:S04]  /*2d990*/  STL [R1+0x37e0], R3 ;  /* 0x0037e00301007387 */ /* 0x0001e80000100800 */
[----:B------:R3:W-:Y:S01]  /*2d9a0*/  STL [R1+0x3824], R5 ;  /* 0x0038240501007387 */ /* 0x0007e20000100800 */
[C---:B-1----:R-:W-:Y:S01]  /*2d9b0*/  IMAD.X R6, R16.reuse, 0x1, R26, P5 ;  /* 0x0000000110067824 */ /* 0x042fe200028e061a */
[----:B0-----:R-:W-:Y:S01]  /*2d9c0*/  IADD3 R3, P5, PT, R25, R57, RZ ;  /* 0x0000003919037210 */ /* 0x001fe20007fbe0ff */
[----:B---3--:R-:W-:-:S03]  /*2d9d0*/  IMAD.X R5, R16, 0x1, R40, P3 ;  /* 0x0000000110057824 */ /* 0x008fc600018e0628 */
[----:B------:R-:W-:Y:S04]  /*2d9e0*/  STL [R1+0x37f0], R6 ;  /* 0x0037f00601007387 */ /* 0x000fe80000100800 */
[----:B------:R0:W-:Y:S04]  /*2d9f0*/  STL [R1+0x382c], R3 ;  /* 0x00382c0301007387 */ /* 0x0001e80000100800 */
[----:B------:R1:W-:Y:S01]  /*2da00*/  STL [R1+0x37f8], R5 ;  /* 0x0037f80501007387 */ /* 0x0003e20000100800 */
[----:B0-----:R-:W-:Y:S01]  /*2da10*/  IMAD.X R3, R16, 0x1, R42, P6 ;  /* 0x0000000110037824 */ /* 0x001fe200030e062a */
[----:B--2---:R-:W-:-:S02]  /*2da20*/  IADD3 R6, P3, PT, R9, R17, RZ ;  /* 0x0000001109067210 */ /* 0x004fc40007f7e0ff */
[----:B-1----:R-:W-:-:S03]  /*2da30*/  IADD3 R5, P6, PT, R9, R22, RZ ;  /* 0x0000001609057210 */ /* 0x002fc60007fde0ff */
[----:B------:R0:W-:Y:S04]  /*2da40*/  STL [R1+0x3834], R6 ;  /* 0x0038340601007387 */ /* 0x0001e80000100800 */
[----:B------:R1:W-:Y:S04]  /*2da50*/  STL [R1+0x3800], R3 ;  /* 0x0038000301007387 */ /* 0x0003e80000100800 */
[----:B------:R2:W-:Y:S01]  /*2da60*/  STL [R1+0x383c], R5 ;  /* 0x00383c0501007387 */ /* 0x0005e20000100800 */
[----:B0-----:R-:W-:Y:S01]  /*2da70*/  IMAD.X R6, R16, 0x1, R2, P2 ;  /* 0x0000000110067824 */ /* 0x001fe200010e0602 */
[----:B-1----:R-:W-:-:S04]  /*2da80*/  IADD3 R3, P2, PT, R9, R4, RZ ;  /* 0x0000000409037210 */ /* 0x002fc80007f5e0ff */
[----:B------:R0:W-:Y:S04]  /*2da90*/  STL [R1+0x3808], R6 ;  /* 0x0038080601007387 */ /* 0x0001e80000100800 */
[----:B------:R1:W-:Y:S01]  /*2daa0*/  STL [R1+0x3844], R3 ;  /* 0x0038440301007387 */ /* 0x0003e20000100800 */
[----:B--2---:R-:W-:Y:S01]  /*2dab0*/  IMAD.X R5, R11, 0x1, R26, P1 ;  /* 0x000000010b057824 */ /* 0x004fe200008e061a */
[----:B0-----:R-:W-:Y:S01]  /*2dac0*/  IADD3 R6, P1, PT, R9, R57, RZ ;  /* 0x0000003909067210 */ /* 0x001fe20007f3e0ff */
[----:B-1----:R-:W-:-:S03]  /*2dad0*/  IMAD.X R3, R11, 0x1, R40, P0 ;  /* 0x000000010b037824 */ /* 0x002fc600000e0628 */
[----:B------:R0:W-:Y:S04]  /*2dae0*/  STL [R1+0x3810], R5 ;  /* 0x0038100501007387 */ /* 0x0001e80000100800 */
[----:B------:R1:W-:Y:S01]  /*2daf0*/  STL [R1+0x384c], R6 ;  /* 0x00384c0601007387 */ /* 0x0003e20000100800 */
[----:B0-----:R-:W-:-:S03]  /*2db00*/  IADD3 R5, P0, PT, R34, R17, RZ ;  /* 0x0000001122057210 */ /* 0x001fc60007f1e0ff */
[----:B------:R0:W-:Y:S01]  /*2db10*/  STL [R1+0x3818], R3 ;  /* 0x0038180301007387 */ /* 0x0001e20000100800 */
[----:B-1----:R-:W-:-:S03]  /*2db20*/  IMAD.X R6, R11, 0x1, R42, P4 ;  /* 0x000000010b067824 */ /* 0x002fc600020e062a */
[----:B------:R1:W-:Y:S01]  /*2db30*/  STL [R1+0x3854], R5 ;  /* 0x0038540501007387 */ /* 0x0003e20000100800 */
[----:B0-----:R-:W-:-:S03]  /*2db40*/  IADD3 R3, P4, PT, R34, R22, RZ ;  /* 0x0000001622037210 */ /* 0x001fc60007f9e0ff */
[----:B------:R0:W-:Y:S01]  /*2db50*/  STL [R1+0x3820], R6 ;  /* 0x0038200601007387 */ /* 0x0001e20000100800 */
[----:B-1----:R-:W-:-:S03]  /*2db60*/  IMAD.X R5, R11, 0x1, R2, P5 ;  /* 0x000000010b057824 */ /* 0x002fc600028e0602 */
[----:B------:R1:W-:Y:S04]  /*2db70*/  STL [R1+0x385c], R3 ;  /* 0x00385c0301007387 */ /* 0x0003e80000100800 */
[----:B------:R2:W-:Y:S01]  /*2db80*/  STL [R1+0x3828], R5 ;  /* 0x0038280501007387 */ /* 0x0005e20000100800 */
[C---:B0-----:R-:W-:Y:S01]  /*2db90*/  IADD3 R6, P5, PT, R34.reuse, R4, RZ ;  /* 0x0000000422067210 */ /* 0x041fe20007fbe0ff */
[----:B-1----:R-:W-:Y:S01]  /*2dba0*/  IMAD.X R3, R21, 0x1, R26, P3 ;  /* 0x0000000115037824 */ /* 0x002fe200018e061a */
[----:B--2---:R-:W-:-:S03]  /*2dbb0*/  IADD3 R5, P3, PT, R34, R57, RZ ;  /* 0x0000003922057210 */ /* 0x004fc60007f7e0ff */
[----:B------:R0:W-:Y:S04]  /*2dbc0*/  STL [R1+0x3860], R6 ;  /* 0x0038600601007387 */ /* 0x0001e80000100800 */
[----:B------:R-:W-:Y:S04]  /*2dbd0*/  STL [R1+0x3830], R3 ;  /* 0x0038300301007387 */ /* 0x000fe80000100800 */
[----:B------:R1:W-:Y:S01]  /*2dbe0*/  STL [R1+0x3864], R5 ;  /* 0x0038640501007387 */ /* 0x0003e20000100800 */
[----:B0-----:R-:W-:-:S05]  /*2dbf0*/  IMAD.X R6, R21, 0x1, R40, P6 ;  /* 0x0000000115067824 */ /* 0x001fca00030e0628 */
[----:B------:R0:W-:Y:S01]  /*2dc00*/  STL [R1+0x3838], R6 ;  /* 0x0038380601007387 */ /* 0x0001e20000100800 */
[----:B-1----:R-:W-:Y:S01]  /*2dc10*/  IMAD.X R5, R21, 0x1, R42, P2 ;  /* 0x0000000115057824 */ /* 0x002fe200010e062a */
[----:B------:R-:W-:Y:S02]  /*2dc20*/  SHF.R.S32.HI R0, RZ, 0x1f, R0 ;  /* 0x0000001fff007819 */ /* 0x000fe40000011400 */
[C---:B-----5:R-:W-:Y:S02]  /*2dc30*/  IADD3 R3, P6, PT, R39.reuse, R17, RZ ;  /* 0x0000001127037210 */ /* 0x060fe40007fde0ff */
[----:B0-----:R-:W-:-:S03]  /*2dc40*/  IADD3 R6, P2, PT, R39, R22, RZ ;  /* 0x0000001627067210 */ /* 0x001fc60007f5e0ff */
[----:B------:R0:W-:Y:S04]  /*2dc50*/  STL [R1+0x3868], R3 ;  /* 0x0038680301007387 */ /* 0x0001e80000100800 */
[----:B------:R1:W-:Y:S01]  /*2dc60*/  STL [R1+0x3840], R5 ;  /* 0x0038400501007387 */ /* 0x0003e20000100800 */
[----:B0-----:R-:W-:-:S03]  /*2dc70*/  IMAD.X R3, R21, 0x1, R2, P1 ;  /* 0x0000000115037824 */ /* 0x001fc600008e0602 */
[----:B------:R4:W-:Y:S01]  /*2dc80*/  STL [R1+0x386c], R6 ;  /* 0x00386c0601007387 */ /* 0x0009e20000100800 */
[----:B-1----:R-:W-:-:S03]  /*2dc90*/  IADD3 R5, P1, PT, R39, R4, RZ ;  /* 0x0000000427057210 */ /* 0x002fc60007f3e0ff */
[----:B------:R0:W-:Y:S04]  /*2dca0*/  STL [R1+0x3848], R3 ;  /* 0x0038480301007387 */ /* 0x0001e80000100800 */
[----:B------:R1:W-:Y:S01]  /*2dcb0*/  STL [R1+0x3870], R5 ;  /* 0x0038700501007387 */ /* 0x0003e20000100800 */
[----:B----4-:R-:W-:Y:S01]  /*2dcc0*/  IMAD.X R6, R13, 0x1, R26, P0 ;  /* 0x000000010d067824 */ /* 0x010fe200000e061a */
[----:B0-----:R-:W-:Y:S01]  /*2dcd0*/  IADD3 R3, P0, PT, R39, R57, RZ ;  /* 0x0000003927037210 */ /* 0x001fe20007f1e0ff */
[----:B-1----:R-:W-:-:S03]  /*2dce0*/  IMAD.X R5, R13, 0x1, R40, P4 ;  /* 0x000000010d057824 */ /* 0x002fc600020e0628 */
[----:B------:R0:W-:Y:S04]  /*2dcf0*/  STL [R1+0x3850], R6 ;  /* 0x0038500601007387 */ /* 0x0001e80000100800 */
        /* <DEDUP_REMOVED lines=8> */
[----:B0-----:R-:W-:Y:S01]  /*2dd80*/  IMAD.X R6, R13, 0x1, R2, P3 ;  /* 0x000000010d067824 */ /* 0x001fe200018e0602 */
[----:B-1----:R-:W-:-:S04]  /*2dd90*/  IADD3 R3, P3, PT, R38, R4, RZ ;  /* 0x0000000426037210 */ /* 0x002fc80007f7e0ff */
[----:B------:R0:W-:Y:S01]  /*2dda0*/  STL [R1+0x21e8], R6 ;  /* 0x0021e80601007387 */ /* 0x0001e20000100800 */
[----:B--2---:R-:W-:Y:S01]  /*2ddb0*/  IMAD.X R5, R0, 0x1, R26, P6 ;  /* 0x0000000100057824 */ /* 0x004fe200030e061a */
[----:B------:R-:W-:Y:S02]  /*2ddc0*/  IADD3 R4, P6, PT, R38, R57, RZ ;  /* 0x0000003926047210 */ /* 0x000fe40007fde0ff */
[----:B------:R1:W-:Y:S04]  /*2ddd0*/  STL [R1+0x21e4], R3 ;  /* 0x0021e40301007387 */ /* 0x0003e80000100800 */
[----:B------:R2:W-:Y:S01]  /*2dde0*/  STL [R1+0x21e0], R5 ;  /* 0x0021e00501007387 */ /* 0x0005e20000100800 */
[----:B0-----:R-:W-:-:S03]  /*2ddf0*/  IMAD.X R6, R0, 0x1, R40, P2 ;  /* 0x0000000100067824 */ /* 0x001fc600010e0628 */
[----:B------:R0:W-:Y:S01]  /*2de00*/  STL [R1+0x21dc], R4 ;  /* 0x0021dc0401007387 */ /* 0x0001e20000100800 */
[----:B-1----:R-:W-:Y:S01]  /*2de10*/  SHF.R.S32.HI R3, RZ, 0x1f, R38 ;  /* 0x0000001fff037819 */ /* 0x002fe20000011426 */
[C---:B--2---:R-:W-:Y:S02]  /*2de20*/  IMAD.X R5, R0.reuse, 0x1, R42, P1 ;  /* 0x0000000100057824 */ /* 0x044fe400008e062a */
[----:B------:R1:W-:Y:S01]  /*2de30*/  STL [R1+0x21d0], R6 ;  /* 0x0021d00601007387 */ /* 0x0003e20000100800 */
[----:B0-----:R-:W-:-:S03]  /*2de40*/  IMAD.X R4, R0, 0x1, R2, P0 ;  /* 0x0000000100047824 */ /* 0x001fc600000e0602 */
[----:B------:R-:W2:Y:S01]  /*2de50*/  LDL.LU R0, [R1+0x434c] ;  /* 0x00434c0001007983 */ /* 0x000ea20000300800 */
[----:B------:R-:W-:-:S03]  /*2de60*/  IMAD.X R2, R3, 0x1, R2, P6 ;  /* 0x0000000103027824 */ /* 0x000fc600030e0602 */
[----:B------:R0:W-:Y:S01]  /*2de70*/  STL [R1+0x21d4], R5 ;  /* 0x0021d40501007387 */ /* 0x0001e20000100800 */
[----:B-1----:R-:W-:-:S03]  /*2de80*/  IMAD.X R6, R3, 0x1, R26, P4 ;  /* 0x0000000103067824 */ /* 0x002fc600020e061a */
[----:B------:R1:W-:Y:S01]  /*2de90*/  STL [R1+0x21d8], R4 ;  /* 0x0021d80401007387 */ /* 0x0003e20000100800 */
[----:B0-----:R-:W-:-:S03]  /*2dea0*/  IMAD.X R5, R3, 0x1, R40, P5 ;  /* 0x0000000103057824 */ /* 0x001fc600028e0628 */
[----:B------:R-:W-:Y:S01]  /*2deb0*/  STL [R1+0x21cc], R6 ;  /* 0x0021cc0601007387 */ /* 0x000fe20000100800 */
[----:B-1----:R-:W-:-:S03]  /*2dec0*/  IMAD.X R4, R3, 0x1, R42, P3 ;  /* 0x0000000103047824 */ /* 0x002fc600018e062a */
[----:B------:R-:W-:Y:S04]  /*2ded0*/  STL [R1+0x21c8], R5 ;  /* 0x0021c80501007387 */ /* 0x000fe80000100800 */
[----:B------:R-:W-:Y:S04]  /*2dee0*/  STL [R1+0x21c4], R4 ;  /* 0x0021c40401007387 */ /* 0x000fe80000100800 */
[----:B------:R0:W-:Y:S04]  /*2def0*/  STL [R1+0x19d0], R2 ;  /* 0x0019d00201007387 */ /* 0x0001e80000100800 */
        /* <DEDUP_REMOVED lines=317> */
[----:B------:R-:W3:Y:S04]  /*2f2d0*/  LDL R21, [R1+0x10f8] ;  /* 0x0010f80001157983 */ /* 0x000ee80000100800 */
[----:B------:R-:W0:Y:S04]  /*2f2e0*/  LDL R39, [R1+0x10f0] ;  /* 0x0010f00001277983 */ /* 0x000e280000100800 */
[----:B------:R-:W-:Y:S04]  /*2f2f0*/  STL [R1+0x5a0], RZ ;  /* 0x0005a0ff01007387 */ /* 0x000fe80000100800 */
[----:B------:R-:W-:Y:S04]  /*2f300*/  STL [R1+0x5a4], RZ ;  /* 0x0005a4ff01007387 */ /* 0x000fe80000100800 */
[----:B------:R-:W-:Y:S04]  /*2f310*/  STL [R1+0x5a8], RZ ;  /* 0x0005a8ff01007387 */ /* 0x000fe80000100800 */
[----:B------:R-:W-:Y:S04]  /*2f320*/  STL [R1+0x5ac], RZ ;  /* 0x0005acff01007387 */ /* 0x000fe80000100800 */
[----:B------:R-:W4:Y:S04]  /*2f330*/  LDL R13, [R1+0x10f4] ;  /* 0x0010f400010d7983 */ /* 0x000f280000100800 */
[----:B------:R-:W5:Y:S04]  /*2f340*/  LDL R38, [R1+0x10ec] ;  /* 0x0010ec0001267983 */ /* 0x000f680000100800 */
[----:B------:R-:W-:Y:S04]  /*2f350*/  STL [R1+0x5c0], RZ ;  /* 0x0005c0ff01007387 */ /* 0x000fe80000100800 */
[----:B------:R-:W-:Y:S04]  /*2f360*/  STL [R1+0x5c4], RZ ;  /* 0x0005c4ff01007387 */ /* 0x000fe80000100800 */
[----:B------:R-:W-:Y:S04]  /*2f370*/  STL [R1+0x5c8], RZ ;  /* 0x0005c8ff01007387 */ /* 0x000fe80000100800 */
[----:B------:R-:W-:Y:S04]  /*2f380*/  STL [R1+0x5cc], RZ ;  /* 0x0005ccff01007387 */ /* 0x000fe80000100800 */
[----:B------:R-:W-:Y:S04]  /*2f390*/  STL [R1+0x5d0], RZ ;  /* 0x0005d0ff01007387 */ /* 0x000fe80000100800 */
[----:B------:R-:W-:Y:S01]  /*2f3a0*/  STL [R1+0x5d4], RZ ;  /* 0x0005d4ff01007387 */ /* 0x000fe20000100800 */
[----:B------:R-:W-:-:S03]  /*2f3b0*/  UIMAD UR21, UR42, 0x7f, URZ ;  /* 0x0000007f2a1578a4 */ /* 0x000fc6000f8e02ff */
[----:B------:R-:W-:Y:S04]  /*2f3c0*/  STL [R1+0x5d8], RZ ;  /* 0x0005d8ff01007387 */ /* 0x000fe80000100800 */
[----:B------:R-:W-:Y:S04]  /*2f3d0*/  STL [R1+0x5dc], RZ ;  /* 0x0005dcff01007387 */ /* 0x000fe80000100800 */
[----:B------:R-:W-:Y:S04]  /*2f3e0*/  STL [R1+0x590], RZ ;  /* 0x000590ff01007387 */ /* 0x000fe80000100800 */
[----:B------:R-:W-:Y:S04]  /*2f3f0*/  STL [R1+0x594], RZ ;  /* 0x000594ff01007387 */ /* 0x000fe80000100800 */
[----:B------:R-:W-:Y:S04]  /*2f400*/  STL [R1+0x598], RZ ;  /* 0x000598ff01007387 */ /* 0x000fe80000100800 */
[----:B------:R-:W-:Y:S01]  /*2f410*/  STL [R1+0x59c], RZ ;  /* 0x00059cff01007387 */ /* 0x000fe20000100800 */
[----:B------:R-:W-:-:S03]  /*2f420*/  USHF.R.S32.HI UR77, URZ, 0x1f, UR21 ;  /* 0x0000001fff4d7899 */ /* 0x000fc60008011415 */
        /* <DEDUP_REMOVED lines=8> */
[----:B------:R-:W-:Y:S01]  /*2f4b0*/  STL [R1+0xa2c], RZ ;  /* 0x000a2cff01007387 */ /* 0x000fe20000100800 */
[----:B------:R-:W-:Y:S02]  /*2f4c0*/  UIMAD UR22, UR42, 0x7d, URZ ;  /* 0x0000007d2a1678a4 */ /* 0x000fe4000f8e02ff */
[----:B------:R-:W-:Y:S01]  /*2f4d0*/  UIMAD UR23, UR42, 0x7c, URZ ;  /* 0x0000007c2a1778a4 */ /* 0x000fe2000f8e02ff */
[----:B---3--:R-:W-:Y:S02]  /*2f4e0*/  IADD3 R3, P0, PT, R21, UR21, RZ ;  /* 0x0000001515037c10 */ /* 0x008fe4000ff1e0ff */
[----:B0-----:R-:W-:-:S03]  /*2f4f0*/  IADD3 R2, P1, PT, R39, UR21, RZ ;  /* 0x0000001527027c10 */ /* 0x001fc6000ff3e0ff */
[----:B------:R4:W-:Y:S04]  /*2f500*/  STL [R1+0x19d8], R3 ;  /* 0x0019d80301007387 */ /* 0x0009e80000100800 */
[----:B------:R-:W-:Y:S04]  /*2f510*/  STL [R1+0xa00], RZ ;  /* 0x000a00ff01007387 */ /* 0x000fe80000100800 */
[----:B------:R5:W-:Y:S01]  /*2f520*/  STL [R1+0x19e0], R2 ;  /* 0x0019e00201007387 */ /* 0x000be20000100800 */
[----:B------:R-:W-:Y:S01]  /*2f530*/  USHF.R.S32.HI UR21, URZ, 0x1f, UR20 ;  /* 0x0000001fff157899 */ /* 0x000fe20008011414 */
[----:B----4-:R-:W-:-:S02]  /*2f540*/  IADD3.X R3, PT, PT, R13, UR77, RZ, P0, !PT ;  /* 0x0000004d0d037c10 */ /* 0x010fc400087fe4ff */
[----:B-----5:R-:W-:-:S03]  /*2f550*/  IADD3.X R2, PT, PT, R38, UR77, RZ, P1, !PT ;  /* 0x0000004d26027c10 */ /* 0x020fc60008ffe4ff */
[----:B------:R0:W-:Y:S04]  /*2f560*/  STL [R1+0x19d4], R3 ;  /* 0x0019d40301007387 */ /* 0x0001e80000100800 */
[----:B------:R1:W-:Y:S01]  /*2f570*/  STL [R1+0x19dc], R2 ;  /* 0x0019dc0201007387 */ /* 0x0003e20000100800 */
[----:B0-----:R-:W-:Y:S02]  /*2f580*/  IADD3 R3, P0, PT, R21, UR20, RZ ;  /* 0x0000001415037c10 */ /* 0x001fe4000ff1e0ff */
[----:B-1----:R-:W-:-:S03]  /*2f590*/  IADD3 R2, P1, PT, R39, UR20, RZ ;  /* 0x0000001427027c10 */ /* 0x002fc6000ff3e0ff */
[----:B------:R0:W-:Y:S04]  /*2f5a0*/  STL [R1+0x19e8], R3 ;  /* 0x0019e80301007387 */ /* 0x0001e80000100800 */
[----:B------:R-:W-:Y:S04]  /*2f5b0*/  STL [R1+0xa04], RZ ;  /* 0x000a04ff01007387 */ /* 0x000fe80000100800 */
[----:B------:R1:W-:Y:S01]  /*2f5c0*/  STL [R1+0x19f0], R2 ;  /* 0x0019f00201007387 */ /* 0x0003e20000100800 */
[----:B0-----:R-:W-:Y:S01]  /*2f5d0*/  IADD3.X R3, PT, PT, R13, UR21, RZ, P0, !PT ;  /* 0x000000150d037c10 */ /* 0x001fe200087fe4ff */
[----:B------:R-:W-:-:S04]  /*2f5e0*/  USHF.R.S32.HI UR20, URZ, 0x1f, UR22 ;  /* 0x0000001fff147899 */ /* 0x000fc80008011416 */
[----:B------:R0:W-:Y:S01]  /*2f5f0*/  STL [R1+0x19e4], R3 ;  /* 0x0019e40301007387 */ /* 0x0001e20000100800 */
[----:B-1----:R-:W-:-:S05]  /*2f600*/  IADD3.X R2, PT, PT, R38, UR21, RZ, P1, !PT ;  /* 0x0000001526027c10 */ /* 0x002fca0008ffe4ff */
[----:B------:R1:W-:Y:S01]  /*2f610*/  STL [R1+0x19ec], R2 ;  /* 0x0019ec0201007387 */ /* 0x0003e20000100800 */
[----:B0-----:R-:W-:-:S05]  /*2f620*/  IADD3 R3, P0, PT, R21, UR22, RZ ;  /* 0x0000001615037c10 */ /* 0x001fca000ff1e0ff */
[----:B------:R0:W-:Y:S01]  /*2f630*/  STL [R1+0x19f8], R3 ;  /* 0x0019f80301007387 */ /* 0x0001e20000100800 */
[----:B-1----:R-:W-:-:S03]  /*2f640*/  IADD3 R2, P1, PT, R39, UR22, RZ ;  /* 0x0000001627027c10 */ /* 0x002fc6000ff3e0ff */
[----:B------:R-:W-:Y:S04]  /*2f650*/  STL [R1+0xa08], RZ ;  /* 0x000a08ff01007387 */ /* 0x000fe80000100800 */
[----:B------:R1:W-:Y:S01]  /*2f660*/  STL [R1+0x1a00], R2 ;  /* 0x001a000201007387 */ /* 0x0003e20000100800 */
[----:B0-----:R-:W-:Y:S01]  /*2f670*/  IADD3.X R3, PT, PT, R13, UR20, RZ, P0, !PT ;  /* 0x000000140d037c10 */ /* 0x001fe200087fe4ff */
[----:B------:R-:W-:-:S04]  /*2f680*/  USHF.R.S32.HI UR22, URZ, 0x1f, UR23 ;  /* 0x0000001fff167899 */ /* 0x000fc80008011417 */
[----:B------:R0:W-:Y:S01]  /*2f690*/  STL [R1+0x19f4], R3 ;  /* 0x0019f40301007387 */ /* 0x0001e20000100800 */
[----:B-1----:R-:W-:-:S05]  /*2f6a0*/  IADD3.X R2, PT, PT, R38, UR20, RZ, P1, !PT ;  /* 0x0000001426027c10 */ /* 0x002fca0008ffe4ff */
[----:B------:R1:W-:Y:S01]  /*2f6b0*/  STL [R1+0x19fc], R2 ;  /* 0x0019fc0201007387 */ /* 0x0003e20000100800 */
[----:B0-----:R-:W-:Y:S01]  /*2f6c0*/  IADD3 R3, P0, PT, R21, UR23, RZ ;  /* 0x0000001715037c10 */ /* 0x001fe2000ff1e0ff */
[----:B------:R-:W-:-:S04]  /*2f6d0*/  UIMAD UR77, UR42, 0x7b, URZ ;  /* 0x0000007b2a4d78a4 */ /* 0x000fc8000f8e02ff */
        /* <DEDUP_REMOVED lines=630> */
[----:B0-----:R-:W-:Y:S02]  /*31e40*/  IADD3.X R3, PT, PT, R13, UR77, RZ, P0, !PT ;  /* 0x0000004d0d037c10 */ /* 0x001fe400087fe4ff */
[----:B-1----:R-:W-:-:S03]  /*31e50*/  IADD3.X R2, PT, PT, R38, UR77, RZ, P1, !PT ;  /* 0x0000004d26027c10 */ /* 0x002fc60008ffe4ff */
[----:B------:R0:W-:Y:S04]  /*31e60*/  STL [R1+0x1d94], R3 ;  /* 0x001d940301007387 */ /* 0x0001e80000100800 */
        /* <DEDUP_REMOVED lines=57> */
[----:B------:R-:W-:-:S03]  /*32200*/  UIMAD UR22, UR42, 0x41, URZ ;  /* 0x000000412a1678a4 */ /* 0x000fc6000f8e02ff */
[----:B------:R-:W-:Y:S01]  /*32210*/  STL [R1+0xb80], RZ ;  /* 0x000b80ff01007387 */ /* 0x000fe20000100800 */
[----:B0-----:R-:W-:-:S03]  /*32220*/  IADD3 R3, P6, PT, R21, UR20, RZ ;  /* 0x0000001415037c10 */ /* 0x001fc6000ffde0ff */
[----:B------:R-:W-:Y:S01]  /*32230*/  STL [R1+0xb84], RZ ;  /* 0x000b84ff01007387 */ /* 0x000fe20000100800 */
[----:B-1----:R-:W-:-:S03]  /*32240*/  IADD3 R2, P5, PT, R39, UR20, RZ ;  /* 0x0000001427027c10 */ /* 0x002fc6000ffbe0ff */
[----:B------:R-:W-:Y:S04]  /*32250*/  STL [R1+0xb88], RZ ;  /* 0x000b88ff01007387 */ /* 0x000fe80000100800 */
[----:B------:R-:W-:Y:S04]  /*32260*/  STL [R1+0xb8c], RZ ;  /* 0x000b8cff01007387 */ /* 0x000fe80000100800 */
[----:B------:R-:W-:Y:S04]  /*32270*/  STL [R1+0xb70], RZ ;  /* 0x000b70ff01007387 */ /* 0x000fe80000100800 */
[----:B------:R-:W-:Y:S01]  /*32280*/  STL [R1+0xb74], RZ ;  /* 0x000b74ff01007387 */ /* 0x000fe20000100800 */
[----:B------:R-:W-:-:S03]  /*32290*/  USHF.L.U32 UR23, UR42, 0x6, URZ ;  /* 0x000000062a177899 */ /* 0x000fc600080006ff */
[----:B------:R-:W-:Y:S04]  /*322a0*/  STL [R1+0xb78], RZ ;  /* 0x000b78ff01007387 */ /* 0x000fe80000100800 */
[----:B------:R-:W-:Y:S04]  /*322b0*/  STL [R1+0xb7c], RZ ;  /* 0x000b7cff01007387 */ /* 0x000fe80000100800 */
[----:B------:R0:W-:Y:S04]  /*322c0*/  STL [R1+0x1da8], R3 ;  /* 0x001da80301007387 */ /* 0x0001e80000100800 */
[----:B------:R1:W-:Y:S01]  /*322d0*/  STL [R1+0x1db0], R2 ;  /* 0x001db00201007387 */ /* 0x0003e20000100800 */
[----:B0-----:R-:W-:-:S02]  /*322e0*/  IADD3 R3, P0, PT, R21, UR22, RZ ;  /* 0x0000001615037c10 */ /* 0x001fc4000ff1e0ff */
[----:B-1----:R-:W-:-:S03]  /*322f0*/  IADD3 R2, P2, PT, R39, UR22, RZ ;  /* 0x0000001627027c10 */ /* 0x002fc6000ff5e0ff */
[----:B------:R0:W-:Y:S01]  /*32300*/  STL [R1+0x1db8], R3 ;  /* 0x001db80301007387 */ /* 0x0001e20000100800 */
[----:B------:R-:W-:Y:S02]  /*32310*/  UIMAD UR21, UR42, 0x3f, URZ ;  /* 0x0000003f2a1578a4 */ /* 0x000fe4000f8e02ff */
[----:B------:R-:W-:Y:S01]  /*32320*/  USHF.R.S32.HI UR20, URZ, 0x1f, UR20 ;  /* 0x0000001fff147899 */ /* 0x000fe20008011414 */
[----:B------:R1:W-:Y:S01]  /*32330*/  STL [R1+0x1dc0], R2 ;  /* 0x001dc00201007387 */ /* 0x0003e20000100800 */
[----:B0-----:R-:W-:Y:S02]  /*32340*/  IADD3 R3, P3, PT, R21, UR23, RZ ;  /* 0x0000001715037c10 */ /* 0x001fe4000ff7e0ff */
[----:B-1----:R-:W-:-:S03]  /*32350*/  IADD3 R2, P4, PT, R39, UR23, RZ ;  /* 0x0000001727027c10 */ /* 0x002fc6000ff9e0ff */
[----:B------:R-:W-:Y:S01]  /*32360*/  STL [R1+0x1dc8], R3 ;  /* 0x001dc80301007387 */ /* 0x000fe20000100800 */
[----:B------:R-:W-:-:S03]  /*32370*/  IADD3 R4, P1, PT, R21, UR21, RZ ;  /* 0x0000001515047c10 */ /* 0x000fc6000ff3e0ff */
[----:B------:R0:W-:Y:S01]  /*32380*/  STL [R1+0x1dd0], R2 ;  /* 0x001dd00201007387 */ /* 0x0001e20000100800 */
[----:B------:R-:W-:-:S03]  /*32390*/  UIMAD UR77, UR42, 0x3e, URZ ;  /* 0x0000003e2a4d78a4 */ /* 0x000fc6000f8e02ff */
[----:B------:R-:W-:Y:S01]  /*323a0*/  STL [R1+0x1dd8], R4 ;  /* 0x001dd80401007387 */ /* 0x000fe20000100800 */
[----:B0-----:R-:W-:Y:S01]  /*323b0*/  IADD3.X R2, PT, PT, R13, UR20, RZ, P6, !PT ;  /* 0x000000140d027c10 */ /* 0x001fe2000b7fe4ff */
[----:B------:R-:W-:Y:S01]  /*323c0*/  USHF.R.S32.HI UR22, URZ, 0x1f, UR22 ;  /* 0x0000001fff167899 */ /* 0x000fe20008011416 */
[----:B------:R-:W-:-:S03]  /*323d0*/  IADD3 R3, P6, PT, R39, UR21, RZ ;  /* 0x0000001527037c10 */ /* 0x000fc6000ffde0ff */
[----:B------:R0:W-:Y:S04]  /*323e0*/  STL [R1+0x1da4], R2 ;  /* 0x001da40201007387 */ /* 0x0001e80000100800 */
[----:B------:R-:W-:Y:S01]  /*323f0*/  STL [R1+0x1de0], R3 ;  /* 0x001de00301007387 */ /* 0x000fe20000100800 */
[----:B0-----:R-:W-:Y:S02]  /*32400*/  IADD3.X R2, PT, PT, R38, UR20, RZ, P5, !PT ;  /* 0x0000001426027c10 */ /* 0x001fe4000affe4ff */
        /* <DEDUP_REMOVED lines=27> */
[----:B------:R0:W-:Y:S01]  /*325c0*/  STL [R1+0x1dd4], R2 ;  /* 0x001dd40201007387 */ /* 0x0001e20000100800 */
[----:B------:R-:W-:-:S03]  /*325d0*/  USHF.R.S32.HI UR75, URZ, 0x1f, UR41 ;  /* 0x0000001fff4b7899 */ /* 0x000fc60008011429 */
[----:B------:R-:W-:Y:S01]  /*325e0*/  STL [R1+0x1e10], R3 ;  /* 0x001e100301007387 */ /* 0x000fe20000100800 */
[----:B0-----:R-:W-:Y:S02]  /*325f0*/  IADD3.X R2, PT, PT, R38, UR21, RZ, P6, !PT ;  /* 0x0000001526027c10 */ /* 0x001fe4000b7fe4ff */
[----:B------:R-:W-:-:S03]  /*32600*/  IADD3 R4, P6, PT, R21, UR52, RZ ;  /* 0x0000003415047c10 */ /* 0x000fc6000ffde0ff */
[----:B------:R0:W-:Y:S01]  /*32610*/  STL [R1+0x1ddc], R2 ;  /* 0x001ddc0201007387 */ /* 0x0001e20000100800 */
[----:B------:R-:W-:Y:S02]  /*32620*/  UIMAD UR61, UR61, 0x3a, URZ ;  /* 0x0000003a3d3d78a4 */ /* 0x000fe4000f8e02ff */
[----:B------:R-:W-:Y:S01]  /*32630*/  ULEA.HI UR75, UR75, UR41, URZ, 0x7 ;  /* 0x000000294b4b7291 */ /* 0x000fe2000f8f38ff */
        /* <DEDUP_REMOVED lines=249> */
[----:B------:R-:W-:-:S03]  /*335d0*/  USHF.R.S32.HI UR61, URZ, 0x1f, UR66 ;  /* 0x0000001fff3d7899 */ /* 0x000fc60008011442 */
[----:B------:R-:W-:Y:S01]  /*335e0*/  STL [R1+0x1fa8], R4 ;  /* 0x001fa80401007387 */ /* 0x000fe20000100800 */
[----:B0-----:R-:W-:Y:S02]  /*335f0*/  IADD3.X R2, PT, PT, R13, UR67, RZ, P0, !PT ;  /* 0x000000430d027c10 */ /* 0x001fe400087fe4ff */
[----:B------:R-:W-:-:S03]  /*33600*/  IADD3 R3, P0, PT, R39, UR70, RZ ;  /* 0x0000004627037c10 */ /* 0x000fc6000ff1e0ff */
[----:B------:R0:W-:Y:S04]  /*33610*/  STL [R1+0x1f74], R2 ;  /* 0x001f740201007387 */ /* 0x0001e80000100800 */
[----:B------:R1:W-:Y:S01]  /*33620*/  STL [R1+0x1fb0], R3 ;  /* 0x001fb00301007387 */ /* 0x0003e20000100800 */
[----:B0-----:R-:W-:Y:S02]  /*33630*/  IADD3.X R2, PT, PT, R38, UR67, RZ, P2, !PT ;  /* 0x0000004326027c10 */ /* 0x001fe400097fe4ff */
[----:B-1----:R-:W-:-:S03]  /*33640*/  IADD3.X R3, PT, PT, R13, UR61, RZ, P3, !PT ;  /* 0x0000003d0d037c10 */ /* 0x002fc60009ffe4ff */
[----:B------:R0:W-:Y:S04]  /*33650*/  STL [R1+0x1f7c], R2 ;  /* 0x001f7c0201007387 */ /* 0x0001e80000100800 */
[----:B------:R1:W-:Y:S01]  /*33660*/  STL [R1+0x1f84], R3 ;  /* 0x001f840301007387 */ /* 0x0003e20000100800 */
[----:B0-----:R-:W-:-:S05]  /*33670*/  IADD3.X R2, PT, PT, R38, UR61, RZ, P4, !PT ;  /* 0x0000003d26027c10 */ /* 0x001fca000a7fe4ff */
[----:B------:R0:W-:Y:S01]  /*33680*/  STL [R1+0x1f8c], R2 ;  /* 0x001f8c0201007387 */ /* 0x0001e20000100800 */
[----:B------:R-:W-:Y:S02]  /*33690*/  UIMAD UR72, UR72, 0x21, URZ ;  /* 0x00000021484878a4 */ /* 0x000fe4000f8e02ff */
[----:B------:R-:W-:Y:S02]  /*336a0*/  USHF.L.U32 UR5, UR5, 0x5, URZ ;  /* 0x0000000505057899 */ /* 0x000fe400080006ff */
[----:B------:R-:W-:Y:S02]  /*336b0*/  UIMAD UR6, UR6, 0x1f, URZ ;  /* 0x0000001f060678a4 */ /* 0x000fe4000f8e02ff */
[----:B------:R-:W-:Y:S02]  /*336c0*/  UIMAD UR7, UR7, 0x1e, URZ ;  /* 0x0000001e070778a4 */ /* 0x000fe4000f8e02ff */
[----:B------:R-:W-:Y:S02]  /*336d0*/  UIMAD UR8, UR8, 0x1d, URZ ;  /* 0x0000001d080878a4 */ /* 0x000fe4000f8e02ff */
[----:B------:R-:W-:-:S02]  /*336e0*/  UIMAD UR9, UR9, 0x1c, URZ ;  /* 0x0000001c090978a4 */ /* 0x000fc4000f8e02ff */
[----:B------:R-:W-:Y:S02]  /*336f0*/  UIMAD UR10, UR10, 0x1b, URZ ;  /* 0x0000001b0a0a78a4 */ /* 0x000fe4000f8e02ff */
[----:B------:R-:W-:Y:S02]  /*33700*/  UIMAD UR11, UR11, 0x1a, URZ ;  /* 0x0000001a0b0b78a4 */ /* 0x000fe4000f8e02ff */
        /* <DEDUP_REMOVED lines=9> */
[----:B------:R-:W-:-:S02]  /*337a0*/  USHF.L.U32 UR25, UR25, 0x4, URZ ;  /* 0x0000000419197899 */ /* 0x000fc400080006ff */
[----:B------:R-:W-:Y:S02]  /*337b0*/  UIMAD UR26, UR26, 0xf, URZ ;  /* 0x0000000f1a1a78a4 */ /* 0x000fe4000f8e02ff */
[----:B------:R-:W-:Y:S02]  /*337c0*/  UIMAD UR27, UR27, 0xe, URZ ;  /* 0x0000000e1b1b78a4 */ /* 0x000fe4000f8e02ff */
[----:B------:R-:W-:Y:S02]  /*337d0*/  UIMAD UR28, UR28, 0xd, URZ ;  /* 0x0000000d1c1c78a4 */ /* 0x000fe4000f8e02ff */
[----:B------:R-:W-:Y:S02]  /*337e0*/  UIMAD UR29, UR29, 0xc, URZ ;  /* 0x0000000c1d1d78a4 */ /* 0x000fe4000f8e02ff */
[----:B------:R-:W-:Y:S02]  /*337f0*/  UIMAD UR30, UR30, 0xb, URZ ;  /* 0x0000000b1e1e78a4 */ /* 0x000fe4000f8e02ff */
[----:B------:R-:W-:-:S02]  /*33800*/  UIMAD UR31, UR31, 0xa, URZ ;  /* 0x0000000a1f1f78a4 */ /* 0x000fc4000f8e02ff */
[----:B------:R-:W-:Y:S02]  /*33810*/  UIMAD UR32, UR32, 0x9, URZ ;  /* 0x00000009202078a4 */ /* 0x000fe4000f8e02ff */
[----:B------:R-:W-:Y:S02]  /*33820*/  USHF.L.U32 UR33, UR33, 0x3, URZ ;  /* 0x0000000321217899 */ /* 0x000fe400080006ff */
[----:B------:R-:W-:Y:S02]  /*33830*/  UIMAD UR34, UR34, 0x7, URZ ;  /* 0x00000007222278a4 */ /* 0x000fe4000f8e02ff */
[----:B------:R-:W-:Y:S02]  /*33840*/  UIMAD UR35, UR35, 0x6, URZ ;  /* 0x00000006232378a4 */ /* 0x000fe4000f8e02ff */
[----:B------:R-:W-:Y:S02]  /*33850*/  UIMAD UR36, UR36, 0x5, URZ ;  /* 0x00000005242478a4 */ /* 0x000fe4000f8e02ff */
[----:B------:R-:W-:-:S02]  /*33860*/  USHF.L.U32 UR37, UR37, 0x2, URZ ;  /* 0x0000000225257899 */ /* 0x000fc400080006ff */
[----:B------:R-:W-:Y:S02]  /*33870*/  UIMAD UR38, UR38, 0x3, URZ ;  /* 0x00000003262678a4 */ /* 0x000fe4000f8e02ff */
[----:B------:R-:W-:Y:S02]  /*33880*/  USHF.R.S32.HI UR71, URZ, 0x1f, UR68 ;  /* 0x0000001fff477899 */ /* 0x000fe40008011444 */
[----:B------:R-:W-:Y:S02]  /*33890*/  USHF.R.S32.HI UR41, URZ, 0x1f, UR70 ;  /* 0x0000001fff297899 */ /* 0x000fe40008011446 */
[----:B------:R-:W-:Y:S02]  /*338a0*/  USHF.L.U32 UR39, UR39, 0x1, URZ ;  /* 0x0000000127277899 */ /* 0x000fe400080006ff */
[----:B------:R-:W-:Y:S02]  /*338b0*/  USHF.R.S32.HI UR40, URZ, 0x1f, UR40 ;  /* 0x0000001fff287899 */ /* 0x000fe40008011428 */
[----:B------:R-:W-:-:S02]  /*338c0*/  USHF.L.U32 UR42, UR42, 0x7, URZ ;  /* 0x000000072a2a7899 */ /* 0x000fc400080006ff */
[----:B------:R-:W-:Y:S02]  /*338d0*/  USHF.R.S32.HI UR73, URZ, 0x1f, UR72 ;  /* 0x0000001fff497899 */ /* 0x000fe40008011448 */
[----:B------:R-:W-:Y:S02]  /*338e0*/  USHF.R.S32.HI UR69, URZ, 0x1f, UR5 ;  /* 0x0000001fff457899 */ /* 0x000fe40008011405 */
[----:B------:R-:W-:Y:S02]  /*338f0*/  USHF.R.S32.HI UR44, URZ, 0x1f, UR6 ;  /* 0x0000001fff2c7899 */ /* 0x000fe40008011406 */
[----:B------:R-:W-:Y:S02]  /*33900*/  USHF.R.S32.HI UR22, URZ, 0x1f, UR7 ;  /* 0x0000001fff167899 */ /* 0x000fe40008011407 */
[----:B------:R-:W-:Y:S02]  /*33910*/  USHF.R.S32.HI UR46, URZ, 0x1f, UR8 ;  /* 0x0000001fff2e7899 */ /* 0x000fe40008011408 */
[----:B------:R-:W-:-:S02]  /*33920*/  USHF.R.S32.HI UR43, URZ, 0x1f, UR9 ;  /* 0x0000001fff2b7899 */ /* 0x000fc40008011409 */
        /* <DEDUP_REMOVED lines=24> */
[----:B------:R-:W-:Y:S01]  /*33ab0*/  USHF.R.S32.HI UR61, URZ, 0x1f, UR38 ;  /* 0x0000001fff3d7899 */ /* 0x000fe20008011426 */
[----:B-1----:R-:W-:Y:S01]  /*33ac0*/  IADD3 R3, P4, PT, R21, UR72, RZ ;  /* 0x0000004815037c10 */ /* 0x002fe2000ff9e0ff */
[----:B------:R-:W1:Y:S01]  /*33ad0*/  S2R R34, SR_TID.X ;  /* 0x0000000000227919 */ /* 0x000e620000002100 */
[----:B0-----:R-:W-:Y:S01]  /*33ae0*/  IADD3 R2, P3, PT, R39, UR72, RZ ;  /* 0x0000004827027c10 */ /* 0x001fe2000ff7e0ff */
[----:B------:R-:W-:Y:S01]  /*33af0*/  USHF.R.S32.HI UR77, URZ, 0x1f, UR39 ;  /* 0x0000001fff4d7899 */ /* 0x000fe20008011427 */
[C---:B--2---:R-:W-:Y:S01]  /*33b00*/  LOP3.LUT R4, R0.reuse, 0x10, RZ, 0x3c, !PT ;  /* 0x0000001000047812 */ /* 0x044fe200078e3cff */
[----:B------:R0:W-:Y:S01]  /*33b10*/  STL [R1+0x1fb8], R3 ;  /* 0x001fb80301007387 */ /* 0x0001e20000100800 */
[----:B------:R-:W-:Y:S02]  /*33b20*/  USHF.R.S32.HI UR75, URZ, 0x7, UR75 ;  /* 0x00000007ff4b7899 */ /* 0x000fe4000801144b */
[----:B------:R-:W-:Y:S01]  /*33b30*/  USHF.R.S32.HI UR72, URZ, 0x1f, UR42 ;  /* 0x0000001fff487899 */ /* 0x000fe2000801142a */
[----:B------:R2:W-:Y:S04]  /*33b40*/  STL [R1+0x1fc0], R2 ;  /* 0x001fc00201007387 */ /* 0x0005e80000100800 */
[----:B------:R-:W-:Y:S01]  /*33b50*/  STL [R1+0xb60], RZ ;  /* 0x000b60ff01007387 */ /* 0x000fe20000100800 */
[----:B0-----:R-:W-:-:S03]  /*33b60*/  LOP3.LUT R3, R0, 0x20, RZ, 0x3c, !PT ;  /* 0x0000002000037812 */ /* 0x001fc600078e3cff */
[----:B------:R-:W-:Y:S01]  /*33b70*/  STL [R1+0xb64], RZ ;  /* 0x000b64ff01007387 */ /* 0x000fe20000100800 */
[----:B------:R-:W-:Y:S02]  /*33b80*/  IADD3 R3, P2, PT, R21, UR5, RZ ;  /* 0x0000000515037c10 */ /* 0x000fe4000ff5e0ff */
[----:B--2---:R-:W-:Y:S01]  /*33b90*/  LOP3.LUT R2, R0, 0x30, RZ, 0x3c, !PT ;  /* 0x0000003000027812 */ /* 0x004fe200078e3cff */
[----:B------:R-:W-:Y:S01]  /*33ba0*/  STL [R1+0xb68], RZ ;  /* 0x000b68ff01007387 */ /* 0x000fe20000100800 */
[----:B------:R-:W-:-:S03]  /*33bb0*/  IADD3.X R2, PT, PT, R13, UR71, RZ, P1, !PT ;  /* 0x000000470d027c10 */ /* 0x000fc60008ffe4ff */
[----:B------:R-:W-:Y:S04]  /*33bc0*/  STL [R1+0xb6c], RZ ;  /* 0x000b6cff01007387 */ /* 0x000fe80000100800 */
[----:B------:R-:W-:Y:S04]  /*33bd0*/  STL [R1+0xb50], RZ ;  /* 0x000b50ff01007387 */ /* 0x000fe80000100800 */
[----:B------:R-:W-:Y:S01]  /*33be0*/  STL [R1+0xb54], RZ ;  /* 0x000b54ff01007387 */ /* 0x000fe20000100800 */
[----:B-1----:R-:W-:-:S03]  /*33bf0*/  LOP3.LUT R34, R34, 0x7, RZ, 0xc0, !PT ;  /* 0x0000000722227812 */ /* 0x002fc600078ec0ff */
[----:B------:R-:W-:Y:S02]  /*33c00*/  STL [R1+0xb58], RZ ;  /* 0x000b58ff01007387 */ /* 0x000fe40000100800 */
[----:B------:R-:W-:Y:S01]  /*33c10*/  IMAD R34, R34, 0x90, RZ ;  /* 0x0000009022227824 */ /* 0x000fe200078e02ff */
[----:B------:R-:W0:Y:S01]  /*33c20*/  S2R R11, SR_TID.X ;  /* 0x00000000000b7919 */ /* 0x000e220000002100 */
        /* <DEDUP_REMOVED lines=8> */
[----:B0-----:R-:W-:-:S03]  /*33cb0*/  IMAD.SHL.U32 R11, R11, 0x2, RZ ;  /* 0x000000020b0b7824 */ /* 0x001fc600078e00ff */
[----:B------:R-:W-:Y:S02]  /*33cc0*/  STL [R1+0xb3c], RZ ;  /* 0x000b3cff01007387 */ /* 0x000fe40000100800 */
[----:B------:R-:W-:Y:S02]  /*33cd0*/  LOP3.LUT R34, R34, 0x30, R11, 0x78, !PT ;  /* 0x0000003022227812 */ /* 0x000fe400078e780b */
[----:B------:R-:W-:Y:S02]  /*33ce0*/  STL [R1+0x5b0], RZ ;  /* 0x0005b0ff01007387 */ /* 0x000fe40000100800 */
[----:B------:R-:W-:Y:S02]  /*33cf0*/  LOP3.LUT R4, R34, 0x40, RZ, 0x3c, !PT ;  /* 0x0000004022047812 */ /* 0x000fe400078e3cff */
[----:B------:R-:W-:Y:S01]  /*33d00*/  STL [R1+0x5b4], RZ ;  /* 0x0005b4ff01007387 */ /* 0x000fe20000100800 */
[----:B------:R-:W-:-:S03]  /*33d10*/  IADD3 R4, P1, PT, R39, UR5, RZ ;  /* 0x0000000527047c10 */ /* 0x000fc6000ff3e0ff */
        /* <DEDUP_REMOVED lines=30> */
[----:B------:R0:W-:Y:S04]  /*33f00*/  STL [R1+0x1fc8], R3 ;  /* 0x001fc80301007387 */ /* 0x0001e80000100800 */
[----:B------:R1:W-:Y:S04]  /*33f10*/  STL [R1+0x1f94], R2 ;  /* 0x001f940201007387 */ /* 0x0003e80000100800 */
[----:B------:R2:W-:Y:S01]  /*33f20*/  STL [R1+0x1fd0], R4 ;  /* 0x001fd00401007387 */ /* 0x0005e20000100800 */
[----:B0-----:R-:W-:-:S02]  /*33f30*/  IADD3.X R3, PT, PT, R38, UR71, RZ, P6, !PT ;  /* 0x0000004726037c10 */ /* 0x001fc4000b7fe4ff */
[----:B-1----:R-:W-:-:S03]  /*33f40*/  IADD3 R2, P6, PT, R21, UR6, RZ ;  /* 0x0000000615027c10 */ /* 0x002fc6000ffde0ff */
[----:B------:R0:W-:Y:S01]  /*33f50*/  STL [R1+0x1f9c], R3 ;  /* 0x001f9c0301007387 */ /* 0x0001e20000100800 */
[----:B--2---:R-:W-:-:S03]  /*33f60*/  IADD3.X R4, PT, PT, R13, UR41, RZ, P5, !PT ;  /* 0x000000290d047c10 */ /* 0x004fc6000affe4ff */
[----:B------:R1:W-:Y:S04]  /*33f70*/  STL [R1+0x1fd8], R2 ;  /* 0x001fd80201007387 */ /* 0x0003e80000100800 */
[----:B------:R2:W-:Y:S01]  /*33f80*/  STL [R1+0x1fa4], R4 ;  /* 0x001fa40401007387 */ /* 0x0005e20000100800 */
[----:B0-----:R-:W-:Y:S02]  /*33f90*/  IADD3 R3, P5, PT, R39, UR6, RZ ;  /* 0x0000000627037c10 */ /* 0x001fe4000ffbe0ff */
[----:B-1----:R-:W-:-:S03]  /*33fa0*/  IADD3.X R2, PT, PT, R38, UR41, RZ, P0, !PT ;  /* 0x0000002926027c10 */ /* 0x002fc600087fe4ff */
[----:B------:R0:W-:Y:S01]  /*33fb0*/  STL [R1+0x1fe0], R3 ;  /* 0x001fe00301007387 */ /* 0x0001e20000100800 */
[----:B--2---:R-:W-:-:S03]  /*33fc0*/  IADD3 R4, P0, PT, R21, UR7, RZ ;  /* 0x0000000715047c10 */ /* 0x004fc6000ff1e0ff */
[----:B------:R1:W-:Y:S04]  /*33fd0*/  STL [R1+0x1fac], R2 ;  /* 0x001fac0201007387 */ /* 0x0003e80000100800 */
[----:B------:R2:W-:Y:S01]  /*33fe0*/  STL [R1+0x1fe8], R4 ;  /* 0x001fe80401007387 */ /* 0x0005e20000100800 */
[----:B0-----:R-:W-:Y:S02]  /*33ff0*/  IADD3.X R3, PT, PT, R13, UR73, RZ, P4, !PT ;  /* 0x000000490d037c10 */ /* 0x001fe4000a7fe4ff */
        /* <DEDUP_REMOVED lines=236> */
[----:B--2---:R-:W-:-:S03]  /*34ec0*/  IADD3.X R4, PT, PT, R13, UR61, RZ, P6, !PT ;  /* 0x0000003d0d047c10 */ /* 0x004fc6000b7fe4ff */
[----:B------:R1:W-:Y:S04]  /*34ed0*/  STL [R1+0x218c], R2 ;  /* 0x00218c0201007387 */ /* 0x0003e80000100800 */
[----:B------:R2:W-:Y:S01]  /*34ee0*/  STL [R1+0x2194], R4 ;  /* 0x0021940401007387 */ /* 0x0005e20000100800 */
[----:B0-----:R-:W-:Y:S02]  /*34ef0*/  IADD3.X R3, PT, PT, R38, UR61, RZ, P5, !PT ;  /* 0x0000003d26037c10 */ /* 0x001fe4000affe4ff */
[----:B-1----:R-:W-:-:S03]  /*34f00*/  IADD3.X R2, PT, PT, R13, UR77, RZ, P0, !PT ;  /* 0x0000004d0d027c10 */ /* 0x002fc600087fe4ff */
[----:B------:R0:W-:Y:S01]  /*34f10*/  STL [R1+0x219c], R3 ;  /* 0x00219c0301007387 */ /* 0x0001e20000100800 */
[----:B--2---:R-:W-:-:S03]  /*34f20*/  IADD3.X R4, PT, PT, R38, UR77, RZ, P4, !PT ;  /* 0x0000004d26047c10 */ /* 0x004fc6000a7fe4ff */
[----:B------:R1:W-:Y:S04]  /*34f30*/  STL [R1+0x21a4], R2 ;  /* 0x0021a40201007387 */ /* 0x0003e80000100800 */
[----:B------:R2:W-:Y:S01]  /*34f40*/  STL [R1+0x21ac], R4 ;  /* 0x0021ac0401007387 */ /* 0x0005e20000100800 */
[----:B0-----:R-:W-:Y:S02]  /*34f50*/  IADD3.X R3, PT, PT, R13, UR40, RZ, P3, !PT ;  /* 0x000000280d037c10 */ /* 0x001fe40009ffe4ff */
[----:B-1----:R-:W-:-:S05]  /*34f60*/  IADD3.X R2, PT, PT, R38, UR40, RZ, P2, !PT ;  /* 0x0000002826027c10 */ /* 0x002fca00097fe4ff */
[----:B------:R2:W-:Y:S04]  /*34f70*/  STL [R1+0x21bc], R2 ;  /* 0x0021bc0201007387 */ /* 0x0005e80000100800 */
[----:B------:R2:W-:Y:S02]  /*34f80*/  STL [R1+0x21b4], R3 ;  /* 0x0021b40301007387 */ /* 0x0005e40000100800 */
.L_x_1:
[----:B0-----:R-:W3:Y:S01]  /*34f90*/  LDL R5, [R1+0x10ec] ;  /* 0x0010ec0001057983 */ /* 0x001ee20000100800 */
[----:B--2---:R-:W0:Y:S03]  /*34fa0*/  LDC R2, c[0x0][0x3a0] ;  /* 0x0000e800ff027b82 */ /* 0x004e260000000800 */
[----:B---3--:R1:W-:Y:S04]  /*34fb0*/  STL [R1+0x55a4], R5 ;  /* 0x0055a40501007387 */ /* 0x0083e80000100800 */
[----:B------:R-:W2:Y:S04]  /*34fc0*/  LDL R4, [R1+0x10f0] ;  /* 0x0010f00001047983 */ /* 0x000ea80000100800 */
[----:B-1----:R-:W0:Y:S04]  /*34fd0*/  LDL R5, [R1+0x1968] ;  /* 0x0019680001057983 */ /* 0x002e280000100800 */
[----:B------:R-:W-:Y:S04]  /*34fe0*/  STL [R1+0x538c], R60 ;  /* 0x00538c3c01007387 */ /* 0x000fe80000100800 */
        /* <DEDUP_REMOVED lines=189> */
[----:B-----5:R-:W-:Y:S04]  /*35bc0*/  STL [R1+0x434c], R0 ;  /* 0x00434c0001007387 */ /* 0x020fe80000100800 */
        /* <DEDUP_REMOVED lines=468> */
[----:B------:R-:W-:Y:S01]  /*37910*/  STL [R1+0x51e8], R0 ;  /* 0x0051e80001007387 */ /* 0x000fe20000100800 */
[----:B0-----:R-:W-:-:S03]  /*37920*/  IMAD R2, R5, -0x80, R2 ;  /* 0xffffff8005027824 */ /* 0x001fc600078e0202 */
[----:B------:R-:W-:Y:S04]  /*37930*/  STL [R1+0x51f0], R0 ;  /* 0x0051f00001007387 */ /* 0x000fe80000100800 */
[----:B------:R-:W-:Y:S04]  /*37940*/  STL [R1+0x51f8], R0 ;  /* 0x0051f80001007387 */ /* 0x000fe80000100800 */
[----:B------:R-:W-:Y:S04]  /*37950*/  STL [R1+0x5200], R0 ;  /* 0x0052000001007387 */ /* 0x000fe80000100800 */
[----:B------:R-:W-:Y:S04]  /*37960*/  STL [R1+0x5208], R0 ;  /* 0x0052080001007387 */ /* 0x000fe80000100800 */
[----:B------:R-:W2:Y:S01]  /*37970*/  LDL.LU R5, [R1+0x55a4] ;  /* 0x0055a40001057983 */ /* 0x000ea20000300800 */
[----:B------:R-:W-:-:S02]  /*37980*/  ISETP.GT.AND P0, PT, R2, RZ, PT ;  /* 0x000000ff0200720c */ /* 0x000fc40003f04270 */
[----:B-1----:R-:W-:-:S11]  /*37990*/  PRMT R59, RZ, 0x7610, R59 ;  /* 0x00007610ff3b7816 */ /* 0x002fd6000000003b */
[----:B--2---:R-:W2:Y:S04]  /*379a0*/  @P0 LDG.E.U8 R59, desc[UR54][R4.64] ;  /* 0x00000036043b0981 */ /* 0x004ea8000c1e1100 */
[----:B--2---:R0:W-:Y:S04]  /*379b0*/  STL [R1+0x320], R59 ;  /* 0x0003203b01007387 */ /* 0x0041e80000100800 */
[----:B0-----:R-:W2:Y:S04]  /*379c0*/  LDL.LU R59, [R1+0x55a0] ;  /* 0x0055a000013b7983 */ /* 0x001ea80000300800 */
[----:B------:R-:W3:Y:S04]  /*379d0*/  LDL R4, [R1+0x10f4] ;  /* 0x0010f40001047983 */ /* 0x000ee80000100800 */
[----:B------:R-:W3:Y:S01]  /*379e0*/  LDL R5, [R1+0x10f8] ;  /* 0x0010f80001057983 */ /* 0x000ee20000100800 */
[----:B------:R-:W-:-:S02]  /*379f0*/  PRMT R60, RZ, 0x7610, R60 ;  /* 0x00007610ff3c7816 */ /* 0x000fc4000000003c */
[----:B---3--:R-:W-:-:S04]  /*37a00*/  @P0 LOP3.LUT R5, R5, R4, RZ, 0x3c, !PT ;  /* 0x0000000405050212 */ /* 0x008fc800078e3cff */
[----:B------:R-:W-:-:S04]  /*37a10*/  @P0 LOP3.LUT R4, R5, R4, RZ, 0x3c, !PT ;  /* 0x0000000405040212 */ /* 0x000fc800078e3cff */
[----:B------:R-:W-:-:S05]  /*37a20*/  @P0 LOP3.LUT R5, R5, R4, RZ, 0x3c, !PT ;  /* 0x0000000405050212 */ /* 0x000fca00078e3cff */
[----:B------:R-:W3:Y:S01]  /*37a30*/  @P0 LDG.E.U8 R60, desc[UR54][R4.64] ;  /* 0x00000036043c0981 */ /* 0x000ee2000c1e1100 */
[----:B------:R-:W-:-:S03]  /*37a40*/  ISETP.GT.AND P1, PT, R2, 0x1, PT ;  /* 0x000000010200780c */ /* 0x000fc60003f24270 */
[----:B---3--:R0:W-:Y:S04]  /*37a50*/  STL [R1+0x31c], R60 ;  /* 0x00031c3c01007387 */ /* 0x0081e80000100800 */
[----:B0-----:R-:W3:Y:S04]  /*37a60*/  LDL.LU R60, [R1+0x559c] ;  /* 0x00559c00013c7983 */ /* 0x001ee80000300800 */
[----:B------:R-:W4:Y:S04]  /*37a70*/  LDL R4, [R1+0x21bc] ;  /* 0x0021bc0001047983 */ /* 0x000f280000100800 */
[----:B------:R-:W4:Y:S01]  /*37a80*/  LDL R5, [R1+0x21c0] ;  /* 0x0021c00001057983 */ /* 0x000f220000100800 */
[----:B--2---:R-:W-:-:S02]  /*37a90*/  PRMT R59, RZ, 0x7610, R59 ;  /* 0x00007610ff3b7816 */ /* 0x004fc4000000003b */
[----:B----4-:R-:W-:-:S04]  /*37aa0*/  @P1 LOP3.LUT R5, R5, R4, RZ, 0x3c, !PT ;  /* 0x0000000405051212 */ /* 0x010fc800078e3cff */
[----:B------:R-:W-:-:S04]  /*37ab0*/  @P1 LOP3.LUT R4, R5, R4, RZ, 0x3c, !PT ;  /* 0x0000000405041212 */ /* 0x000fc800078e3cff */
[----:B------:R-:W-:-:S05]  /*37ac0*/  @P1 LOP3.LUT R5, R5, R4, RZ, 0x3c, !PT ;  /* 0x0000000405051212 */ /* 0x000fca00078e3cff */
[----:B------:R-:W2:Y:S04]  /*37ad0*/  @P1 LDG.E.U8 R59, desc[UR54][R4.64] ;  /* 0x00000036043b1981 */ /* 0x000ea8000c1e1100 */
[----:B--2---:R0:W-:Y:S04]  /*37ae0*/  STL [R1+0x318], R59 ;  /* 0x0003183b01007387 */ /* 0x0041e80000100800 */
[----:B0-----:R-:W2:Y:S04]  /*37af0*/  LDL.LU R59, [R1+0x5598] ;  /* 0x00559800013b7983 */ /* 0x001ea80000300800 */
[----:B------:R-:W4:Y:S04]  /*37b00*/  LDL R4, [R1+0x21b4] ;  /* 0x0021b40001047983 */ /* 0x000f280000100800 */
[----:B------:R-:W4:Y:S01]  /*37b10*/  LDL R5, [R1+0x21b8] ;  /* 0x0021b80001057983 */ /* 0x000f220000100800 */
[----:B---3--:R-:W-:-:S02]  /*37b20*/  PRMT R60, RZ, 0x7610, R60 ;  /* 0x00007610ff3c7816 */ /* 0x008fc4000000003c */
[----:B----4-:R-:W-:-:S04]  /*37b30*/  @P1 LOP3.LUT R5, R5, R4, RZ, 0x3c, !PT ;  /* 0x0000000405051212 */ /* 0x010fc800078e3cff */
        /* <DEDUP_REMOVED lines=1252> */
[----:B------:R-:W-:-:S02]  /*3c980*/  PRMT R58, RZ, 0x7610, R58 ;  /* 0x00007610ff3a7816 */ /* 0x000fc4000000003a */
[----:B----4-:R-:W-:-:S04]  /*3c990*/  @P1 LOP3.LUT R5, R5, R4, RZ, 0x3c, !PT ;  /* 0x0000000405051212 */ /* 0x010fc800078e3cff */
[----:B------:R-:W-:-:S04]  /*3c9a0*/  @P1 LOP3.LUT R4, R5, R4, RZ, 0x3c, !PT ;  /* 0x0000000405041212 */ /* 0x000fc800078e3cff */
[----:B------:R-:W-:-:S05]  /*3c9b0*/  @P1 LOP3.LUT R5, R5, R4, RZ, 0x3c, !PT ;  /* 0x0000000405051212 */ /* 0x000fca00078e3cff */
[----:B------:R-:W4:Y:S01]  /*3c9c0*/  @P1 LDG.E.U8 R58, desc[UR54][R4.64] ;  /* 0x00000036043a1981 */ /* 0x000f22000c1e1100 */
[----:B------:R-:W-:-:S03]  /*3c9d0*/  ISETP.GT.AND P2, PT, R2, 0x44, PT ;  /* 0x000000440200780c */ /* 0x000fc60003f44270 */
[----:B----4-:R0:W-:Y:S04]  /*3c9e0*/  STL [R1+0x104], R58 ;  /* 0x0001043a01007387 */ /* 0x0101e80000100800 */
[----:B0-----:R-:W4:Y:S04]  /*3c9f0*/  LDL.LU R58, [R1+0x5384] ;  /* 0x00538400013a7983 */ /* 0x001f280000300800 */
[----:B------:R-:W2:Y:S04]  /*3ca00*/  LDL R4, [R1+0x1d8c] ;  /* 0x001d8c0001047983 */ /* 0x000ea80000100800 */
[----:B------:R-:W2:Y:S01]  /*3ca10*/  LDL R5, [R1+0x1d90] ;  /* 0x001d900001057983 */ /* 0x000ea20000100800 */
[----:B------:R-:W-:-:S02]  /*3ca20*/  PRMT R57, RZ, 0x7610, R57 ;  /* 0x00007610ff397816 */ /* 0x000fc40000000039 */
[----:B--2---:R-:W-:-:S04]  /*3ca30*/  @P2 LOP3.LUT R5, R5, R4, RZ, 0x3c, !PT ;  /* 0x0000000405052212 */ /* 0x004fc800078e3cff */
[----:B------:R-:W-:-:S04]  /*3ca40*/  @P2 LOP3.LUT R4, R5, R4, RZ, 0x3c, !PT ;  /* 0x0000000405042212 */ /* 0x000fc800078e3cff */
[----:B------:R-:W-:-:S05]  /*3ca50*/  @P2 LOP3.LUT R5, R5, R4, RZ, 0x3c, !PT ;  /* 0x0000000405052212 */ /* 0x000fca00078e3cff */
[----:B------:R-:W2:Y:S04]  /*3ca60*/  @P2 LDG.E.U8 R57, desc[UR54][R4.64] ;  /* 0x0000003604392981 */ /* 0x000ea8000c1e1100 */
[----:B--2---:R0:W-:Y:S04]  /*3ca70*/  STL [R1+0x100], R57 ;  /* 0x0001003901007387 */ /* 0x0041e80000100800 */
[----:B0-----:R-:W2:Y:S04]  /*3ca80*/  LDL.LU R57, [R1+0x5380] ;  /* 0x0053800001397983 */ /* 0x001ea80000300800 */
[----:B------:R-:W2:Y:S04]  /*3ca90*/  LDL R4, [R1+0x1d84] ;  /* 0x001d840001047983 */ /* 0x000ea80000100800 */
[----:B------:R-:W2:Y:S01]  /*3caa0*/  LDL R5, [R1+0x1d88] ;  /* 0x001d880001057983 */ /* 0x000ea20000100800 */
[----:B------:R-:W-:-:S02]  /*3cab0*/  PRMT R27, RZ, 0x7610, R27 ;  /* 0x00007610ff1b7816 */ /* 0x000fc4000000001b */
[----:B--2---:R-:W-:-:S04]  /*3cac0*/  @P2 LOP3.LUT R5, R5, R4, RZ, 0x3c, !PT ;  /* 0x0000000405052212 */ /* 0x004fc800078e3cff */
[----:B------:R-:W-:-:S04]  /*3cad0*/  @P2 LOP3.LUT R4, R5, R4, RZ, 0x3c, !PT ;  /* 0x0000000405042212 */ /* 0x000fc800078e3cff */
[----:B------:R-:W-:-:S05]  /*3cae0*/  @P2 LOP3.LUT R5, R5, R4, RZ, 0x3c, !PT ;  /* 0x0000000405052212 */ /* 0x000fca00078e3cff */
[----:B------:R-:W2:Y:S01]  /*3caf0*/  @P2 LDG.E.U8 R27, desc[UR54][R4.64] ;  /* 0x00000036041b2981 */ /* 0x000ea2000c1e1100 */
[----:B------:R-:W-:-:S03]  /*3cb00*/  ISETP.GT.AND P0, PT, R2, 0x45, PT ;  /* 0x000000450200780c */ /* 0x000fc60003f04270 */
        /* <DEDUP_REMOVED lines=359> */
[----:B------:R0:W2:Y:S04]  /*3e180*/  @P0 LDG.E.U8 R0, desc[UR54][R4.64] ;  /* 0x0000003604000981 */ /* 0x0000a8000c1e1100 */
[----:B------:R-:W0:Y:S04]  /*3e190*/  LDL R4, [R1+0x1c4c] ;  /* 0x001c4c0001047983 */ /* 0x000e280000100800 */
[----:B------:R-:W0:Y:S01]  /*3e1a0*/  LDL R5, [R1+0x1c50] ;  /* 0x001c500001057983 */ /* 0x000e220000100800 */
[----:B------:R-:W-:Y:S02]  /*3e1b0*/  ISETP.GT.AND P1, PT, R2, 0x58, PT ;  /* 0x000000580200780c */ /* 0x000fe40003f24270 */
[----:B------:R-:W-:-:S11]  /*3e1c0*/  PRMT R30, RZ, 0x7610, R30 ;  /* 0x00007610ff1e7816 */ /* 0x000fd6000000001e */
[----:B0-----:R-:W-:-:S04]  /*3e1d0*/  @P1 LOP3.LUT R5, R5, R4, RZ, 0x3c, !PT ;  /* 0x0000000405051212 */ /* 0x001fc800078e3cff */
[----:B------:R-:W-:-:S04]  /*3e1e0*/  @P1 LOP3.LUT R4, R5, R4, RZ, 0x3c, !PT ;  /* 0x0000000405041212 */ /* 0x000fc800078e3cff */
[----:B------:R-:W-:-:S05]  /*3e1f0*/  @P1 LOP3.LUT R5, R5, R4, RZ, 0x3c, !PT ;  /* 0x0000000405051212 */ /* 0x000fca00078e3cff */
[----:B------:R-:W3:Y:S04]  /*3e200*/  @P1 LDG.E.U8 R30, desc[UR54][R4.64] ;  /* 0x00000036041e1981 */ /* 0x000ee8000c1e1100 */
[----:B--2---:R-:W-:Y:S04]  /*3e210*/  STL [R1+0x520c], R0 ;  /* 0x00520c0001007387 */ /* 0x004fe80000100800 */
[----:B---3--:R0:W-:Y:S04]  /*3e220*/  STL [R1+0x60], R30 ;  /* 0x0000601e01007387 */ /* 0x0081e80000100800 */
        /* <DEDUP_REMOVED lines=115> */
[----:B------:R-:W-:Y:S02]  /*3e960*/  PRMT R59, RZ, 0x7610, R59 ;  /* 0x00007610ff3b7816 */ /* 0x000fe4000000003b */
[----:B0-----:R-:W-:-:S04]  /*3e970*/  @P1 LOP3.LUT R5, R5, R4, RZ, 0x3c, !PT ;  /* 0x0000000405051212 */ /* 0x001fc800078e3cff */
[----:B------:R-:W-:-:S04]  /*3e980*/  @P1 LOP3.LUT R4, R5, R4, RZ, 0x3c, !PT ;  /* 0x0000000405041212 */ /* 0x000fc800078e3cff */
[----:B------:R-:W-:Y:S01]  /*3e990*/  @P1 LOP3.LUT R5, R5, R4, RZ, 0x3c, !PT ;  /* 0x0000000405051212 */ /* 0x000fe200078e3cff */
[----:B--2---:R0:W-:Y:S04]  /*3e9a0*/  STL [R1+0x528c], R60 ;  /* 0x00528c3c01007387 */ /* 0x0041e80000100800 */
[----:B------:R1:W2:Y:S01]  /*3e9b0*/  @P1 LDG.E.U8 R59, desc[UR54][R4.64] ;  /* 0x00000036043b1981 */ /* 0x0002a2000c1e1100 */
[----:B------:R-:W-:Y:S02]  /*3e9c0*/  ISETP.GT.AND P2, PT, R2, 0x69, PT ;  /* 0x000000690200780c */ /* 0x000fe40003f44270 */
[----:B----4-:R-:W-:Y:S01]  /*3e9d0*/  PRMT R58, RZ, 0x7610, R58 ;  /* 0x00007610ff3a7816 */ /* 0x010fe2000000003a */
[----:B0-----:R-:W4:Y:S04]  /*3e9e0*/  LDL R60, [R1+0x1ac8] ;  /* 0x001ac800013c7983 */ /* 0x001f280000100800 */
[----:B------:R-:W1:Y:S04]  /*3e9f0*/  LDL R4, [R1+0x1b3c] ;  /* 0x001b3c0001047983 */ /* 0x000e680000100800 */
[----:B------:R-:W1:Y:S02]  /*3ea00*/  LDL R5, [R1+0x1b40] ;  /* 0x001b400001057983 */ /* 0x000e640000100800 */
[----:B-1----:R-:W-:-:S04]  /*3ea10*/  @P2 LOP3.LUT R5, R5, R4, RZ, 0x3c, !PT ;  /* 0x0000000405052212 */ /* 0x002fc800078e3cff */
[----:B------:R-:W-:-:S04]  /*3ea20*/  @P2 LOP3.LUT R4, R5, R4, RZ, 0x3c, !PT ;  /* 0x0000000405042212 */ /* 0x000fc800078e3cff */
[----:B------:R-:W-:Y:S01]  /*3ea30*/  @P2 LOP3.LUT R5, R5, R4, RZ, 0x3c, !PT ;  /* 0x0000000405052212 */ /* 0x000fe200078e3cff */
[----:B--2---:R0:W-:Y:S04]  /*3ea40*/  STL [R1+0x5290], R59 ;  /* 0x0052903b01007387 */ /* 0x0041e80000100800 */
[----:B------:R1:W2:Y:S01]  /*3ea50*/  @P2 LDG.E.U8 R58, desc[UR54][R4.64] ;  /* 0x00000036043a2981 */ /* 0x0002a2000c1e1100 */
[----:B------:R-:W-:-:S03]  /*3ea60*/  PRMT R57, RZ, 0x7610, R57 ;  /* 0x00007610ff397816 */ /* 0x000fc60000000039 */
[----:B0-----:R-:W2:Y:S04]  /*3ea70*/  LDL R59, [R1+0x1ac4] ;  /* 0x001ac400013b7983 */ /* 0x001ea80000100800 */
[----:B------:R-:W1:Y:S04]  /*3ea80*/  LDL R4, [R1+0x1b34] ;  /* 0x001b340001047983 */ /* 0x000e680000100800 */
[----:B------:R-:W1:Y:S02]  /*3ea90*/  LDL R5, [R1+0x1b38] ;  /* 0x001b380001057983 */ /* 0x000e640000100800 */
[----:B-1----:R-:W-:-:S04]  /*3eaa0*/  @P2 LOP3.LUT R5, R5, R4, RZ, 0x3c, !PT ;  /* 0x0000000405052212 */ /* 0x002fc800078e3cff */
[----:B------:R-:W-:-:S04]  /*3eab0*/  @P2 LOP3.LUT R4, R5, R4, RZ, 0x3c, !PT ;  /* 0x0000000405042212 */ /* 0x000fc800078e3cff */
[----:B------:R-:W-:Y:S01]  /*3eac0*/  @P2 LOP3.LUT R5, R5, R4, RZ, 0x3c, !PT ;  /* 0x0000000405052212 */ /* 0x000fe200078e3cff */
[----:B--2---:R0:W-:Y:S04]  /*3ead0*/  STL [R1+0x5294], R58 ;  /* 0x0052943a01007387 */ /* 0x0041e80000100800 */
[----:B------:R1:W2:Y:S01]  /*3eae0*/  @P2 LDG.E.U8 R57, desc[UR54][R4.64] ;  /* 0x0000003604392981 */ /* 0x0002a2000c1e1100 */
[----:B------:R-:W-:Y:S02]  /*3eaf0*/  ISETP.GT.AND P0, PT, R2, 0x70, PT ;  /* 0x000000700200780c */ /* 0x000fe40003f04270 */
[----:B------:R-:W-:Y:S02]  /*3eb00*/  PRMT R27, RZ, 0x7610, R27 ;  /* 0x00007610ff1b7816 */ /* 0x000fe4000000001b */
[----:B------:R-:W-:Y:S01]  /*3eb10*/  PRMT R26, RZ, 0x7610, R26 ;  /* 0x00007610ff1a7816 */ /* 0x000fe2000000001a */
[----:B0-----:R-:W2:Y:S04]  /*3eb20*/  LDL R58, [R1+0x1ac0] ;  /* 0x001ac000013a7983 */ /* 0x001ea80000100800 */
[----:B------:R-:W1:Y:S04]  /*3eb30*/  LDL R4, [R1+0x1acc] ;  /* 0x001acc0001047983 */ /* 0x000e680000100800 */
[----:B------:R-:W1:Y:S02]  /*3eb40*/  LDL R5, [R1+0x1ad0] ;  /* 0x001ad00001057983 */ /* 0x000e640000100800 */
[----:B-1----:R-:W-:-:S04]  /*3eb50*/  @P0 LOP3.LUT R5, R5, R4, RZ, 0x3c, !PT ;  /* 0x0000000405050212 */ /* 0x002fc800078e3cff */
[----:B------:R-:W-:-:S04]  /*3eb60*/  @P0 LOP3.LUT R4, R5, R4, RZ, 0x3c, !PT ;  /* 0x0000000405040212 */ /* 0x000fc800078e3cff */
[----:B------:R-:W-:-:S05]  /*3eb70*/  @P0 LOP3.LUT R5, R5, R4, RZ, 0x3c, !PT ;  /* 0x0000000405050212 */ /* 0x000fca00078e3cff */
[----:B------:R4:W3:Y:S04]  /*3eb80*/  @P0 LDG.E.U8 R27, desc[UR54][R4.64] ;  /* 0x00000036041b0981 */ /* 0x0008e8000c1e1100 */
[----:B--2---:R-:W-:Y:S01]  /*3eb90*/  STL [R1+0x5298], R57 ;  /* 0x0052983901007387 */ /* 0x004fe20000100800 */
[----:B----4-:R-:W-:Y:S02]  /*3eba0*/  @P0 IMAD.MOV.U32 R4, RZ, RZ, R60 ;  /* 0x000000ffff040224 */ /* 0x010fe400078e003c */
[----:B------:R-:W-:-:S05]  /*3ebb0*/  @P0 IMAD.MOV.U32 R5, RZ, RZ, R59 ;  /* 0x000000ffff050224 */ /* 0x000fca00078e003b */
[----:B------:R0:W2:Y:S01]  /*3ebc0*/  @P0 LDG.E.U8 R26, desc[UR54][R4.64] ;  /* 0x00000036041a0981 */ /* 0x0000a2000c1e1100 */
[----:B------:R-:W-:-:S03]  /*3ebd0*/  ISETP.GT.AND P1, PT, R2, 0x71, PT ;  /* 0x000000710200780c */ /* 0x000fc60003f24270 */
[----:B---3--:R-:W-:Y:S04]  /*3ebe0*/  STL [R1+0x529c], R27 ;  /* 0x00529c1b01007387 */ /* 0x008fe80000100800 */
[----:B------:R-:W3:Y:S01]  /*3ebf0*/  LDL R5, [R1+0x1abc] ;  /* 0x001abc0001057983 */ /* 0x000ee20000100800 */
[----:B------:R-:W-:-:S05]  /*3ec00*/  PRMT R25, RZ, 0x7610, R25 ;  /* 0x00007610ff197816 */ /* 0x000fca0000000019 */
[----:B0-----:R-:W-:Y:S01]  /*3ec10*/  @P1 IMAD.MOV.U32 R4, RZ, RZ, R58 ;  /* 0x000000ffff041224 */ /* 0x001fe200078e003a */
[----:B------:R-:W4:Y:S04]  /*3ec20*/  LDL R60, [R1+0x1a44] ;  /* 0x001a4400013c7983 */ /* 0x000f280000100800 */
[----:B------:R-:W4:Y:S04]  /*3ec30*/  LDL R59, [R1+0x1a48] ;  /* 0x001a4800013b7983 */ /* 0x000f280000100800 */
[----:B--2---:R0:W-:Y:S01]  /*3ec40*/  STL [R1+0x52a0], R26 ;  /* 0x0052a01a01007387 */ /* 0x0041e20000100800 */
[----:B------:R-:W-:-:S03]  /*3ec50*/  PRMT R24, RZ, 0x7610, R24 ;  /* 0x00007610ff187816 */ /* 0x000fc60000000018 */
[----:B------:R-:W2:Y:S04]  /*3ec60*/  LDL R58, [R1+0x1a40] ;  /* 0x001a4000013a7983 */ /* 0x000ea80000100800 */
[----:B0-----:R-:W2:Y:S04]  /*3ec70*/  LDL R26, [R1+0x1a50] ;  /* 0x001a5000011a7983 */ /* 0x001ea80000100800 */
[----:B---3--:R0:W3:Y:S04]  /*3ec80*/  @P1 LDG.E.U8 R25, desc[UR54][R4.64] ;  /* 0x0000003604191981 */ /* 0x0080e8000c1e1100 */
[----:B------:R-:W0:Y:S04]  /*3ec90*/  LDL R4, [R1+0x1ab4] ;  /* 0x001ab40001047983 */ /* 0x000e280000100800 */
[----:B------:R-:W0:Y:S01]  /*3eca0*/  LDL R5, [R1+0x1ab8] ;  /* 0x001ab80001057983 */ /* 0x000e220000100800 */
[----:B------:R-:W-:-:S02]  /*3ecb0*/  ISETP.GT.AND P2, PT, R2, 0x78, PT ;  /* 0x000000780200780c */ /* 0x000fc40003f44270 */
[----:B0-----:R-:W-:-:S04]  /*3ecc0*/  @P1 LOP3.LUT R5, R5, R4, RZ, 0x3c, !PT ;  /* 0x0000000405051212 */ /* 0x001fc800078e3cff */
[----:B------:R-:W-:-:S04]  /*3ecd0*/  @P1 LOP3.LUT R4, R5, R4, RZ, 0x3c, !PT ;  /* 0x0000000405041212 */ /* 0x000fc800078e3cff */
[----:B------:R-:W-:Y:S01]  /*3ece0*/  @P1 LOP3.LUT R5, R5, R4, RZ, 0x3c, !PT ;  /* 0x0000000405051212 */ /* 0x000fe200078e3cff */
[----:B---3--:R0:W-:Y:S04]  /*3ecf0*/  STL [R1+0x52a4], R25 ;  /* 0x0052a41901007387 */ /* 0x0081e80000100800 */
[----:B------:R2:W3:Y:S04]  /*3ed00*/  @P1 LDG.E.U8 R24, desc[UR54][R4.64] ;  /* 0x0000003604181981 */ /* 0x0004e8000c1e1100 */
[----:B------:R-:W4:Y:S01]  /*3ed10*/  LDL R5, [R1+0x1a4c] ;  /* 0x001a4c0001057983 */ /* 0x000f220000100800 */
[----:B------:R-:W-:Y:S01]  /*3ed20*/  PRMT R23, RZ, 0x7610, R23 ;  /* 0x00007610ff177816 */ /* 0x000fe20000000017 */
[----:B--2---:R-:W-:Y:S01]  /*3ed30*/  @P2 IMAD.MOV.U32 R4, RZ, RZ, R26 ;  /* 0x000000ffff042224 */ /* 0x004fe200078e001a */
[----:B------:R-:W-:-:S02]  /*3ed40*/  PRMT R22, RZ, 0x7610, R22 ;  /* 0x00007610ff167816 */ /* 0x000fc40000000016 */
[----:B------:R-:W-:Y:S01]  /*3ed50*/  ISETP.GT.AND P3, PT, R2, 0x79, PT ;  /* 0x000000790200780c */ /* 0x000fe20003f64270 */
[----:B---3--:R-:W-:Y:S01]  /*3ed60*/  STL [R1+0x52a8], R24 ;  /* 0x0052a81801007387 */ /* 0x008fe20000100800 */
[----:B------:R-:W-:Y:S02]  /*3ed70*/  PRMT R21, RZ, 0x7610, R21 ;  /* 0x00007610ff157816 */ /* 0x000fe40000000015 */
[----:B------:R-:W-:Y:S01]  /*3ed80*/  PRMT R20, RZ, 0x7610, R20 ;  /* 0x00007610ff147816 */ /* 0x000fe20000000014 */
[----:B------:R-:W2:Y:S04]  /*3ed90*/  LDL R26, [R1+0x1c10] ;  /* 0x001c1000011a7983 */ /* 0x000ea80000100800 */
[----:B----4-:R1:W3:Y:S02]  /*3eda0*/  @P2 LDG.E.U8 R23, desc[UR54][R4.64] ;  /* 0x0000003604172981 */ /* 0x0102e4000c1e1100 */
[----:B-1----:R-:W-:-:S02]  /*3edb0*/  @P2 IMAD.MOV.U32 R4, RZ, RZ, R59 ;  /* 0x000000ffff042224 */ /* 0x002fc400078e003b */
[----:B------:R-:W-:Y:S01]  /*3edc0*/  @P2 IMAD.MOV.U32 R5, RZ, RZ, R60 ;  /* 0x000000ffff052224 */ /* 0x000fe200078e003c */
[----:B------:R-:W-:Y:S02]  /*3edd0*/  ISETP.GT.AND P0, PT, R2, 0x5c, PT ;  /* 0x0000005c0200780c */ /* 0x000fe40003f04270 */
[----:B0-----:R-:W-:Y:S01]  /*3ede0*/  PRMT R25, RZ, 0x7610, R25 ;  /* 0x00007610ff197816 */ /* 0x001fe20000000019 */
[----:B------:R-:W4:Y:S04]  /*3edf0*/  LDL R60, [R1+0x1c04] ;  /* 0x001c0400013c7983 */ /* 0x000f280000100800 */
[----:B------:R0:W2:Y:S04]  /*3ee00*/  @P2 LDG.E.U8 R22, desc[UR54][R4.64] ;  /* 0x0000003604162981 */ /* 0x0000a8000c1e1100 */
[----:B------:R-:W2:Y:S04]  /*3ee10*/  LDL R59, [R1+0x1c08] ;  /* 0x001c0800013b7983 */ /* 0x000ea80000100800 */
[----:B------:R-:W2:Y:S01]  /*3ee20*/  LDL R5, [R1+0x1a3c] ;  /* 0x001a3c0001057983 */ /* 0x000ea20000100800 */
[----:B0-----:R-:W-:Y:S01]  /*3ee30*/  @P3 IMAD.MOV.U32 R4, RZ, RZ, R58 ;  /* 0x000000ffff043224 */ /* 0x001fe200078e003a */
[----:B------:R-:W-:-:S02]  /*3ee40*/  PRMT R0, RZ, 0x7610, R0 ;  /* 0x00007610ff007816 */ /* 0x000fc40000000000 */
[----:B------:R-:W3:Y:S04]  /*3ee50*/  LDL R58, [R1+0x1bb0] ;  /* 0x001bb000013a7983 */ /* 0x000ee80000100800 */
[----:B--2---:R0:W2:Y:S04]  /*3ee60*/  @P3 LDG.E.U8 R21, desc[UR54][R4.64] ;  /* 0x0000003604153981 */ /* 0x0040a8000c1e1100 */
[----:B------:R-:W0:Y:S04]  /*3ee70*/  LDL R4, [R1+0x1a34] ;  /* 0x001a340001047983 */ /* 0x000e280000100800 */
[----:B------:R-:W0:Y:S02]  /*3ee80*/  LDL R5, [R1+0x1a38] ;  /* 0x001a380001057983 */ /* 0x000e240000100800 */
[----:B0-----:R-:W-:-:S04]  /*3ee90*/  @P3 LOP3.LUT R5, R5, R4, RZ, 0x3c, !PT ;  /* 0x0000000405053212 */ /* 0x001fc800078e3cff */
[----:B------:R-:W-:-:S04]  /*3eea0*/  @P3 LOP3.LUT R4, R5, R4, RZ, 0x3c, !PT ;  /* 0x0000000405043212 */ /* 0x000fc800078e3cff */
[----:B------:R-:W-:-:S05]  /*3eeb0*/  @P3 LOP3.LUT R5, R5, R4, RZ, 0x3c, !PT ;  /* 0x0000000405053212 */ /* 0x000fca00078e3cff */
[----:B------:R0:W2:Y:S04]  /*3eec0*/  @P3 LDG.E.U8 R20, desc[UR54][R4.64] ;  /* 0x0000003604143981 */ /* 0x0000a8000c1e1100 */
[----:B------:R-:W2:Y:S01]  /*3eed0*/  LDL R5, [R1+0x1c0c] ;  /* 0x001c0c0001057983 */ /* 0x000ea20000100800 */
[----:B0-----:R-:W-:-:S03]  /*3eee0*/  @P0 IMAD.MOV.U32 R4, RZ, RZ, R26 ;  /* 0x000000ffff040224 */ /* 0x001fc600078e001a */
[----:B------:R-:W3:Y:S04]  /*3eef0*/  LDL R26, [R1+0x1b9c] ;  /* 0x001b9c00011a7983 */ /* 0x000ee80000100800 */
[----:B--2---:R0:W2:Y:S02]  /*3ef00*/  @P0 LDG.E.U8 R25, desc[UR54][R4.64] ;  /* 0x0000003604190981 */ /* 0x0040a4000c1e1100 */
[----:B0-----:R-:W-:Y:S02]  /*3ef10*/  @P0 IMAD.MOV.U32 R4, RZ, RZ, R59 ;  /* 0x000000ffff040224 */ /* 0x001fe400078e003b */
[----:B----4-:R-:W-:-:S05]  /*3ef20*/  @P0 IMAD.MOV.U32 R5, RZ, RZ, R60 ;  /* 0x000000ffff050224 */ /* 0x010fca00078e003c */
[----:B------:R3:W4:Y:S01]  /*3ef30*/  @P0 LDG.E.U8 R0, desc[UR54][R4.64] ;  /* 0x0000003604000981 */ /* 0x000722000c1e1100 */
[----:B------:R-:W-:-:S03]  /*3ef40*/  ISETP.GT.AND P1, PT, R2, 0x62, PT ;  /* 0x000000620200780c */ /* 0x000fc60003f24270 */
[----:B--2---:R0:W-:Y:S04]  /*3ef50*/  STL [R1+0x40], R25 ;  /* 0x0000401901007387 */ /* 0x0041e80000100800 */
[----:B------:R-:W2:Y:S01]  /*3ef60*/  LDL R5, [R1+0x1bac] ;  /* 0x001bac0001057983 */ /* 0x000ea20000100800 */
[----:B------:R-:W-:-:S05]  /*3ef70*/  PRMT R29, RZ, 0x7610, R29 ;  /* 0x00007610ff1d7816 */ /* 0x000fca000000001d */
[----:B---3--:R-:W-:Y:S01]  /*3ef80*/  @P1 IMAD.MOV.U32 R4, RZ, RZ, R58 ;  /* 0x000000ffff041224 */ /* 0x008fe200078e003a */
[----:B------:R-:W3:Y:S04]  /*3ef90*/  LDL R60, [R1+0x1b94] ;  /* 0x001b9400013c7983 */ /* 0x000ee80000100800 */
[----:B------:R-:W3:Y:S04]  /*3efa0*/  LDL R59, [R1+0x1b98] ;  /* 0x001b9800013b7983 */ /* 0x000ee80000100800 */
[----:B0-----:R-:W3:Y:S04]  /*3efb0*/  LDL R25, [R1+0x1ba0] ;  /* 0x001ba00001197983 */ /* 0x001ee80000100800 */
[----:B----4-:R-:W-:Y:S04]  /*3efc0*/  STL [R1+0x5280], R0 ;  /* 0x0052800001007387 */ /* 0x010fe80000100800 */
[----:B------:R-:W4:Y:S04]  /*3efd0*/  LDL R58, [R1+0x1b2c] ;  /* 0x001b2c00013a7983 */ /* 0x000f280000100800 */
[----:B--2---:R-:W2:Y:S04]  /*3efe0*/  @P1 LDG.E.U8 R29, desc[UR54][R4.64] ;  /* 0x00000036041d1981 */ /* 0x004ea8000c1e1100 */
[----:B------:R-:W3:Y:S04]  /*3eff0*/  LDL R4, [R1+0x1ba4] ;  /* 0x001ba40001047983 */ /* 0x000ee80000100800 */
[----:B------:R-:W3:Y:S01]  /*3f000*/  LDL R5, [R1+0x1ba8] ;  /* 0x001ba80001057983 */ /* 0x000ee20000100800 */
[----:B------:R-:W-:-:S02]  /*3f010*/  PRMT R53, RZ, 0x7610, R53 ;  /* 0x00007610ff357816 */ /* 0x000fc40000000035 */
[----:B------:R-:W-:Y:S01]  /*3f020*/  ISETP.GT.AND P2, PT, R2, 0x63, PT ;  /* 0x000000630200780c */ /* 0x000fe20003f44270 */
[----:B--2---:R0:W-:Y:S04]  /*3f030*/  STL [R1+0x28], R29 ;  /* 0x0000281d01007387 */ /* 0x0041e80000100800 */
[----:B0-----:R-:W2:Y:S01]  /*3f040*/  LDL R29, [R1+0x1b30] ;  /* 0x001b3000011d7983 */ /* 0x001ea20000100800 */
[----:B---3--:R-:W-:-:S04]  /*3f050*/  @P1 LOP3.LUT R5, R5, R4, RZ, 0x3c, !PT ;  /* 0x0000000405051212 */ /* 0x008fc800078e3cff */
[----:B------:R-:W-:-:S04]  /*3f060*/  @P1 LOP3.LUT R4, R5, R4, RZ, 0x3c, !PT ;  /* 0x0000000405041212 */ /* 0x000fc800078e3cff */
[----:B------:R-:W-:-:S05]  /*3f070*/  @P1 LOP3.LUT R5, R5, R4, RZ, 0x3c, !PT ;  /* 0x0000000405051212 */ /* 0x000fca00078e3cff */
[----:B------:R0:W3:Y:S01]  /*3f080*/  @P1 LDG.E.U8 R53, desc[UR54][R4.64] ;  /* 0x0000003604351981 */ /* 0x0000e2000c1e1100 */
[----:B------:R-:W-:Y:S02]  /*3f090*/  ISETP.GT.AND P0, PT, R2, 0x6a, PT ;  /* 0x0000006a0200780c */ /* 0x000fe40003f04270 */
[----:B------:R-:W-:Y:S02]  /*3f0a0*/  PRMT R54, RZ, 0x7610, R54 ;  /* 0x00007610ff367816 */ /* 0x000fe40000000036 */
[----:B------:R-:W-:Y:S01]  /*3f0b0*/  PRMT R0, RZ, 0x7610, R0 ;  /* 0x00007610ff007816 */ /* 0x000fe20000000000 */
[----:B0-----:R-:W-:Y:S02]  /*3f0c0*/  @P2 IMAD.MOV.U32 R4, RZ, RZ, R25 ;  /* 0x000000ffff042224 */ /* 0x001fe400078e0019 */
[----:B------:R-:W-:-:S05]  /*3f0d0*/  @P2 IMAD.MOV.U32 R5, RZ, RZ, R26 ;  /* 0x000000ffff052224 */ /* 0x000fca00078e001a */
[----:B------:R0:W3:Y:S01]  /*3f0e0*/  @P2 LDG.E.U8 R54, desc[UR54][R4.64] ;  /* 0x0000003604362981 */ /* 0x0000e2000c1e1100 */
[----:B------:R-:W-:Y:S01]  /*3f0f0*/  PRMT R56, RZ, 0x7610, R56 ;  /* 0x00007610ff387816 */ /* 0x000fe20000000038 */
[----:B0-----:R-:W-:Y:S02]  /*3f100*/  @P2 IMAD.MOV.U32 R4, RZ, RZ, R59 ;  /* 0x000000ffff042224 */ /* 0x001fe400078e003b */
[----:B------:R-:W-:-:S05]  /*3f110*/  @P2 IMAD.MOV.U32 R5, RZ, RZ, R60 ;  /* 0x000000ffff052224 */ /* 0x000fca00078e003c */
[----:B------:R4:W3:Y:S02]  /*3f120*/  @P2 LDG.E.U8 R0, desc[UR54][R4.64] ;  /* 0x0000003604002981 */ /* 0x0008e4000c1e1100 */
[----:B----4-:R-:W-:Y:S02]  /*3f130*/  @P0 IMAD.MOV.U32 R5, RZ, RZ, R58 ;  /* 0x000000ffff050224 */ /* 0x010fe400078e003a */
[----:B--2---:R-:W-:-:S05]  /*3f140*/  @P0 IMAD.MOV.U32 R4, RZ, RZ, R29 ;  /* 0x000000ffff040224 */ /* 0x004fca00078e001d */
[----:B------:R-:W2:Y:S04]  /*3f150*/  @P0 LDG.E.U8 R56, desc[UR54][R4.64] ;  /* 0x0000003604380981 */ /* 0x000ea8000c1e1100 */
[----:B---3--:R0:W-:Y:S04]  /*3f160*/  STL [R1+0x1c], R53 ;  /* 0x00001c3501007387 */ /* 0x0081e80000100800 */
[----:B0-----:R-:W3:Y:S04]  /*3f170*/  LDL.LU R53, [R1+0x52b4] ;  /* 0x0052b40001357983 */ /* 0x001ee80000300800 */
[----:B------:R-:W4:Y:S04]  /*3f180*/  LDL R26, [R1+0x1b24] ;  /* 0x001b2400011a7983 */ /* 0x000f280000100800 */
[----:B------:R-:W3:Y:S04]  /*3f190*/  LDL R25, [R1+0x1b28] ;  /* 0x001b280001197983 */ /* 0x000ee80000100800 */
[----:B------:R0:W-:Y:S04]  /*3f1a0*/  STL [R1+0x18], R54 ;  /* 0x0000183601007387 */ /* 0x0001e80000100800 */
[----:B0-----:R-:W3:Y:S04]  /*3f1b0*/  LDL.LU R54, [R1+0x52b0] ;  /* 0x0052b00001367983 */ /* 0x001ee80000300800 */
[----:B------:R-:W3:Y:S04]  /*3f1c0*/  LDL R60, [R1+0x1b1c] ;  /* 0x001b1c00013c7983 */ /* 0x000ee80000100800 */
[----:B------:R-:W3:Y:S04]  /*3f1d0*/  LDL R59, [R1+0x1b20] ;  /* 0x001b2000013b7983 */ /* 0x000ee80000100800 */
[----:B------:R0:W-:Y:S04]  /*3f1e0*/  STL [R1+0x5284], R0 ;  /* 0x0052840001007387 */ /* 0x0001e80000100800 */
[----:B------:R-:W3:Y:S04]  /*3f1f0*/  LDL R58, [R1+0x1b18] ;  /* 0x001b1800013a7983 */ /* 0x000ee80000100800 */
[----:B--2---:R1:W-:Y:S04]  /*3f200*/  STL [R1+0x5288], R56 ;  /* 0x0052883801007387 */ /* 0x0043e80000100800 */
[----:B------:R-:W2:Y:S04]  /*3f210*/  LDL R29, [R1+0x1aac] ;  /* 0x001aac00011d7983 */ /* 0x000ea80000100800 */
[----:B0-----:R-:W2:Y:S04]  /*3f220*/  LDL R0, [R1+0x1aa8] ;  /* 0x001aa80001007983 */ /* 0x001ea80000100800 */
[----:B-1----:R-:W2:Y:S01]  /*3f230*/  LDL R56, [R1+0x1b14] ;  /* 0x001b140001387983 */ /* 0x002ea20000100800 */
[----:B----4-:R-:W-:-:S03]  /*3f240*/  @P0 IMAD.MOV.U32 R5, RZ, RZ, R26 ;  /* 0x000000ffff050224 */ /* 0x010fc600078e001a */
[----:B------:R-:W4:Y:S01]  /*3f250*/  LDL R26, [R1+0x1ab0] ;  /* 0x001ab000011a7983 */ /* 0x000f220000100800 */
[----:B---3--:R-:W-:-:S03]  /*3f260*/  @P0 IMAD.MOV.U32 R4, RZ, RZ, R25 ;  /* 0x000000ffff040224 */ /* 0x008fc600078e0019 */
[----:B------:R-:W3:Y:S01]  /*3f270*/  LDL R25, [R1+0x1aa4] ;  /* 0x001aa40001197983 */ /* 0x000ee20000100800 */
[C---:B------:R-:W-:Y:S02]  /*3f280*/  ISETP.GT.AND P1, PT, R2.reuse, 0x6b, PT ;  /* 0x0000006b0200780c */ /* 0x040fe40003f24270 */
[----:B------:R-:W-:Y:S02]  /*3f290*/  PRMT R52, RZ, 0x7610, R52 ;  /* 0x00007610ff347816 */ /* 0x000fe40000000034 */
[----:B------:R-:W-:Y:S02]  /*3f2a0*/  ISETP.GT.AND P2, PT, R2, 0x72, PT ;  /* 0x000000720200780c */ /* 0x000fe40003f44270 */
[----:B------:R-:W-:Y:S02]  /*3f2b0*/  PRMT R50, RZ, 0x7610, R50 ;  /* 0x00007610ff327816 */ /* 0x000fe40000000032 */
[----:B------:R0:W3:Y:S01]  /*3f2c0*/  @P0 LDG.E.U8 R52, desc[UR54][R4.64] ;  /* 0x0000003604340981 */ /* 0x0000e2000c1e1100 */
[----:B------:R-:W-:-:S04]  /*3f2d0*/  PRMT R48, RZ, 0x7610, R48 ;  /* 0x00007610ff307816 */ /* 0x000fc80000000030 */
[----:B0-----:R-:W-:Y:S02]  /*3f2e0*/  @P1 IMAD.MOV.U32 R4, RZ, RZ, R59 ;  /* 0x000000ffff041224 */ /* 0x001fe400078e003b */
[----:B------:R-:W-:Y:S01]  /*3f2f0*/  @P1 IMAD.MOV.U32 R5, RZ, RZ, R60 ;  /* 0x000000ffff051224 */ /* 0x000fe200078e003c */
[----:B------:R-:W3:Y:S04]  /*3f300*/  LDL R59, [R1+0x1aa0] ;  /* 0x001aa000013b7983 */ /* 0x000ee80000100800 */
[----:B------:R-:W3:Y:S04]  /*3f310*/  LDL R60, [R1+0x1a9c] ;  /* 0x001a9c00013c7983 */ /* 0x000ee80000100800 */
[----:B------:R0:W3:Y:S01]  /*3f320*/  @P1 LDG.E.U8 R50, desc[UR54][R4.64] ;  /* 0x0000003604321981 */ /* 0x0000e2000c1e1100 */
[----:B------:R-:W-:Y:S01]  /*3f330*/  PRMT R19, RZ, 0x7610, R19 ;  /* 0x00007610ff137816 */ /* 0x000fe20000000013 */
[----:B0-----:R-:W-:-:S02]  /*3f340*/  @P1 IMAD.MOV.U32 R4, RZ, RZ, R58 ;  /* 0x000000ffff041224 */ /* 0x001fc400078e003a */
[----:B------:R-:W3:Y:S01]  /*3f350*/  LDL R58, [R1+0x1a94] ;  /* 0x001a9400013a7983 */ /* 0x000ee20000100800 */
[----:B--2---:R-:W-:-:S03]  /*3f360*/  @P1 IMAD.MOV.U32 R5, RZ, RZ, R56 ;  /* 0x000000ffff051224 */ /* 0x004fc600078e0038 */
[----:B------:R-:W2:Y:S04]  /*3f370*/  LDL R56, [R1+0x1a98] ;  /* 0x001a980001387983 */ /* 0x000ea80000100800 */
[----:B------:R4:W2:Y:S02]  /*3f380*/  @P1 LDG.E.U8 R48, desc[UR54][R4.64] ;  /* 0x0000003604301981 */ /* 0x0008a4000c1e1100 */
[----:B----4-:R-:W-:Y:S02]  /*3f390*/  @P2 IMAD.MOV.U32 R4, RZ, RZ, R26 ;  /* 0x000000ffff042224 */ /* 0x010fe400078e001a */
[----:B------:R-:W-:Y:S01]  /*3f3a0*/  @P2 IMAD.MOV.U32 R5, RZ, RZ, R29 ;  /* 0x000000ffff052224 */ /* 0x000fe200078e001d */
[----:B------:R-:W4:Y:S04]  /*3f3b0*/  LDL R26, [R1+0x1a30] ;  /* 0x001a3000011a7983 */ /* 0x000f280000100800 */
[----:B------:R-:W4:Y:S04]  /*3f3c0*/  LDL R29, [R1+0x1a2c] ;  /* 0x001a2c00011d7983 */ /* 0x000f280000100800 */
[----:B------:R0:W4:Y:S02]  /*3f3d0*/  @P2 LDG.E.U8 R19, desc[UR54][R4.64] ;  /* 0x0000003604132981 */ /* 0x000124000c1e1100 */
[----:B0-----:R-:W-:-:S02]  /*3f3e0*/  @P2 IMAD.MOV.U32 R4, RZ, RZ, R0 ;  /* 0x000000ffff042224 */ /* 0x001fc400078e0000 */
        /* <DEDUP_REMOVED lines=11> */
[----:B------:R-:W3:Y:S01]  /*3f4a0*/  LDL R59, [R1+0x1a1c] ;  /* 0x001a1c00013b7983 */ /* 0x000ee20000100800 */
[----:B------:R-:W-:-:S03]  /*3f4b0*/  PRMT R15, RZ, 0x7610, R15 ;  /* 0x00007610ff0f7816 */ /* 0x000fc6000000000f */
[----:B------:R-:W3:Y:S04]  /*3f4c0*/  LDL R60, [R1+0x1bf4] ;  /* 0x001bf400013c7983 */ /* 0x000ee80000100800 */
[----:B------:R0:W3:Y:S02]  /*3f4d0*/  @P0 LDG.E.U8 R17, desc[UR54][R4.64] ;  /* 0x0000003604110981 */ /* 0x0000e4000c1e1100 */
[----:B0-----:R-:W-:Y:S02]  /*3f4e0*/  @P0 IMAD.MOV.U32 R5, RZ, RZ, R58 ;  /* 0x000000ffff050224 */ /* 0x001fe400078e003a */
        /* <DEDUP_REMOVED lines=20> */
[----:B------:R-:W3:Y:S01]  /*3f630*/  LDL R59, [R1+0x1b8c] ;  /* 0x001b8c00013b7983 */ /* 0x000ee20000100800 */
[----:B------:R-:W-:Y:S01]  /*3f640*/  PRMT R55, RZ, 0x7610, R55 ;  /* 0x00007610ff377816 */ /* 0x000fe20000000037 */
[----:B------:R-:W-:Y:S02]  /*3f650*/  @P2 IMAD.MOV.U32 R4, RZ, RZ, R58 ;  /* 0x000000ffff042224 */ /* 0x000fe400078e003a */
[----:B------:R-:W3:Y:S04]  /*3f660*/  LDL R58, [R1+0x1b90] ;  /* 0x001b9000013a7983 */ /* 0x000ee80000100800 */
[----:B------:R2:W3:Y:S01]  /*3f670*/  @P2 LDG.E.U8 R13, desc[UR54][R4.64] ;  /* 0x00000036040d2981 */ /* 0x0004e2000c1e1100 */
[----:B------:R-:W-:Y:S01]  /*3f680*/  PRMT R24, RZ, 0x7610, R24 ;  /* 0x00007610ff187816 */ /* 0x000fe20000000018 */
[----:B--2---:R-:W-:-:S02]  /*3f690*/  @P2 IMAD.MOV.U32 R5, RZ, RZ, R56 ;  /* 0x000000ffff052224 */ /* 0x004fc400078e0038 */
[----:B------:R-:W2:Y:S01]  /*3f6a0*/  LDL R56, [R1+0x1b84] ;  /* 0x001b840001387983 */ /* 0x000ea20000100800 */
[----:B----4-:R-:W-:-:S03]  /*3f6b0*/  @P2 IMAD.MOV.U32 R4, RZ, RZ, R29 ;  /* 0x000000ffff042224 */ /* 0x010fc600078e001d */
[----:B------:R-:W4:Y:S04]  /*3f6c0*/  LDL R29, [R1+0x1b88] ;  /* 0x001b8800011d7983 */ /* 0x000f280000100800 */
[----:B------:R0:W4:Y:S02]  /*3f6d0*/  @P2 LDG.E.U8 R12, desc[UR54][R4.64] ;  /* 0x00000036040c2981 */ /* 0x000124000c1e1100 */
[----:B0-----:R-:W-:Y:S02]  /*3f6e0*/  @P0 IMAD.MOV.U32 R4, RZ, RZ, R0 ;  /* 0x000000ffff040224 */ /* 0x001fe400078e0000 */
[----:B------:R-:W-:Y:S01]  /*3f6f0*/  @P0 IMAD.MOV.U32 R5, RZ, RZ, R26 ;  /* 0x000000ffff050224 */ /* 0x000fe200078e001a */
[----:B------:R-:W4:Y:S04]  /*3f700*/  LDL R0, [R1+0x1b80] ;  /* 0x001b800001007983 */ /* 0x000f280000100800 */
[----:B------:R-:W4:Y:S04]  /*3f710*/  LDL R26, [R1+0x1b7c] ;  /* 0x001b7c00011a7983 */ /* 0x000f280000100800 */
[----:B------:R3:W4:Y:S02]  /*3f720*/  @P0 LDG.E.U8 R55, desc[UR54][R4.64] ;  /* 0x0000003604370981 */ /* 0x000724000c1e1100 */
[----:B---3--:R-:W-:-:S02]  /*3f730*/  @P0 IMAD.MOV.U32 R4, RZ, RZ, R25 ;  /* 0x000000ffff040224 */ /* 0x008fc400078e0019 */
[----:B------:R-:W-:-:S05]  /*3f740*/  @P0 IMAD.MOV.U32 R5, RZ, RZ, R60 ;  /* 0x000000ffff050224 */ /* 0x000fca00078e003c */
[----:B------:R0:W3:Y:S01]  /*3f750*/  @P0 LDG.E.U8 R24, desc[UR54][R4.64] ;  /* 0x0000003604180981 */ /* 0x0000e2000c1e1100 */
[C---:B------:R-:W-:Y:S02]  /*3f760*/  ISETP.GT.AND P1, PT, R2.reuse, 0x64, PT ;  /* 0x000000640200780c */ /* 0x040fe40003f24270 */
[----:B------:R-:W-:Y:S02]  /*3f770*/  ISETP.GT.AND P2, PT, R2, 0x65, PT ;  /* 0x000000650200780c */ /* 0x000fe40003f44270 */
[----:B------:R-:W-:Y:S02]  /*3f780*/  PRMT R57, RZ, 0x7610, R57 ;  /* 0x00007610ff397816 */ /* 0x000fe40000000039 */
[----:B------:R-:W-:-:S07]  /*3f790*/  PRMT R28, RZ, 0x7610, R28 ;  /* 0x00007610ff1c7816 */ /* 0x000fce000000001c */
[----:B0-----:R-:W-:Y:S02]  /*3f7a0*/  @P1 IMAD.MOV.U32 R5, RZ, RZ, R59 ;  /* 0x000000ffff051224 */ /* 0x001fe400078e003b */
[----:B------:R-:W-:-:S05]  /*3f7b0*/  @P1 IMAD.MOV.U32 R4, RZ, RZ, R58 ;  /* 0x000000ffff041224 */ /* 0x000fca00078e003a */
[----:B------:R2:W3:Y:S01]  /*3f7c0*/  @P1 LDG.E.U8 R57, desc[UR54][R4.64] ;  /* 0x0000003604391981 */ /* 0x0004e2000c1e1100 */
[----:B------:R-:W-:Y:S01]  /*3f7d0*/  PRMT R27, RZ, 0x7610, R27 ;  /* 0x00007610ff1b7816 */ /* 0x000fe2000000001b */
[----:B--2---:R-:W-:Y:S02]  /*3f7e0*/  @P1 IMAD.MOV.U32 R5, RZ, RZ, R56 ;  /* 0x000000ffff051224 */ /* 0x004fe400078e0038 */
[----:B----4-:R-:W-:-:S05]  /*3f7f0*/  @P1 IMAD.MOV.U32 R4, RZ, RZ, R29 ;  /* 0x000000ffff041224 */ /* 0x010fca00078e001d */
[----:B------:R0:W2:Y:S02]  /*3f800*/  @P1 LDG.E.U8 R28, desc[UR54][R4.64] ;  /* 0x00000036041c1981 */ /* 0x0000a4000c1e1100 */
[----:B0-----:R-:W-:Y:S02]  /*3f810*/  @P2 IMAD.MOV.U32 R4, RZ, RZ, R0 ;  /* 0x000000ffff042224 */ /* 0x001fe400078e0000 */
[----:B------:R-:W-:Y:S01]  /*3f820*/  @P2 IMAD.MOV.U32 R5, RZ, RZ, R26 ;  /* 0x000000ffff052224 */ /* 0x000fe200078e001a */
[----:B------:R0:W-:Y:S04]  /*3f830*/  STL [R1+0x14], R55 ;  /* 0x0000143701007387 */ /* 0x0001e80000100800 */
[----:B------:R-:W4:Y:S04]  /*3f840*/  @P2 LDG.E.U8 R27, desc[UR54][R4.64] ;  /* 0x00000036041b2981 */ /* 0x000f28000c1e1100 */
[----:B0-----:R-:W2:Y:S04]  /*3f850*/  LDL.LU R55, [R1+0x52ac] ;  /* 0x0052ac0001377983 */ /* 0x001ea80000300800 */
[----:B------:R-:W2:Y:S04]  /*3f860*/  LDL R25, [R1+0x1b74] ;  /* 0x001b740001197983 */ /* 0x000ea80000100800 */
[----:B---3--:R0:W-:Y:S04]  /*3f870*/  STL [R1+0x10], R24 ;  /* 0x0000101801007387 */ /* 0x0081e80000100800 */
[----:B------:R-:W3:Y:S04]  /*3f880*/  LDL R56, [R1+0x1b0c] ;  /* 0x001b0c0001387983 */ /* 0x000ee80000100800 */
[----:B------:R-:W3:Y:S04]  /*3f890*/  LDL R29, [R1+0x1b10] ;  /* 0x001b1000011d7983 */ /* 0x000ee80000100800 */
[----:B------:R-:W3:Y:S04]  /*3f8a0*/  LDL R26, [R1+0x1b04] ;  /* 0x001b0400011a7983 */ /* 0x000ee80000100800 */
[----:B------:R-:W3:Y:S04]  /*3f8b0*/  LDL R0, [R1+0x1b08] ;  /* 0x001b080001007983 */ /* 0x000ee80000100800 */
[----:B0-----:R-:W3:Y:S01]  /*3f8c0*/  LDL R24, [R1+0x1b78] ;  /* 0x001b780001187983 */ /* 0x001ee20000100800 */
[----:B------:R-:W-:-:S02]  /*3f8d0*/  ISETP.GT.AND P0, PT, R2, 0x6c, PT ;  /* 0x0000006c0200780c */ /* 0x000fc40003f04270 */
[----:B------:R-:W-:Y:S02]  /*3f8e0*/  PRMT R61, RZ, 0x7610, R61 ;  /* 0x00007610ff3d7816 */ /* 0x000fe4000000003d */
[----:B------:R-:W-:Y:S01]  /*3f8f0*/  PRMT R46, RZ, 0x7610, R46 ;  /* 0x00007610ff2e7816 */ /* 0x000fe2000000002e */
[----:B----4-:R0:W-:Y:S04]  /*3f900*/  STL [R1], R27 ;  /* 0x0000001b01007387 */ /* 0x0101e80000100800 */
[----:B0-----:R-:W4:Y:S01]  /*3f910*/  LDL R27, [R1+0x1afc] ;  /* 0x001afc00011b7983 */ /* 0x001f220000100800 */
[----:B--2---:R-:W-:Y:S02]  /*3f920*/  @P2 IMAD.MOV.U32 R5, RZ, RZ, R25 ;  /* 0x000000ffff052224 */ /* 0x004fe400078e0019 */
[----:B---3--:R-:W-:-:S02]  /*3f930*/  @P2 IMAD.MOV.U32 R4, RZ, RZ, R24 ;  /* 0x000000ffff042224 */ /* 0x008fc400078e0018 */
[----:B------:R-:W2:Y:S04]  /*3f940*/  LDL R24, [R1+0x1b00] ;  /* 0x001b000001187983 */ /* 0x000ea80000100800 */
[----:B------:R0:W-:Y:S04]  /*3f950*/  STL [R1+0x4], R28 ;  /* 0x0000041c01007387 */ /* 0x0001e80000100800 */
[----:B------:R-:W3:Y:S04]  /*3f960*/  LDL R25, [R1+0x1af8] ;  /* 0x001af80001197983 */ /* 0x000ee80000100800 */
[----:B------:R1:W3:Y:S04]  /*3f970*/  @P2 LDG.E.U8 R61, desc[UR54][R4.64] ;  /* 0x00000036043d2981 */ /* 0x0002e8000c1e1100 */
[----:B0-----:R-:W3:Y:S01]  /*3f980*/  LDL R28, [R1+0x1af4] ;  /* 0x001af400011c7983 */ /* 0x001ee20000100800 */
[----:B-1----:R-:W-:-:S02]  /*3f990*/  @P0 IMAD.MOV.U32 R4, RZ, RZ, R29 ;  /* 0x000000ffff040224 */ /* 0x002fc400078e001d */
[----:B------:R-:W-:Y:S01]  /*3f9a0*/  @P0 IMAD.MOV.U32 R5, RZ, RZ, R56 ;  /* 0x000000ffff050224 */ /* 0x000fe200078e0038 */
[----:B------:R-:W3:Y:S04]  /*3f9b0*/  LDL R29, [R1+0x1a90] ;  /* 0x001a9000011d7983 */ /* 0x000ee80000100800 */
[----:B------:R-:W3:Y:S04]  /*3f9c0*/  LDL R56, [R1+0x1a8c] ;  /* 0x001a8c0001387983 */ /* 0x000ee80000100800 */
[----:B------:R0:W3:Y:S02]  /*3f9d0*/  @P0 LDG.E.U8 R46, desc[UR54][R4.64] ;  /* 0x00000036042e0981 */ /* 0x0000e4000c1e1100 */
[----:B0-----:R-:W-:-:S02]  /*3f9e0*/  @P0 IMAD.MOV.U32 R4, RZ, RZ, R0 ;  /* 0x000000ffff040224 */ /* 0x001fc400078e0000 */
[----:B------:R-:W-:Y:S01]  /*3f9f0*/  @P0 IMAD.MOV.U32 R5, RZ, RZ, R26 ;  /* 0x000000ffff050224 */ /* 0x000fe200078e001a */
[----:B------:R-:W3:Y:S04]  /*3fa00*/  LDL R0, [R1+0x1a88] ;  /* 0x001a880001007983 */ /* 0x000ee80000100800 */
[----:B------:R-:W3:Y:S01]  /*3fa10*/  LDL R26, [R1+0x1a84] ;  /* 0x001a8400011a7983 */ /* 0x000ee20000100800 */
[C---:B------:R-:W-:Y:S02]  /*3fa20*/  ISETP.GT.AND P1, PT, R2.reuse, 0x6d, PT ;  /* 0x0000006d0200780c */ /* 0x040fe40003f24270 */
[----:B------:R-:W-:Y:S02]  /*3fa30*/  PRMT R44, RZ, 0x7610, R44 ;  /* 0x00007610ff2c7816 */ /* 0x000fe4000000002c */
[----:B------:R-:W-:-:S02]  /*3fa40*/  ISETP.GT.AND P2, PT, R2, 0x74, PT ;  /* 0x000000740200780c */ /* 0x000fc40003f44270 */
[----:B------:R-:W-:Y:S01]  /*3fa50*/  PRMT R42, RZ, 0x7610, R42 ;  /* 0x00007610ff2a7816 */ /* 0x000fe2000000002a */
[----:B------:R0:W-:Y:S04]  /*3fa60*/  STL [R1+0x8], R57 ;  /* 0x0000083901007387 */ /* 0x0001e80000100800 */
[----:B------:R4:W3:Y:S01]  /*3fa70*/  @P0 LDG.E.U8 R44, desc[UR54][R4.64] ;  /* 0x00000036042c0981 */ /* 0x0008e2000c1e1100 */
[----:B------:R-:W-:Y:S02]  /*3fa80*/  PRMT R11, RZ, 0x7610, R11 ;  /* 0x00007610ff0b7816 */ /* 0x000fe4000000000b */
[----:B------:R-:W-:Y:S02]  /*3fa90*/  PRMT R10, RZ, 0x7610, R10 ;  /* 0x00007610ff0a7816 */ /* 0x000fe4000000000a */
[----:B------:R-:W-:-:S02]  /*3faa0*/  PRMT R9, RZ, 0x7610, R9 ;  /* 0x00007610ff097816 */ /* 0x000fc40000000009 */
[----:B------:R-:W-:Y:S01]  /*3fab0*/  PRMT R8, RZ, 0x7610, R8 ;  /* 0x00007610ff087816 */ /* 0x000fe20000000008 */
[----:B------:R-:W3:Y:S04]  /*3fac0*/  LDL R58, [R1+0x19f4] ;  /* 0x0019f400013a7983 */ /* 0x000ee80000100800 */
[----:B0-----:R-:W3:Y:S01]  /*3fad0*/  LDL R57, [R1+0x19f8] ;  /* 0x0019f80001397983 */ /* 0x001ee20000100800 */
[----:B----4-:R-:W-:-:S03]  /*3fae0*/  @P1 IMAD.MOV.U32 R5, RZ, RZ, R27 ;  /* 0x000000ffff051224 */ /* 0x010fc600078e001b */
[----:B------:R-:W4:Y:S01]  /*3faf0*/  LDL R27, [R1+0x1a7c] ;  /* 0x001a7c00011b7983 */ /* 0x000f220000100800 */
[----:B--2---:R-:W-:-:S03]  /*3fb00*/  @P1 IMAD.MOV.U32 R4, RZ, RZ, R24 ;  /* 0x000000ffff041224 */ /* 0x004fc600078e0018 */
[----:B------:R-:W2:Y:S04]  /*3fb10*/  LDL R24, [R1+0x1a80] ;  /* 0x001a800001187983 */ /* 0x000ea80000100800 */
[----:B------:R3:W2:Y:S02]  /*3fb20*/  @P1 LDG.E.U8 R42, desc[UR54][R4.64] ;  /* 0x00000036042a1981 */ /* 0x0006a4000c1e1100 */
[----:B---3--:R-:W-:Y:S02]  /*3fb30*/  @P1 IMAD.MOV.U32 R4, RZ, RZ, R25 ;  /* 0x000000ffff041224 */ /* 0x008fe400078e0019 */
[----:B------:R-:W-:Y:S01]  /*3fb40*/  @P1 IMAD.MOV.U32 R5, RZ, RZ, R28 ;  /* 0x000000ffff051224 */ /* 0x000fe200078e001c */
[----:B------:R-:W3:Y:S04]  /*3fb50*/  LDL R25, [R1+0x1a78] ;  /* 0x001a780001197983 */ /* 0x000ee80000100800 */
[----:B------:R-:W3:Y:S04]  /*3fb60*/  LDL R28, [R1+0x1a74] ;  /* 0x001a7400011c7983 */ /* 0x000ee80000100800 */
[----:B------:R0:W3:Y:S02]  /*3fb70*/  @P1 LDG.E.U8 R11, desc[UR54][R4.64] ;  /* 0x00000036040b1981 */ /* 0x0000e4000c1e1100 */
[----:B0-----:R-:W-:-:S02]  /*3fb80*/  @P2 IMAD.MOV.U32 R4, RZ, RZ, R29 ;  /* 0x000000ffff042224 */ /* 0x001fc400078e001d */
[----:B------:R-:W-:Y:S01]  /*3fb90*/  @P2 IMAD.MOV.U32 R5, RZ, RZ, R56 ;  /* 0x000000ffff052224 */ /* 0x000fe200078e0038 */
[C---:B------:R-:W-:Y:S02]  /*3fba0*/  ISETP.GT.AND P0, PT, R2.reuse, 0x75, PT ;  /* 0x000000750200780c */ /* 0x040fe40003f04270 */
[----:B------:R-:W-:Y:S01]  /*3fbb0*/  ISETP.GT.AND P1, PT, R2, 0x7c, PT ;  /* 0x0000007c0200780c */ /* 0x000fe20003f24270 */
[----:B------:R-:W3:Y:S04]  /*3fbc0*/  LDL R56, [R1+0x19fc] ;  /* 0x0019fc0001387983 */ /* 0x000ee80000100800 */
[----:B------:R0:W3:Y:S02]  /*3fbd0*/  @P2 LDG.E.U8 R10, desc[UR54][R4.64] ;  /* 0x00000036040a2981 */ /* 0x0000e4000c1e1100 */
[----:B0-----:R-:W-:-:S02]  /*3fbe0*/  @P2 IMAD.MOV.U32 R4, RZ, RZ, R0 ;  /* 0x000000ffff042224 */ /* 0x001fc400078e0000 */
[----:B------:R-:W-:Y:S01]  /*3fbf0*/  @P2 IMAD.MOV.U32 R5, RZ, RZ, R26 ;  /* 0x000000ffff052224 */ /* 0x000fe200078e001a */
[----:B------:R-:W3:Y:S04]  /*3fc00*/  LDL R0, [R1+0x1a10] ;  /* 0x001a100001007983 */ /* 0x000ee80000100800 */
[----:B------:R-:W3:Y:S04]  /*3fc10*/  LDL R26, [R1+0x1a0c] ;  /* 0x001a0c00011a7983 */ /* 0x000ee80000100800 */
[----:B------:R4:W3:Y:S02]  /*3fc20*/  @P2 LDG.E.U8 R9, desc[UR54][R4.64] ;  /* 0x0000003604092981 */ /* 0x0008e4000c1e1100 */
[----:B----4-:R-:W-:-:S02]  /*3fc30*/  @P0 IMAD.MOV.U32 R5, RZ, RZ, R27 ;  /* 0x000000ffff050224 */ /* 0x010fc400078e001b */
[----:B------:R-:W4:Y:S01]  /*3fc40*/  LDL R27, [R1+0x1a04] ;  /* 0x001a0400011b7983 */ /* 0x000f220000100800 */
[----:B--2---:R-:W-:-:S03]  /*3fc50*/  @P0 IMAD.MOV.U32 R4, RZ, RZ, R24 ;  /* 0x000000ffff040224 */ /* 0x004fc600078e0018 */
[----:B------:R-:W2:Y:S04]  /*3fc60*/  LDL R24, [R1+0x1a08] ;  /* 0x001a080001187983 */ /* 0x000ea80000100800 */
[----:B------:R3:W2:Y:S02]  /*3fc70*/  @P0 LDG.E.U8 R8, desc[UR54][R4.64] ;  /* 0x0000003604080981 */ /* 0x0006a4000c1e1100 */
[----:B---3--:R-:W-:Y:S02]  /*3fc80*/  @P0 IMAD.MOV.U32 R4, RZ, RZ, R25 ;  /* 0x000000ffff040224 */ /* 0x008fe400078e0019 */
[----:B------:R-:W3:Y:S01]  /*3fc90*/  LDL R25, [R1+0x1a00] ;  /* 0x001a000001197983 */ /* 0x000ee20000100800 */
[----:B------:R-:W-:Y:S02]  /*3fca0*/  @P0 IMAD.MOV.U32 R5, RZ, RZ, R28 ;  /* 0x000000ffff050224 */ /* 0x000fe400078e001c */
[----:B------:R-:W-:-:S02]  /*3fcb0*/  @P1 IMAD.MOV.U32 R28, RZ, RZ, R0 ;  /* 0x000000ffff1c1224 */ /* 0x000fc400078e0000 */
[----:B------:R-:W-:Y:S01]  /*3fcc0*/  @P1 IMAD.MOV.U32 R29, RZ, RZ, R26 ;  /* 0x000000ffff1d1224 */ /* 0x000fe200078e001a */
[----:B------:R-:W3:Y:S04]  /*3fcd0*/  LDL R0, [R1+0x1bf0] ;  /* 0x001bf00001007983 */ /* 0x000ee80000100800 */
[----:B------:R-:W3:Y:S01]  /*3fce0*/  LDL R26, [R1+0x1bec] ;  /* 0x001bec00011a7983 */ /* 0x000ee20000100800 */
[----:B------:R-:W-:Y:S02]  /*3fcf0*/  PRMT R7, RZ, 0x7610, R7 ;  /* 0x00007610ff077816 */ /* 0x000fe40000000007 */
[----:B------:R-:W-:Y:S02]  /*3fd00*/  ISETP.GT.AND P2, PT, R2, 0x7d, PT ;  /* 0x0000007d0200780c */ /* 0x000fe40003f44270 */
[----:B------:R-:W-:-:S02]  /*3fd10*/  PRMT R6, RZ, 0x7610, R6 ;  /* 0x00007610ff067816 */ /* 0x000fc40000000006 */
[----:B------:R0:W3:Y:S04]  /*3fd20*/  @P0 LDG.E.U8 R7, desc[UR54][R4.64] ;  /* 0x0000003604070981 */ /* 0x0000e8000c1e1100 */
[----:B------:R4:W3:Y:S01]  /*3fd30*/  @P1 LDG.E.U8 R6, desc[UR54][R28.64] ;  /* 0x000000361c061981 */ /* 0x0008e2000c1e1100 */
[----:B------:R-:W-:Y:S02]  /*3fd40*/  ISETP.GT.AND P0, PT, R2, 0x5e, PT ;  /* 0x0000005e0200780c */ /* 0x000fe40003f04270 */
[----:B0-----:R-:W-:Y:S02]  /*3fd50*/  PRMT R5, RZ, 0x7610, R5 ;  /* 0x00007610ff057816 */ /* 0x001fe40000000005 */
[----:B------:R-:W-:Y:S02]  /*3fd60*/  PRMT R4, RZ, 0x7610, R4 ;  /* 0x00007610ff047816 */ /* 0x000fe40000000004 */
[----:B------:R-:W-:-:S02]  /*3fd70*/  PRMT R3, RZ, 0x7610, R3 ;  /* 0x00007610ff037816 */ /* 0x000fc40000000003 */
[----:B------:R-:W-:Y:S01]  /*3fd80*/  PRMT R40, RZ, 0x7610, R40 ;  /* 0x00007610ff287816 */ /* 0x000fe20000000028 */
[----:B----4-:R-:W-:Y:S02]  /*3fd90*/  @P1 IMAD.MOV.U32 R29, RZ, RZ, R27 ;  /* 0x000000ffff1d1224 */ /* 0x010fe400078e001b */
        /* <DEDUP_REMOVED lines=10> */
[----:B------:R-:W-:-:S05]  /*3fe40*/  @P2 IMAD.MOV.U32 R29, RZ, RZ, R58 ;  /* 0x000000ffff1d2224 */ /* 0x000fca00078e003a */
[----:B------:R0:W3:Y:S02]  /*3fe50*/  @P2 LDG.E.U8 R3, desc[UR54][R28.64] ;  /* 0x000000361c032981 */ /* 0x0000e4000c1e1100 */
[----:B0-----:R-:W-:Y:S02]  /*3fe60*/  @P0 IMAD.MOV.U32 R28, RZ, RZ, R0 ;  /* 0x000000ffff1c0224 */ /* 0x001fe400078e0000 */
[----:B------:R-:W-:Y:S01]  /*3fe70*/  @P0 IMAD.MOV.U32 R29, RZ, RZ, R26 ;  /* 0x000000ffff1d0224 */ /* 0x000fe200078e001a */
[----:B------:R-:W3:Y:S04]  /*3fe80*/  LDL R0, [R1+0x1bd8] ;  /* 0x001bd80001007983 */ /* 0x000ee80000100800 */
[----:B------:R-:W3:Y:S04]  /*3fe90*/  LDL R26, [R1+0x1bd4] ;  /* 0x001bd400011a7983 */ /* 0x000ee80000100800 */
[----:B------:R4:W3:Y:S01]  /*3fea0*/  @P0 LDG.E.U8 R40, desc[UR54][R28.64] ;  /* 0x000000361c280981 */ /* 0x0008e2000c1e1100 */
[----:B------:R-:W-:Y:S01]  /*3feb0*/  PRMT R38, RZ, 0x7610, R38 ;  /* 0x00007610ff267816 */ /* 0x000fe20000000026 */
[----:B----4-:R-:W-:-:S02]  /*3fec0*/  @P0 IMAD.MOV.U32 R29, RZ, RZ, R27 ;  /* 0x000000ffff1d0224 */ /* 0x010fc400078e001b */
[----:B--2---:R-:W-:-:S05]  /*3fed0*/  @P0 IMAD.MOV.U32 R28, RZ, RZ, R24 ;  /* 0x000000ffff1c0224 */ /* 0x004fca00078e0018 */
[----:B------:R0:W2:Y:S04]  /*3fee0*/  @P0 LDG.E.U8 R38, desc[UR54][R28.64] ;  /* 0x000000361c260981 */ /* 0x0000a8000c1e1100 */
[----:B---3--:R-:W-:Y:S04]  /*3fef0*/  STL [R1+0x5210], R40 ;  /* 0x0052102801007387 */ /* 0x008fe80000100800 */
[----:B------:R-:W3:Y:S04]  /*3ff00*/  LDL R27, [R1+0x1b6c] ;  /* 0x001b6c00011b7983 */ /* 0x000ee80000100800 */
[----:B------:R-:W4:Y:S01]  /*3ff10*/  LDL R24, [R1+0x1b70] ;  /* 0x001b700001187983 */ /* 0x000f220000100800 */
[----:B------:R-:W-:-:S02]  /*3ff20*/  ISETP.GT.AND P1, PT, R2, 0x5f, PT ;  /* 0x0000005f0200780c */ /* 0x000fc40003f24270 */
[----:B------:R-:W-:Y:S02]  /*3ff30*/  PRMT R36, RZ, 0x7610, R36 ;  /* 0x00007610ff247816 */ /* 0x000fe40000000024 */
[----:B------:R-:W-:-:S09]  /*3ff40*/  ISETP.GT.AND P2, PT, R2, 0x66, PT ;  /* 0x000000660200780c */ /* 0x000fd20003f44270 */
[----:B0-----:R-:W-:Y:S02]  /*3ff50*/  @P1 IMAD.MOV.U32 R28, RZ, RZ, R25 ;  /* 0x000000ffff1c1224 */ /* 0x001fe400078e0019 */
[----:B------:R-:W-:-:S05]  /*3ff60*/  @P1 IMAD.MOV.U32 R29, RZ, RZ, R56 ;  /* 0x000000ffff1d1224 */ /* 0x000fca00078e0038 */
[----:B------:R0:W4:Y:S01]  /*3ff70*/  @P1 LDG.E.U8 R36, desc[UR54][R28.64] ;  /* 0x000000361c241981 */ /* 0x000122000c1e1100 */
[----:B------:R-:W-:Y:S02]  /*3ff80*/  PRMT R34, RZ, 0x7610, R34 ;  /* 0x00007610ff227816 */ /* 0x000fe40000000022 */
[----:B------:R-:W-:Y:S01]  /*3ff90*/  PRMT R32, RZ, 0x7610, R32 ;  /* 0x00007610ff207816 */ /* 0x000fe20000000020 */
[----:B0-----:R-:W-:Y:S02]  /*3ffa0*/  @P1 IMAD.MOV.U32 R28, RZ, RZ, R0 ;  /* 0x000000ffff1c1224 */ /* 0x001fe400078e0000 */
[----:B------:R-:W-:-:S05]  /*3ffb0*/  @P1 IMAD.MOV.U32 R29, RZ, RZ, R26 ;  /* 0x000000ffff1d1224 */ /* 0x000fca00078e001a */
[----:B------:R3:W4:Y:S04]  /*3ffc0*/  @P1 LDG.E.U8 R34, desc[UR54][R28.64] ;  /* 0x000000361c221981 */ /* 0x000728000c1e1100 */
[----:B--2---:R0:W-:Y:S04]  /*3ffd0*/  STL [R1+0x5214], R38 ;  /* 0x0052142601007387 */ /* 0x0041e80000100800 */
[----:B------:R-:W2:Y:S04]  /*3ffe0*/  LDL R25, [R1+0x1b68] ;  /* 0x001b680001197983 */ /* 0x000ea80000100800 */
[----:B0-----:R-:W2:Y:S01]  /*3fff0*/  LDL R38, [R1+0x1b64] ;  /* 0x001b640001267983 */ /* 0x001ea20000100800 */
[----:B---3--:R-:W-:-:S02]  /*40000*/  @P2 IMAD.MOV.U32 R29, RZ, RZ, R27 ;  /* 0x000000ffff1d2224 */ /* 0x008fc400078e001b */
[----:B----4-:R-:W-:-:S05]  /*40010*/  @P2 IMAD.MOV.U32 R28, RZ, RZ, R24 ;  /* 0x000000ffff1c2224 */ /* 0x010fca00078e0018 */
[----:B------:R2:W3:Y:S04]  /*40020*/  @P2 LDG.E.U8 R32, desc[UR54][R28.64] ;  /* 0x000000361c202981 */ /* 0x0004e8000c1e1100 */
[----:B------:R-:W-:Y:S04]  /*40030*/  STL [R1+0x5218], R36 ;  /* 0x0052182401007387 */ /* 0x000fe80000100800 */
[----:B------:R-:W4:Y:S04]  /*40040*/  LDL R26, [R1+0x1b5c] ;  /* 0x001b5c00011a7983 */ /* 0x000f280000100800 */
[----:B------:R-:W4:Y:S01]  /*40050*/  LDL R0, [R1+0x1b60] ;  /* 0x001b600001007983 */ /* 0x000f220000100800 */
[----:B------:R-:W-:-:S03]  /*40060*/  PRMT R30, RZ, 0x7610, R30 ;  /* 0x00007610ff1e7816 */ /* 0x000fc6000000001e */
[----:B------:R0:W-:Y:S04]  /*40070*/  STL [R1+0x521c], R34 ;  /* 0x00521c2201007387 */ /* 0x0001e80000100800 */
[----:B------:R-:W4:Y:S04]  /*40080*/  LDL R27, [R1+0x1b54] ;  /* 0x001b5400011b7983 */ /* 0x000f280000100800 */
[----:B------:R-:W4:Y:S01]  /*40090*/  LDL R24, [R1+0x1b58] ;  /* 0x001b580001187983 */ /* 0x000f220000100800 */
[----:B--2---:R-:W-:Y:S02]  /*400a0*/  @P2 IMAD.MOV.U32 R28, RZ, RZ, R25 ;  /* 0x000000ffff1c2224 */ /* 0x004fe400078e0019 */
[----:B------:R-:W-:-:S05]  /*400b0*/  @P2 IMAD.MOV.U32 R29, RZ, RZ, R38 ;  /* 0x000000ffff1d2224 */ /* 0x000fca00078e0026 */
[----:B------:R4:W2:Y:S04]  /*400c0*/  @P2 LDG.E.U8 R30, desc[UR54][R28.64] ;  /* 0x000000361c1e2981 */ /* 0x0008a8000c1e1100 */
[----:B---3--:R1:W-:Y:S04]  /*400d0*/  STL [R1+0x5220], R32 ;  /* 0x0052202001007387 */ /* 0x0083e80000100800 */
[----:B0-----:R-:W3:Y:S04]  /*400e0*/  LDL R34, [R1+0x1aec] ;  /* 0x001aec0001227983 */ /* 0x001ee80000100800 */
[----:B------:R-:W3:Y:S01]  /*400f0*/  LDL R25, [R1+0x1af0] ;  /* 0x001af00001197983 */ /* 0x000ee20000100800 */
[----:B------:R-:W-:-:S02]  /*40100*/  ISETP.GT.AND P0, PT, R2, 0x67, PT ;  /* 0x000000670200780c */ /* 0x000fc40003f04270 */
[----:B------:R-:W-:Y:S02]  /*40110*/  PRMT R31, RZ, 0x7610, R31 ;  /* 0x00007610ff1f7816 */ /* 0x000fe4000000001f */
[----:B------:R-:W-:-:S09]  /*40120*/  ISETP.GT.AND P1, PT, R2, 0x6e, PT ;  /* 0x0000006e0200780c */ /* 0x000fd20003f24270 */
[----:B----4-:R-:W-:Y:S02]  /*40130*/  @P0 IMAD.MOV.U32 R29, RZ, RZ, R26 ;  /* 0x000000ffff1d0224 */ /* 0x010fe400078e001a */
        /* <DEDUP_REMOVED lines=9> */
[----:B-1----:R-:W2:Y:S04]  /*401d0*/  LDL R32, [R1+0x1ae4] ;  /* 0x001ae40001207983 */ /* 0x002ea80000100800 */
[----:B------:R-:W2:Y:S01]  /*401e0*/  LDL R0, [R1+0x1ae0] ;  /* 0x001ae00001007983 */ /* 0x000ea20000100800 */
[----:B---3--:R-:W-:-:S02]  /*401f0*/  @P1 IMAD.MOV.U32 R29, RZ, RZ, R34 ;  /* 0x000000ffff1d1224 */ /* 0x008fc400078e0022 */
[----:B------:R-:W-:-:S05]  /*40200*/  @P1 IMAD.MOV.U32 R28, RZ, RZ, R25 ;  /* 0x000000ffff1c1224 */ /* 0x000fca00078e0019 */
[----:B------:R2:W3:Y:S04]  /*40210*/  @P1 LDG.E.U8 R35, desc[UR54][R28.64] ;  /* 0x000000361c231981 */ /* 0x0004e8000c1e1100 */
[----:B----4-:R-:W-:Y:S04]  /*40220*/  STL [R1+0x5228], R31 ;  /* 0x0052281f01007387 */ /* 0x010fe80000100800 */
[----:B------:R-:W4:Y:S04]  /*40230*/  LDL R24, [R1+0x1adc] ;  /* 0x001adc0001187983 */ /* 0x000f280000100800 */
[----:B0-----:R-:W4:Y:S04]  /*40240*/  LDL R30, [R1+0x1ad4] ;  /* 0x001ad400011e7983 */ /* 0x001f280000100800 */
[----:B------:R-:W4:Y:S04]  /*40250*/  LDL R27, [R1+0x1ad8] ;  /* 0x001ad800011b7983 */ /* 0x000f280000100800 */
[----:B------:R-:W-:Y:S04]  /*40260*/  STL [R1+0x522c], R33 ;  /* 0x00522c2101007387 */ /* 0x000fe80000100800 */
[----:B------:R-:W4:Y:S01]  /*40270*/  LDL R25, [R1+0x1a70] ;  /* 0x001a700001197983 */ /* 0x000f220000100800 */
[----:B------:R-:W-:Y:S01]  /*40280*/  PRMT R37, RZ, 0x7610, R37 ;  /* 0x00007610ff257816 */ /* 0x000fe20000000025 */
[----:B--2---:R-:W-:-:S02]  /*40290*/  @P1 IMAD.MOV.U32 R28, RZ, RZ, R26 ;  /* 0x000000ffff1c1224 */ /* 0x004fc400078e001a */
[----:B------:R-:W-:-:S05]  /*402a0*/  @P1 IMAD.MOV.U32 R29, RZ, RZ, R32 ;  /* 0x000000ffff1d1224 */ /* 0x000fca00078e0020 */
[----:B------:R0:W2:Y:S04]  /*402b0*/  @P1 LDG.E.U8 R37, desc[UR54][R28.64] ;  /* 0x000000361c251981 */ /* 0x0000a8000c1e1100 */
[----:B---3--:R1:W-:Y:S04]  /*402c0*/  STL [R1+0x5230], R35 ;  /* 0x0052302301007387 */ /* 0x0083e80000100800 */
[----:B------:R-:W3:Y:S01]  /*402d0*/  LDL R26, [R1+0x1a6c] ;  /* 0x001a6c00011a7983 */ /* 0x000ee20000100800 */
[----:B------:R-:W-:Y:S02]  /*402e0*/  ISETP.GT.AND P2, PT, R2, 0x6f, PT ;  /* 0x0000006f0200780c */ /* 0x000fe40003f44270 */
[----:B------:R-:W-:-:S02]  /*402f0*/  PRMT R39, RZ, 0x7610, R39 ;  /* 0x00007610ff277816 */ /* 0x000fc40000000027 */
[----:B------:R-:W-:-:S09]  /*40300*/  ISETP.GT.AND P0, PT, R2, 0x76, PT ;  /* 0x000000760200780c */ /* 0x000fd20003f04270 */
[----:B0-----:R-:W-:Y:S02]  /*40310*/  @P2 IMAD.MOV.U32 R28, RZ, RZ, R0 ;  /* 0x000000ffff1c2224 */ /* 0x001fe400078e0000 */
[----:B----4-:R-:W-:-:S05]  /*40320*/  @P2 IMAD.MOV.U32 R29, RZ, RZ, R24 ;  /* 0x000000ffff1d2224 */ /* 0x010fca00078e0018 */
[----:B------:R0:W4:Y:S01]  /*40330*/  @P2 LDG.E.U8 R39, desc[UR54][R28.64] ;  /* 0x000000361c272981 */ /* 0x000122000c1e1100 */
[----:B------:R-:W-:Y:S01]  /*40340*/  PRMT R41, RZ, 0x7610, R41 ;  /* 0x00007610ff297816 */ /* 0x000fe20000000029 */
[----:B0-----:R-:W-:Y:S02]  /*40350*/  @P2 IMAD.MOV.U32 R28, RZ, RZ, R27 ;  /* 0x000000ffff1c2224 */ /* 0x001fe400078e001b */
[----:B------:R-:W-:-:S05]  /*40360*/  @P2 IMAD.MOV.U32 R29, RZ, RZ, R30 ;  /* 0x000000ffff1d2224 */ /* 0x000fca00078e001e */
[----:B------:R0:W4:Y:S01]  /*40370*/  @P2 LDG.E.U8 R41, desc[UR54][R28.64] ;  /* 0x000000361c292981 */ /* 0x000122000c1e1100 */
[----:B------:R-:W-:Y:S01]  /*40380*/  PRMT R43, RZ, 0x7610, R43 ;  /* 0x00007610ff2b7816 */ /* 0x000fe2000000002b */
[----:B0-----:R-:W-:Y:S02]  /*40390*/  @P0 IMAD.MOV.U32 R28, RZ, RZ, R25 ;  /* 0x000000ffff1c0224 */ /* 0x001fe400078e0019 */
[----:B--2---:R-:W-:Y:S04]  /*403a0*/  STL [R1+0x5234], R37 ;  /* 0x0052342501007387 */ /* 0x004fe80000100800 */
[----:B------:R-:W2:Y:S04]  /*403b0*/  LDL R24, [R1+0x1a64] ;  /* 0x001a640001187983 */ /* 0x000ea80000100800 */
[----:B------:R-:W2:Y:S01]  /*403c0*/  LDL R0, [R1+0x1a68] ;  /* 0x001a680001007983 */ /* 0x000ea20000100800 */
[----:B---3--:R-:W-:-:S05]  /*403d0*/  @P0 IMAD.MOV.U32 R29, RZ, RZ, R26 ;  /* 0x000000ffff1d0224 */ /* 0x008fca00078e001a */
[----:B------:R2:W3:Y:S04]  /*403e0*/  @P0 LDG.E.U8 R43, desc[UR54][R28.64] ;  /* 0x000000361c2b0981 */ /* 0x0004e8000c1e1100 */
[----:B----4-:R-:W-:Y:S04]  /*403f0*/  STL [R1+0x5238], R39 ;  /* 0x0052382701007387 */ /* 0x010fe80000100800 */
[----:B------:R-:W4:Y:S04]  /*40400*/  LDL R36, [R1+0x1a5c] ;  /* 0x001a5c0001247983 */ /* 0x000f280000100800 */
[----:B-1----:R-:W4:Y:S04]  /*40410*/  LDL R35, [R1+0x1a60] ;  /* 0x001a600001237983 */ /* 0x002f280000100800 */
[----:B------:R-:W4:Y:S04]  /*40420*/  LDL R34, [R1+0x1a54] ;  /* 0x001a540001227983 */ /* 0x000f280000100800 */
[----:B------:R-:W4:Y:S04]  /*40430*/  LDL R33, [R1+0x1a58] ;  /* 0x001a580001217983 */ /* 0x000f280000100800 */
[----:B------:R0:W-:Y:S04]  /*40440*/  STL [R1+0x523c], R41 ;  /* 0x00523c2901007387 */ /* 0x0001e80000100800 */
[----:B------:R-:W4:Y:S04]  /*40450*/  LDL R32, [R1+0x19ec] ;  /* 0x0019ec0001207983 */ /* 0x000f280000100800 */
[----:B------:R-:W4:Y:S04]  /*40460*/  LDL R31, [R1+0x19f0] ;  /* 0x0019f000011f7983 */ /* 0x000f280000100800 */
[----:B------:R-:W4:Y:S04]  /*40470*/  LDL R30, [R1+0x19e4] ;  /* 0x0019e400011e7983 */ /* 0x000f280000100800 */
[----:B------:R-:W4:Y:S04]  /*40480*/  LDL R27, [R1+0x19e8] ;  /* 0x0019e800011b7983 */ /* 0x000f280000100800 */
[----:B------:R-:W4:Y:S01]  /*40490*/  LDL R25, [R1+0x19e0] ;  /* 0x0019e00001197983 */ /* 0x000f220000100800 */
[----:B--2---:R-:W-:-:S02]  /*404a0*/  @P0 IMAD.MOV.U32 R29, RZ, RZ, R24 ;  /* 0x000000ffff1d0224 */ /* 0x004fc400078e0018 */
[----:B------:R-:W-:Y:S01]  /*404b0*/  @P0 IMAD.MOV.U32 R28, RZ, RZ, R0 ;  /* 0x000000ffff1c0224 */ /* 0x000fe200078e0000 */
[----:B---3--:R-:W-:Y:S04]  /*404c0*/  STL [R1+0x5240], R43 ;  /* 0x0052402b01007387 */ /* 0x008fe80000100800 */
[----:B------:R-:W2:Y:S04]  /*404d0*/  LDL R26, [R1+0x19dc] ;  /* 0x0019dc00011a7983 */ /* 0x000ea80000100800 */
[----:B------:R-:W3:Y:S04]  /*404e0*/  LDL R24, [R1+0x19d4] ;  /* 0x0019d40001187983 */ /* 0x000ee80000100800 */
[----:B------:R-:W3:Y:S01]  /*404f0*/  LDL R0, [R1+0x19d8] ;  /* 0x0019d80001007983 */ /* 0x000ee20000100800 */
[----:B------:R-:W-:-:S02]  /*40500*/  ISETP.GT.AND P1, PT, R2, 0x77, PT ;  /* 0x000000770200780c */ /* 0x000fc40003f24270 */
[----:B------:R-:W-:Y:S02]  /*40510*/  PRMT R45, RZ, 0x7610, R45 ;  /* 0x00007610ff2d7816 */ /* 0x000fe4000000002d */
[----:B------:R-:W-:Y:S02]  /*40520*/  ISETP.GT.AND P2, PT, R2, 0x7e, PT ;  /* 0x0000007e0200780c */ /* 0x000fe40003f44270 */
[----:B------:R-:W-:Y:S02]  /*40530*/  PRMT R47, RZ, 0x7610, R47 ;  /* 0x00007610ff2f7816 */ /* 0x000fe4000000002f */
[----:B------:R4:W3:Y:S01]  /*40540*/  @P0 LDG.E.U8 R45, desc[UR54][R28.64] ;  /* 0x000000361c2d0981 */ /* 0x0008e2000c1e1100 */
[----:B------:R-:W-:-:S04]  /*40550*/  PRMT R49, RZ, 0x7610, R49 ;  /* 0x00007610ff317816 */ /* 0x000fc80000000031 */
[----:B----4-:R-:W-:Y:S02]  /*40560*/  @P1 IMAD.MOV.U32 R28, RZ, RZ, R35 ;  /* 0x000000ffff1c1224 */ /* 0x010fe400078e0023 */
[----:B------:R-:W-:-:S05]  /*40570*/  @P1 IMAD.MOV.U32 R29, RZ, RZ, R36 ;  /* 0x000000ffff1d1224 */ /* 0x000fca00078e0024 */
[----:B------:R1:W4:Y:S01]  /*40580*/  @P1 LDG.E.U8 R47, desc[UR54][R28.64] ;  /* 0x000000361c2f1981 */ /* 0x000322000c1e1100 */
[----:B------:R-:W-:Y:S02]  /*40590*/  ISETP.GT.AND P0, PT, R2, 0x7f, PT ;  /* 0x0000007f0200780c */ /* 0x000fe40003f04270 */
[----:B------:R-:W-:Y:S01]  /*405a0*/  PRMT R51, RZ, 0x7610, R51 ;  /* 0x00007610ff337816 */ /* 0x000fe20000000033 */
[----:B-1----:R-:W-:Y:S02]  /*405b0*/  @P1 IMAD.MOV.U32 R28, RZ, RZ, R33 ;  /* 0x000000ffff1c1224 */ /* 0x002fe400078e0021 */
[----:B------:R-:W-:-:S05]  /*405c0*/  @P1 IMAD.MOV.U32 R29, RZ, RZ, R34 ;  /* 0x000000ffff1d1224 */ /* 0x000fca00078e0022 */
[----:B------:R1:W4:Y:S01]  /*405d0*/  @P1 LDG.E.U8 R49, desc[UR54][R28.64] ;  /* 0x000000361c311981 */ /* 0x000322000c1e1100 */
[----:B------:R-:W-:Y:S01]  /*405e0*/  PRMT R53, RZ, 0x7610, R53 ;  /* 0x00007610ff357816 */ /* 0x000fe20000000035 */
[----:B-1----:R-:W-:Y:S02]  /*405f0*/  @P2 IMAD.MOV.U32 R28, RZ, RZ, R31 ;  /* 0x000000ffff1c2224 */ /* 0x002fe400078e001f */
[----:B------:R-:W-:-:S05]  /*40600*/  @P2 IMAD.MOV.U32 R29, RZ, RZ, R32 ;  /* 0x000000ffff1d2224 */ /* 0x000fca00078e0020 */
[----:B------:R1:W4:Y:S01]  /*40610*/  @P2 LDG.E.U8 R51, desc[UR54][R28.64] ;  /* 0x000000361c332981 */ /* 0x000322000c1e1100 */
[----:B------:R-:W-:Y:S01]  /*40620*/  PRMT R54, RZ, 0x7610, R54 ;  /* 0x00007610ff367816 */ /* 0x000fe20000000036 */
[----:B-1----:R-:W-:Y:S02]  /*40630*/  @P2 IMAD.MOV.U32 R28, RZ, RZ, R27 ;  /* 0x000000ffff1c2224 */ /* 0x002fe400078e001b */
[----:B------:R-:W-:-:S05]  /*40640*/  @P2 IMAD.MOV.U32 R29, RZ, RZ, R30 ;  /* 0x000000ffff1d2224 */ /* 0x000fca00078e001e */
[----:B------:R1:W4:Y:S02]  /*40650*/  @P2 LDG.E.U8 R53, desc[UR54][R28.64] ;  /* 0x000000361c352981 */ /* 0x000324000c1e1100 */
[----:B-1----:R-:W-:Y:S01]  /*40660*/  @P0 IMAD.MOV.U32 R28, RZ, RZ, R25 ;  /* 0x000000ffff1c0224 */ /* 0x002fe200078e0019 */
[----:B------:R-:W-:Y:S01]  /*40670*/  PRMT R55, RZ, 0x7610, R55 ;  /* 0x00007610ff377816 */ /* 0x000fe20000000037 */
[----:B--2---:R-:W-:-:S05]  /*40680*/  @P0 IMAD.MOV.U32 R29, RZ, RZ, R26 ;  /* 0x000000ffff1d0224 */ /* 0x004fca00078e001a */
[----:B------:R3:W2:Y:S02]  /*40690*/  @P0 LDG.E.U8 R54, desc[UR54][R28.64] ;  /* 0x000000361c360981 */ /* 0x0006a4000c1e1100 */
[----:B---3--:R-:W-:Y:S02]  /*406a0*/  @P0 IMAD.MOV.U32 R28, RZ, RZ, R0 ;  /* 0x000000ffff1c0224 */ /* 0x008fe400078e0000 */
[----:B------:R-:W-:-:S05]  /*406b0*/  @P0 IMAD.MOV.U32 R29, RZ, RZ, R24 ;  /* 0x000000ffff1d0224 */ /* 0x000fca00078e0018 */
[----:B------:R-:W3:Y:S04]  /*406c0*/  @P0 LDG.E.U8 R55, desc[UR54][R28.64] ;  /* 0x000000361c370981 */ /* 0x000ee8000c1e1100 */
[----:B------:R-:W-:Y:S01]  /*406d0*/  STL [R1+0x5244], R45 ;  /* 0x0052442d01007387 */ /* 0x000fe20000100800 */
[----:B0-----:R-:W0:Y:S03]  /*406e0*/  S2R R41, SR_TID.X ;  /* 0x0000000000297919 */ /* 0x001e260000002100 */
[----:B----4-:R-:W-:Y:S01]  /*406f0*/  STL [R1+0x5248], R47 ;  /* 0x0052482f01007387 */ /* 0x010fe20000100800 */
[----:B------:R-:W-:Y:S06]  /*40700*/  BAR.SYNC.DEFER_BLOCKING 0x0 ;  /* 0x0000000000007b1d */ /* 0x000fec0000010000 */
[----:B------:R-:W-:Y:S04]  /*40710*/  STL [R1+0x524c], R49 ;  /* 0x00524c3101007387 */ /* 0x000fe80000100800 */
[----:B------:R-:W-:Y:S04]  /*40720*/  STL [R1+0x5250], R51 ;  /* 0x0052503301007387 */ /* 0x000fe80000100800 */
[----:B------:R-:W-:Y:S04]  /*40730*/  STL [R1+0x5254], R53 ;  /* 0x0052543501007387 */ /* 0x000fe80000100800 */
[----:B--2---:R-:W-:Y:S04]  /*40740*/  STL [R1+0x5258], R54 ;  /* 0x0052583601007387 */ /* 0x004fe80000100800 */
[----:B------:R-:W2:Y:S04]  /*40750*/  LDL.LU R39, [R1+0x320] ;  /* 0x0003200001277983 */ /* 0x000ea80000300800 */
[----:B------:R-:W4:Y:S04]  /*40760*/  LDL.LU R37, [R1+0x31c] ;  /* 0x00031c0001257983 */ /* 0x000f280000300800 */
[----:B------:R-:W2:Y:S04]  /*40770*/  LDL.LU R35, [R1+0x318] ;  /* 0x0003180001237983 */ /* 0x000ea80000300800 */
        /* <DEDUP_REMOVED lines=18> */
[----:B---3--:R1:W-:Y:S04]  /*408a0*/  STL [R1+0x525c], R55 ;  /* 0x00525c3701007387 */ /* 0x0083e80000100800 */
        /* <DEDUP_REMOVED lines=421> */
[----:B-1----:R-:W1:Y:S03]  /*42300*/  S2R R55, SR_TID.X ;  /* 0x0000000000377919 */ /* 0x002e660000002100 */
        /* <DEDUP_REMOVED lines=13> */
[----:B------:R-:W3:Y:S03]  /*423e0*/  S2R R28, SR_TID.X ;  /* 0x00000000001c7919 */ /* 0x000ee60000002100 */
        /* <DEDUP_REMOVED lines=10> */
[----:B0-----:R-:W-:-:S03]  /*42490*/  LOP3.LUT R43, R41, 0x1f, RZ, 0xc0, !PT ;  /* 0x0000001f292b7812 */ /* 0x001fc600078ec0ff */
[----:B------:R-:W-:Y:S04]  /*424a0*/  STL [R1+0x513c], R29 ;  /* 0x00513c1d01007387 */ /* 0x000fe80000100800 */
[----:B------:R-:W-:Y:S04]  /*424b0*/  STL [R1+0x5144], R29 ;  /* 0x0051441d01007387 */ /* 0x000fe80000100800 */
[----:B------:R-:W-:Y:S04]  /*424c0*/  STL [R1+0x514c], R29 ;  /* 0x00514c1d01007387 */ /* 0x000fe80000100800 */
[----:B------:R-:W-:Y:S01]  /*424d0*/  STL [R1+0x5154], R29 ;  /* 0x0051541d01007387 */ /* 0x000fe20000100800 */
[----:B------:R-:W-:-:S03]  /*424e0*/  LOP3.LUT R41, R43, 0x20, RZ, 0xfc, !PT ;  /* 0x000000202b297812 */ /* 0x000fc600078efcff */
[----:B------:R-:W-:Y:S04]  /*424f0*/  STL [R1+0x515c], R29 ;  /* 0x00515c1d01007387 */ /* 0x000fe80000100800 */
[----:B------:R-:W-:Y:S04]  /*42500*/  STL [R1+0x5164], R29 ;  /* 0x0051641d01007387 */ /* 0x000fe80000100800 */
[----:B------:R-:W-:Y:S04]  /*42510*/  STL [R1+0x516c], R29 ;  /* 0x00516c1d01007387 */ /* 0x000fe80000100800 */
[----:B------:R-:W-:Y:S01]  /*42520*/  STL [R1+0x5174], R29 ;  /* 0x0051741d01007387 */ /* 0x000fe20000100800 */
[----:B------:R-:W-:-:S03]  /*42530*/  ISETP.GE.AND P1, PT, R41, R2, PT ;  /* 0x000000022900720c */ /* 0x000fc60003f26270 */
[----:B------:R-:W-:Y:S01]  /*42540*/  STL [R1+0x517c], R29 ;  /* 0x00517c1d01007387 */ /* 0x000fe20000100800 */
[----:B-1----:R-:W-:-:S03]  /*42550*/  LOP3.LUT R41, R55, 0x1f, RZ, 0xc0, !PT ;  /* 0x0000001f37297812 */ /* 0x002fc600078ec0ff */
[----:B------:R-:W-:Y:S04]  /*42560*/  STL [R1+0x5184], R29 ;  /* 0x0051841d01007387 */ /* 0x000fe80000100800 */
[----:B------:R-:W-:Y:S04]  /*42570*/  STL [R1+0x518c], R29 ;  /* 0x00518c1d01007387 */ /* 0x000fe80000100800 */
[----:B------:R-:W-:Y:S04]  /*42580*/  STL [R1+0x5194], R29 ;  /* 0x0051941d01007387 */ /* 0x000fe80000100800 */
[----:B------:R-:W-:Y:S04]  /*42590*/  STL [R1+0x519c], R29 ;  /* 0x00519c1d01007387 */ /* 0x000fe80000100800 */
[----:B------:R-:W-:Y:S04]  /*425a0*/  STL [R1+0x51a4], R29 ;  /* 0x0051a41d01007387 */ /* 0x000fe80000100800 */
[----:B--2---:R-:W-:Y:S04]  /*425b0*/  STS.U8 [R41+UR4], R39 ;  /* 0x0000002729007988 */ /* 0x004fe80008000004 */
[----:B------:R-:W-:Y:S04]  /*425c0*/  STL [R1+0x51ac], R29 ;  /* 0x0051ac1d01007387 */ /* 0x000fe80000100800 */
[----:B----4-:R-:W-:Y:S04]  /*425d0*/  STS.U8 [R41+UR4+0x20], R37 ;  /* 0x0000202529007988 */ /* 0x010fe80008000004 */
[----:B------:R-:W-:Y:S04]  /*425e0*/  STL [R1+0x51b4], R29 ;  /* 0x0051b41d01007387 */ /* 0x000fe80000100800 */
[----:B------:R-:W-:Y:S04]  /*425f0*/  STS.U8 [R41+UR4+0x40], R35 ;  /* 0x0000402329007988 */ /* 0x000fe80008000004 */
        /* <DEDUP_REMOVED lines=10> */
[----:B------:R-:W-:Y:S01]  /*426a0*/  STL [R1+0x51e4], R29 ;  /* 0x0051e41d01007387 */ /* 0x000fe20000100800 */
[----:B---3--:R-:W-:-:S03]  /*426b0*/  LOP3.LUT R28, R28, 0x1f, RZ, 0xc0, !PT ;  /* 0x0000001f1c1c7812 */ /* 0x008fc600078ec0ff */
        /* <DEDUP_REMOVED lines=10> */
[----:B------:R0:W-:Y:S04]  /*42760*/  STS.U8 [R41+UR4+0x600], R24 ;  /* 0x0006001829007988 */ /* 0x0001e80008000004 */
[----:B------:R1:W-:Y:S04]  /*42770*/  STS.U8 [R41+UR4+0x660], R25 ;  /* 0x0006601929007988 */ /* 0x0003e80008000004 */
[----:B------:R2:W-:Y:S04]  /*42780*/  STS.U8 [R41+UR4+0x640], R26 ;  /* 0x0006401a29007988 */ /* 0x0005e80008000004 */
[----:B------:R3:W-:Y:S04]  /*42790*/  STS.U8 [R41+UR4+0x800], R27 ;  /* 0x0008001b29007988 */ /* 0x0007e80008000004 */
[----:B------:R4:W-:Y:S04]  /*427a0*/  STS.U8 [R41+UR4+0x820], R57 ;  /* 0x0008203929007988 */ /* 0x0009e80008000004 */
[----:B------:R2:W-:Y:S04]  /*427b0*/  STS.U8 [R41+UR4+0x840], R58 ;  /* 0x0008403a29007988 */ /* 0x0005e80008000004 */
[----:B0-----:R-:W4:Y:S04]  /*427c0*/  LDL.LU R24, [R1+0x1dc] ;  /* 0x0001dc0001187983 */ /* 0x001f280000300800 */
[----:B-1----:R-:W4:Y:S04]  /*427d0*/  LDL.LU R25, [R1+0x1d8] ;  /* 0x0001d80001197983 */ /* 0x002f280000300800 */
[----:B--2---:R-:W2:Y:S04]  /*427e0*/  LDL.LU R26, [R1+0x1d4] ;  /* 0x0001d400011a7983 */ /* 0x004ea80000300800 */
[----:B---3--:R-:W3:Y:S04]  /*427f0*/  LDL.LU R27, [R1+0x1a0] ;  /* 0x0001a000011b7983 */ /* 0x008ee80000300800 */
[----:B----4-:R-:W4:Y:S04]  /*42800*/  LDL.LU R57, [R1+0x19c] ;  /* 0x00019c0001397983 */ /* 0x010f280000300800 */
[----:B------:R0:W-:Y:S04]  /*42810*/  STS.U8 [R41+UR4+0x860], R59 ;  /* 0x0008603b29007988 */ /* 0x0001e80008000004 */
[----:B------:R-:W4:Y:S04]  /*42820*/  LDL.LU R58, [R1+0x198] ;  /* 0x00019800013a7983 */ /* 0x000f280000300800 */
[----:B------:R1:W-:Y:S01]  /*42830*/  STS.U8 [R41+UR4+0xa20], R60 ;  /* 0x000a203c29007988 */ /* 0x0003e20008000004 */
[----:B------:R-:W-:-:S02]  /*42840*/  LOP3.LUT R45, R43, 0x60, RZ, 0xfc, !PT ;  /* 0x000000602b2d7812 */ /* 0x000fc400078efcff */
[----:B------:R-:W-:Y:S01]  /*42850*/  LOP3.LUT R43, R43, 0x40, RZ, 0xfc, !PT ;  /* 0x000000402b2b7812 */ /* 0x000fe200078efcff */
[----:B0-----:R-:W4:Y:S04]  /*42860*/  LDL.LU R59, [R1+0x194] ;  /* 0x00019400013b7983 */ /* 0x001f280000300800 */
[----:B-1----:R-:W4:Y:S01]  /*42870*/  LDL.LU R60, [R1+0x160] ;  /* 0x00016000013c7983 */ /* 0x002f220000300800 */
[-C--:B------:R-:W-:Y:S02]  /*42880*/  ISETP.GE.AND P0, PT, R28, R2.reuse, PT ;  /* 0x000000021c00720c */ /* 0x080fe40003f06270 */
[-C--:B------:R-:W-:Y:S02]  /*42890*/  ISETP.GE.AND P3, PT, R45, R2.reuse, PT ;  /* 0x000000022d00720c */ /* 0x080fe40003f66270 */
[----:B------:R-:W-:-:S02]  /*428a0*/  ISETP.GE.AND P2, PT, R43, R2, PT ;  /* 0x000000022b00720c */ /* 0x000fc40003f46270 */
        /* <DEDUP_REMOVED lines=23> */
[----:B------:R0:W-:Y:S04]  /*42a20*/  STS.U8 [R41+UR4+0xa00], R24 ;  /* 0x000a001829007988 */ /* 0x0001e80008000004 */
[----:B------:R1:W-:Y:S04]  /*42a30*/  STS.U8 [R41+UR4+0xa60], R25 ;  /* 0x000a601929007988 */ /* 0x0003e80008000004 */
[----:B--2---:R2:W-:Y:S04]  /*42a40*/  STS.U8 [R41+UR4+0xa40], R26 ;  /* 0x000a401a29007988 */ /* 0x0045e80008000004 */
[----:B---3--:R3:W-:Y:S04]  /*42a50*/  STS.U8 [R41+UR4+0xc00], R27 ;  /* 0x000c001b29007988 */ /* 0x0087e80008000004 */
[----:B----4-:R4:W-:Y:S04]  /*42a60*/  STS.U8 [R41+UR4+0xc20], R57 ;  /* 0x000c203929007988 */ /* 0x0109e80008000004 */
[----:B------:R2:W-:Y:S04]  /*42a70*/  STS.U8 [R41+UR4+0xc40], R58 ;  /* 0x000c403a29007988 */ /* 0x0005e80008000004 */
[----:B0-----:R-:W4:Y:S04]  /*42a80*/  LDL.LU R24, [R1+0x52a8] ;  /* 0x0052a80001187983 */ /* 0x001f280000300800 */
[----:B-1----:R-:W4:Y:S04]  /*42a90*/  LDL.LU R25, [R1+0x52a4] ;  /* 0x0052a40001197983 */ /* 0x002f280000300800 */
[----:B--2---:R-:W2:Y:S04]  /*42aa0*/  LDL.LU R26, [R1+0x52a0] ;  /* 0x0052a000011a7983 */ /* 0x004ea80000300800 */
[----:B---3--:R-:W3:Y:S04]  /*42ab0*/  LDL.LU R27, [R1+0x529c] ;  /* 0x00529c00011b7983 */ /* 0x008ee80000300800 */
[----:B----4-:R-:W4:Y:S04]  /*42ac0*/  LDL.LU R57, [R1+0x5298] ;  /* 0x0052980001397983 */ /* 0x010f280000300800 */
[----:B------:R-:W2:Y:S04]  /*42ad0*/  LDL.LU R58, [R1+0x5294] ;  /* 0x00529400013a7983 */ /* 0x000ea80000300800 */
[----:B------:R0:W-:Y:S04]  /*42ae0*/  STS.U8 [R41+UR4+0xc60], R59 ;  /* 0x000c603b29007988 */ /* 0x0001e80008000004 */
[----:B------:R1:W-:Y:S04]  /*42af0*/  STS.U8 [R41+UR4+0xe20], R60 ;  /* 0x000e203c29007988 */ /* 0x0003e80008000004 */
[----:B0-----:R-:W2:Y:S04]  /*42b00*/  LDL.LU R59, [R1+0x5290] ;  /* 0x00529000013b7983 */ /* 0x001ea80000300800 */
[----:B-1----:R-:W2:Y:S04]  /*42b10*/  LDL.LU R60, [R1+0x528c] ;  /* 0x00528c00013c7983 */ /* 0x002ea80000300800 */
[----:B------:R-:W-:Y:S04]  /*42b20*/  STS.U8 [R41+UR4+0xe00], R2 ;  /* 0x000e000229007988 */ /* 0x000fe80008000004 */
[----:B------:R-:W-:Y:S04]  /*42b30*/  STS.U8 [R41+UR4+0xe60], R28 ;  /* 0x000e601c29007988 */ /* 0x000fe80008000004 */
[----:B------:R-:W-:Y:S04]  /*42b40*/  STS.U8 [R41+UR4+0xe40], R29 ;  /* 0x000e401d29007988 */ /* 0x000fe80008000004 */
[----:B------:R0:W-:Y:S04]  /*42b50*/  STS.U8 [R41+UR4+0x1000], R54 ;  /* 0x0010003629007988 */ /* 0x0001e80008000004 */
[----:B------:R1:W-:Y:S04]  /*42b60*/  STS.U8 [R41+UR4+0x1020], R53 ;  /* 0x0010203529007988 */ /* 0x0003e80008000004 */
[----:B------:R0:W-:Y:S04]  /*42b70*/  STS.U8 [R41+UR4+0x1040], R51 ;  /* 0x0010403329007988 */ /* 0x0001e80008000004 */
[----:B------:R0:W-:Y:S04]  /*42b80*/  STS.U8 [R41+UR4+0x1060], R49 ;  /* 0x0010603129007988 */ /* 0x0001e80008000004 */
[----:B------:R1:W-:Y:S04]  /*42b90*/  STS.U8 [R41+UR4+0x1220], R47 ;  /* 0x0012202f29007988 */ /* 0x0003e80008000004 */
[----:B------:R1:W-:Y:S04]  /*42ba0*/  STS.U8 [R41+UR4+0x1200], R45 ;  /* 0x0012002d29007988 */ /* 0x0003e80008000004 */
[----:B0-----:R-:W3:Y:S04]  /*42bb0*/  LDL.LU R54, [R1+0x310] ;  /* 0x0003100001367983 */ /* 0x001ee80000300800 */
[----:B-1----:R-:W3:Y:S04]  /*42bc0*/  LDL.LU R53, [R1+0x30c] ;  /* 0x00030c0001357983 */ /* 0x002ee80000300800 */
[----:B------:R-:W3:Y:S04]  /*42bd0*/  LDL.LU R51, [R1+0x308] ;  /* 0x0003080001337983 */ /* 0x000ee80000300800 */
[----:B------:R-:W3:Y:S04]  /*42be0*/  LDL.LU R49, [R1+0x304] ;  /* 0x0003040001317983 */ /* 0x000ee80000300800 */
[----:B------:R-:W3:Y:S04]  /*42bf0*/  LDL.LU R47, [R1+0x2d0] ;  /* 0x0002d000012f7983 */ /* 0x000ee80000300800 */
[----:B------:R0:W-:Y:S04]  /*42c00*/  STS.U8 [R41+UR4+0x1260], R43 ;  /* 0x0012602b29007988 */ /* 0x0001e80008000004 */
[----:B------:R-:W3:Y:S04]  /*42c10*/  LDL.LU R45, [R1+0x2cc] ;  /* 0x0002cc00012d7983 */ /* 0x000ee80000300800 */
        /* <DEDUP_REMOVED lines=25> */
[----:B0-----:R-:W3:Y:S04]  /*42db0*/  LDL.LU R56, [R1+0x208] ;  /* 0x0002080001387983 */ /* 0x001ee80000300800 */
[----:B-1----:R-:W3:Y:S01]  /*42dc0*/  LDL.LU R0, [R1+0x204] ;  /* 0x0002040001007983 */ /* 0x002ee20000300800 */
[----:B------:R-:W-:-:S04]  /*42dd0*/  LOP3.LUT R55, R55, 0x1f, RZ, 0xc0, !PT ;  /* 0x0000001f37377812 */ /* 0x000fc800078ec0ff */
[----:B------:R-:W-:Y:S01]  /*42de0*/  LOP3.LUT R28, R55, 0x8, RZ, 0x3c, !PT ;  /* 0x00000008371c7812 */ /* 0x000fe200078e3cff */
[----:B--2---:R-:W-:Y:S04]  /*42df0*/  STS.U8 [R41+UR4+0x1a20], R60 ;  /* 0x001a203c29007988 */ /* 0x004fe80008000004 */
[----:B------:R-:W-:Y:S04]  /*42e00*/  STS.U8 [R41+UR4+0x1a00], R59 ;  /* 0x001a003b29007988 */ /* 0x000fe80008000004 */
[----:B------:R-:W-:Y:S04]  /*42e10*/  STS.U8 [R41+UR4+0x1a60], R58 ;  /* 0x001a603a29007988 */ /* 0x000fe80008000004 */
[----:B----4-:R-:W-:Y:S04]  /*42e20*/  STS.U8 [R41+UR4+0x1a40], R57 ;  /* 0x001a403929007988 */ /* 0x010fe80008000004 */
[----:B---3--:R-:W-:Y:S04]  /*42e30*/  STS.U8 [R41+UR4+0x1c00], R27 ;  /* 0x001c001b29007988 */ /* 0x008fe80008000004 */
[----:B------:R-:W-:Y:S04]  /*42e40*/  STS.U8 [R41+UR4+0x1c20], R26 ;  /* 0x001c201a29007988 */ /* 0x000fe80008000004 */
        /* <DEDUP_REMOVED lines=12> */
[----:B------:R-:W-:Y:S04]  /*42f10*/  STL [R1+0x5264], R60 ;  /* 0x0052643c01007387 */ /* 0x000fe80000100800 */
[----:B------:R-:W-:Y:S04]  /*42f20*/  STL [R1+0x5268], R59 ;  /* 0x0052683b01007387 */ /* 0x000fe80000100800 */
[----:B------:R-:W-:Y:S04]  /*42f30*/  STL [R1+0x526c], R58 ;  /* 0x00526c3a01007387 */ /* 0x000fe80000100800 */
        /* <DEDUP_REMOVED lines=9> */
[----:B------:R-:W-:Y:S04]  /*42fd0*/  STL [R1+0x527c], R25 ;  /* 0x00527c1901007387 */ /* 0x000fe80000100800 */
[----:B------:R-:W-:Y:S04]  /*42fe0*/  STS.U8 [R28+UR4+0x6a0], R30 ;  /* 0x0006a01e1c007988 */ /* 0x000fe80008000004 */
[----:B------:R-:W-:Y:S04]  /*42ff0*/  STS.U8 [R28+UR4+0x680], R32 ;  /* 0x000680201c007988 */ /* 0x000fe80008000004 */
[----:B------:R-:W-:Y:S04]  /*43000*/  STS.U8 [R28+UR4+0x6e0], R34 ;  /* 0x0006e0221c007988 */ /* 0x000fe80008000004 */
[----:B------:R-:W-:Y:S04]  /*43010*/  STS.U8 [R28+UR4+0x6c0], R36 ;  /* 0x0006c0241c007988 */ /* 0x000fe80008000004 */
[----:B------:R0:W-:Y:S04]  /*43020*/  STS.U8 [R28+UR4+0x880], R38 ;  /* 0x000880261c007988 */ /* 0x0001e80008000004 */
[----:B------:R-:W-:Y:S04]  /*43030*/  STS.U8 [R28+UR4+0x8a0], R40 ;  /* 0x0008a0281c007988 */ /* 0x000fe80008000004 */
[----:B0-----:R-:W2:Y:S04]  /*43040*/  LDL.LU R38, [R1+0x1d0] ;  /* 0x0001d00001267983 */ /* 0x001ea80000300800 */
[----:B------:R0:W-:Y:S04]  /*43050*/  STS.U8 [R28+UR4+0x8c0], R56 ;  /* 0x0008c0381c007988 */ /* 0x0001e80008000004 */
[----:B------:R1:W-:Y:S04]  /*43060*/  STS.U8 [R28+UR4+0x8e0], R0 ;  /* 0x0008e0001c007988 */ /* 0x0003e80008000004 */
[----:B0-----:R-:W3:Y:S04]  /*43070*/  LDL.LU R56, [R1+0x1cc] ;  /* 0x0001cc0001387983 */ /* 0x001ee80000300800 */
[----:B-1----:R-:W4:Y:S04]  /*43080*/  LDL.LU R0, [R1+0x1c8] ;  /* 0x0001c80001007983 */ /* 0x002f280000300800 */
        /* <DEDUP_REMOVED lines=27> */
[----:B--2---:R0:W-:Y:S04]  /*43240*/  STS.U8 [R28+UR4+0xaa0], R38 ;  /* 0x000aa0261c007988 */ /* 0x0041e80008000004 */
[----:B0-----:R-:W2:Y:S04]  /*43250*/  LDL.LU R38, [R1+0x18] ;  /* 0x0000180001267983 */ /* 0x001ea80000300800 */
[----:B---3--:R0:W-:Y:S04]  /*43260*/  STS.U8 [R28+UR4+0xa80], R56 ;  /* 0x000a80381c007988 */ /* 0x0081e80008000004 */
[----:B----4-:R1:W-:Y:S04]  /*43270*/  STS.U8 [R28+UR4+0xae0], R0 ;  /* 0x000ae0001c007988 */ /* 0x0103e80008000004 */
[----:B------:R-:W-:Y:S04]  /*43280*/  STS.U8 [R28+UR4+0xac0], R25 ;  /* 0x000ac0191c007988 */ /* 0x000fe80008000004 */
[----:B0-----:R-:W3:Y:S04]  /*43290*/  LDL.LU R56, [R1+0x5288] ;  /* 0x0052880001387983 */ /* 0x001ee80000300800 */
[----:B-1----:R-:W4:Y:S04]  /*432a0*/  LDL.LU R0, [R1+0x5284] ;  /* 0x0052840001007983 */ /* 0x002f280000300800 */
        /* <DEDUP_REMOVED lines=23> */
[----:B------:R0:W-:Y:S04]  /*43420*/  STS.U8 [R28+UR4+0x16c0], R40 ;  /* 0x0016c0281c007988 */ /* 0x0001e80008000004 */
[----:B0-----:R-:W3:Y:S04]  /*43430*/  LDL.LU R40, [R1+0x300] ;  /* 0x0003000001287983 */ /* 0x001ee80000300800 */
[----:B------:R-:W-:Y:S04]  /*43440*/  STS.U8 [R28+UR4+0x1880], R34 ;  /* 0x001880221c007988 */ /* 0x000fe80008000004 */
[----:B------:R-:W-:Y:S01]  /*43450*/  STS.U8 [R28+UR4+0x18a0], R36 ;  /* 0x0018a0241c007988 */ /* 0x000fe20008000004 */
[----:B------:R-:W-:-:S03]  /*43460*/  LOP3.LUT R2, R41, 0x10, RZ, 0x3c, !PT ;  /* 0x0000001029027812 */ /* 0x000fc600078e3cff */
[----:B--2---:R-:W-:Y:S04]  /*43470*/  STS.U8 [R28+UR4+0x18c0], R38 ;  /* 0x0018c0261c007988 */ /* 0x004fe80008000004 */
[----:B----4-:R0:W-:Y:S04]  /*43480*/  STS.U8 [R28+UR4+0x18e0], R0 ;  /* 0x0018e0001c007988 */ /* 0x0101e80008000004 */
[----:B0-----:R-:W2:Y:S04]  /*43490*/  LDL.LU R0, [R1+0x5280] ;  /* 0x0052800001007983 */ /* 0x001ea80000300800 */
[----:B------:R-:W4:Y:S04]  /*434a0*/  LDL.LU R54, [R1+0x2fc] ;  /* 0x0002fc0001367983 */ /* 0x000f280000300800 */
[----:B------:R-:W2:Y:S04]  /*434b0*/  LDL.LU R53, [R1+0x2f8] ;  /* 0x0002f80001357983 */ /* 0x000ea80000300800 */
[----:B------:R-:W2:Y:S04]  /*434c0*/  LDL.LU R51, [R1+0x2f4] ;  /* 0x0002f40001337983 */ /* 0x000ea80000300800 */
[----:B------:R-:W2:Y:S04]  /*434d0*/  LDL.LU R49, [R1+0x2c0] ;  /* 0x0002c00001317983 */ /* 0x000ea80000300800 */
[----:B------:R-:W2:Y:S04]  /*434e0*/  LDL.LU R47, [R1+0x2bc] ;  /* 0x0002bc00012f7983 */ /* 0x000ea80000300800 */
[----:B------:R-:W2:Y:S04]  /*434f0*/  LDL.LU R45, [R1+0x2b8] ;  /* 0x0002b800012d7983 */ /* 0x000ea80000300800 */
[----:B------:R-:W2:Y:S04]  /*43500*/  LDL.LU R43, [R1+0x2b4] ;  /* 0x0002b400012b7983 */ /* 0x000ea80000300800 */
[----:B---3--:R-:W-:Y:S04]  /*43510*/  STS.U8 [R28+UR4+0x1aa0], R56 ;  /* 0x001aa0381c007988 */ /* 0x008fe80008000004 */
[----:B------:R-:W-:Y:S04]  /*43520*/  STS.U8 [R28+UR4+0x1a80], R52 ;  /* 0x001a80341c007988 */ /* 0x000fe80008000004 */
[----:B------:R-:W-:Y:S04]  /*43530*/  STS.U8 [R28+UR4+0x1ae0], R50 ;  /* 0x001ae0321c007988 */ /* 0x000fe80008000004 */
[----:B------:R-:W3:Y:S04]  /*43540*/  LDL.LU R39, [R1+0x280] ;  /* 0x0002800001277983 */ /* 0x000ee80000300800 */
        /* <DEDUP_REMOVED lines=11> */
[----:B------:R-:W-:Y:S04]  /*43600*/  STS.U8 [R28+UR4+0x1e80], R14 ;  /* 0x001e800e1c007988 */ /* 0x000fe80008000004 */
[----:B------:R-:W3:Y:S04]  /*43610*/  LDL.LU R32, [R1+0x238] ;  /* 0x0002380001207983 */ /* 0x000ee80000300800 */
[----:B------:R-:W-:Y:S04]  /*43620*/  STS.U8 [R28+UR4+0x1ee0], R13 ;  /* 0x001ee00d1c007988 */ /* 0x000fe80008000004 */
[----:B------:R-:W3:Y:S04]  /*43630*/  LDL.LU R34, [R1+0x234] ;  /* 0x0002340001227983 */ /* 0x000ee80000300800 */
[----:B------:R-:W-:Y:S04]  /*43640*/  STS.U8 [R28+UR4+0x1ec0], R12 ;  /* 0x001ec00c1c007988 */ /* 0x000fe80008000004 */
[----:B------:R-:W3:Y:S04]  /*43650*/  LDL.LU R36, [R1+0x200] ;  /* 0x0002000001247983 */ /* 0x000ee80000300800 */
[----:B------:R0:W-:Y:S04]  /*43660*/  STS.U8 [R2+UR4+0x100], R40 ;  /* 0x0001002802007988 */ /* 0x0001e80008000004 */
[----:B------:R-:W3:Y:S04]  /*43670*/  LDL.LU R38, [R1+0x1fc] ;  /* 0x0001fc0001267983 */ /* 0x000ee80000300800 */
[----:B0-----:R-:W3:Y:S04]  /*43680*/  LDL.LU R40, [R1+0x1f8] ;  /* 0x0001f80001287983 */ /* 0x001ee80000300800 */
[----:B------:R-:W3:Y:S04]  /*43690*/  LDL.LU R27, [R1+0x1f4] ;  /* 0x0001f400011b7983 */ /* 0x000ee80000300800 */
[----:B------:R-:W3:Y:S04]  /*436a0*/  LDL.LU R57, [R1+0x1c0] ;  /* 0x0001c00001397983 */ /* 0x000ee80000300800 */
[----:B------:R-:W3:Y:S04]  /*436b0*/  LDL.LU R58, [R1+0x1bc] ;  /* 0x0001bc00013a7983 */ /* 0x000ee80000300800 */
[----:B------:R-:W3:Y:S04]  /*436c0*/  LDL.LU R59, [R1+0x1b8] ;  /* 0x0001b800013b7983 */ /* 0x000ee80000300800 */
[----:B------:R-:W3:Y:S04]  /*436d0*/  LDL.LU R60, [R1+0x1b4] ;  /* 0x0001b400013c7983 */ /* 0x000ee80000300800 */
[----:B------:R-:W3:Y:S04]  /*436e0*/  LDL.LU R28, [R1+0x180] ;  /* 0x00018000011c7983 */ /* 0x000ee80000300800 */
[----:B------:R-:W3:Y:S04]  /*436f0*/  LDL.LU R29, [R1+0x17c] ;  /* 0x00017c00011d7983 */ /* 0x000ee80000300800 */
[----:B------:R-:W3:Y:S04]  /*43700*/  LDL.LU R55, [R1+0x178] ;  /* 0x0001780001377983 */ /* 0x000ee80000300800 */
[----:B----4-:R-:W-:Y:S04]  /*43710*/  STS.U8 [R2+UR4+0x120], R54 ;  /* 0x0001203602007988 */ /* 0x010fe80008000004 */
[----:B--2---:R-:W-:Y:S04]  /*43720*/  STS.U8 [R2+UR4+0x140], R53 ;  /* 0x0001403502007988 */ /* 0x004fe80008000004 */
[----:B------:R0:W-:Y:S04]  /*43730*/  STS.U8 [R2+UR4+0x160], R51 ;  /* 0x0001603302007988 */ /* 0x0001e80008000004 */
[----:B------:R1:W-:Y:S04]  /*43740*/  STS.U8 [R2+UR4+0x320], R49 ;  /* 0x0003203102007988 */ /* 0x0003e80008000004 */
[----:B------:R2:W-:Y:S04]  /*43750*/  STS.U8 [R2+UR4+0x300], R47 ;  /* 0x0003002f02007988 */ /* 0x0005e80008000004 */
[----:B------:R4:W-:Y:S04]  /*43760*/  STS.U8 [R2+UR4+0x360], R45 ;  /* 0x0003602d02007988 */ /* 0x0009e80008000004 */
[----:B------:R2:W-:Y:S04]  /*43770*/  STS.U8 [R2+UR4+0x340], R43 ;  /* 0x0003402b02007988 */ /* 0x0005e80008000004 */
[----:B0-----:R-:W3:Y:S04]  /*43780*/  LDL.LU R51, [R1+0x174] ;  /* 0x0001740001337983 */ /* 0x001ee80000300800 */
[----:B-1----:R-:W3:Y:S04]  /*43790*/  LDL.LU R49, [R1+0x140] ;  /* 0x0001400001317983 */ /* 0x002ee80000300800 */
[----:B--2---:R-:W2:Y:S04]  /*437a0*/  LDL.LU R47, [R1+0x13c] ;  /* 0x00013c00012f7983 */ /* 0x004ea80000300800 */
[----:B----4-:R-:W4:Y:S04]  /*437b0*/  LDL.LU R45, [R1+0x138] ;  /* 0x00013800012d7983 */ /* 0x010f280000300800 */
[----:B------:R-:W4:Y:S04]  /*437c0*/  LDL.LU R43, [R1+0x134] ;  /* 0x00013400012b7983 */ /* 0x000f280000300800 */
[----:B------:R-:W4:Y:S04]  /*437d0*/  LDL.LU R54, [R1+0x100] ;  /* 0x0001000001367983 */ /* 0x000f280000300800 */
[----:B---3--:R0:W-:Y:S04]  /*437e0*/  STS.U8 [R2+UR4+0x500], R39 ;  /* 0x0005002702007988 */ /* 0x0081e80008000004 */
        /* <DEDUP_REMOVED lines=31> */
[----:B------:R1:W-:Y:S04]  /*439e0*/  STS.U8 [R2+UR4+0xf20], R49 ;  /* 0x000f203102007988 */ /* 0x0003e80008000004 */
[----:B--2---:R2:W-:Y:S04]  /*439f0*/  STS.U8 [R2+UR4+0xf00], R47 ;  /* 0x000f002f02007988 */ /* 0x0045e80008000004 */
[----:B----4-:R4:W-:Y:S04]  /*43a00*/  STS.U8 [R2+UR4+0xf60], R45 ;  /* 0x000f602d02007988 */ /* 0x0109e80008000004 */
[----:B------:R2:W-:Y:S04]  /*43a10*/  STS.U8 [R2+UR4+0xf40], R43 ;  /* 0x000f402b02007988 */ /* 0x0005e80008000004 */
[----:B0-----:R-:W3:Y:S04]  /*43a20*/  LDL.LU R51, [R1+0x14] ;  /* 0x0000140001337983 */ /* 0x001ee80000300800 */
[----:B-1----:R-:W3:Y:S04]  /*43a30*/  LDL.LU R49, [R1+0x10] ;  /* 0x0000100001317983 */ /* 0x002ee80000300800 */
[----:B--2---:R-:W2:Y:S04]  /*43a40*/  LDL.LU R47, [R1+0x8] ;  /* 0x00000800012f7983 */ /* 0x004ea80000300800 */
[----:B----4-:R-:W4:Y:S04]  /*43a50*/  LDL.LU R45, [R1+0x4] ;  /* 0x00000400012d7983 */ /* 0x010f280000300800 */
[----:B------:R-:W4:Y:S04]  /*43a60*/  LDL.LU R43, [R1] ;  /* 0x00000000012b7983 */ /* 0x000f280000300800 */
[----:B------:R-:W-:Y:S04]  /*43a70*/  STS.U8 [R2+UR4+0x1100], R54 ;  /* 0x0011003602007988 */ /* 0x000fe80008000004 */
[----:B---3--:R-:W-:Y:S04]  /*43a80*/  STS.U8 [R2+UR4+0x1120], R53 ;  /* 0x0011203502007988 */ /* 0x008fe80008000004 */
        /* <DEDUP_REMOVED lines=8> */
[----:B---3--:R-:W3:Y:S04]  /*43b10*/  LDL.LU R35, [R1+0x2e8] ;  /* 0x0002e80001237983 */ /* 0x008ee80000300800 */
        /* <DEDUP_REMOVED lines=25> */
[----:B------:R-:W3:Y:S01]  /*43cb0*/  LDL.LU R53, [R1+0x1a8] ;  /* 0x0001a80001357983 */ /* 0x000ee20000300800 */
[----:B------:R-:W-:-:S03]  /*43cc0*/  LOP3.LUT R29, R41, 0x18, RZ, 0x3c, !PT ;  /* 0x00000018291d7812 */ /* 0x000fc600078e3cff */
[----:B------:R0:W-:Y:S04]  /*43cd0*/  STS.U8 [R2+UR4+0x1760], R51 ;  /* 0x0017603302007988 */ /* 0x0001e80008000004 */
[----:B------:R1:W-:Y:S04]  /*43ce0*/  STS.U8 [R2+UR4+0x1740], R49 ;  /* 0x0017403102007988 */ /* 0x0003e80008000004 */
[----:B--2---:R2:W-:Y:S04]  /*43cf0*/  STS.U8 [R2+UR4+0x1900], R47 ;  /* 0x0019002f02007988 */ /* 0x0045e80008000004 */
[----:B----4-:R4:W-:Y:S04]  /*43d00*/  STS.U8 [R2+UR4+0x1920], R45 ;  /* 0x0019202d02007988 */ /* 0x0109e80008000004 */
[----:B------:R0:W-:Y:S04]  /*43d10*/  STS.U8 [R2+UR4+0x1940], R43 ;  /* 0x0019402b02007988 */ /* 0x0001e80008000004 */
        /* <DEDUP_REMOVED lines=9> */
[----:B0-----:R-:W3:Y:S04]  /*43db0*/  LDL.LU R51, [R1+0x1a4] ;  /* 0x0001a40001337983 */ /* 0x001ee80000300800 */
[----:B------:R-:W-:Y:S04]  /*43dc0*/  STS.U8 [R2+UR4+0x1f20], R6 ;  /* 0x001f200602007988 */ /* 0x000fe80008000004 */
[----:B-1----:R-:W3:Y:S04]  /*43dd0*/  LDL.LU R49, [R1+0x170] ;  /* 0x0001700001317983 */ /* 0x002ee80000300800 */
[----:B------:R-:W-:Y:S04]  /*43de0*/  STS.U8 [R2+UR4+0x1f00], R5 ;  /* 0x001f000502007988 */ /* 0x000fe80008000004 */
[----:B--2---:R-:W2:Y:S04]  /*43df0*/  LDL.LU R47, [R1+0x16c] ;  /* 0x00016c00012f7983 */ /* 0x004ea80000300800 */
[----:B------:R-:W-:Y:S04]  /*43e00*/  STS.U8 [R2+UR4+0x1f60], R4 ;  /* 0x001f600402007988 */ /* 0x000fe80008000004 */
[----:B----4-:R-:W4:Y:S04]  /*43e10*/  LDL.LU R45, [R1+0x168] ;  /* 0x00016800012d7983 */ /* 0x010f280000300800 */
[----:B------:R-:W-:Y:S04]  /*43e20*/  STS.U8 [R2+UR4+0x1f40], R3 ;  /* 0x001f400302007988 */ /* 0x000fe80008000004 */
[----:B------:R-:W4:Y:S04]  /*43e30*/  LDL.LU R43, [R1+0x164] ;  /* 0x00016400012b7983 */ /* 0x000f280000300800 */
[----:B------:R0:W-:Y:S04]  /*43e40*/  STS.U8 [R29+UR4+0x180], R39 ;  /* 0x000180271d007988 */ /* 0x0001e80008000004 */
[----:B------:R-:W4:Y:S04]  /*43e50*/  LDL.LU R41, [R1+0x130] ;  /* 0x0001300001297983 */ /* 0x000f280000300800 */
[----:B------:R1:W-:Y:S04]  /*43e60*/  STS.U8 [R29+UR4+0x1a0], R37 ;  /* 0x0001a0251d007988 */ /* 0x0003e80008000004 */
[----:B---3--:R3:W-:Y:S04]  /*43e70*/  STS.U8 [R29+UR4+0x1c0], R35 ;  /* 0x0001c0231d007988 */ /* 0x0087e80008000004 */
        /* <DEDUP_REMOVED lines=46> */
[----:B------:R1:W-:Y:S04]  /*44160*/  STS.U8 [R29+UR4+0xd80], R49 ;  /* 0x000d80311d007988 */ /* 0x0003e80008000004 */
[----:B--2---:R2:W-:Y:S04]  /*44170*/  STS.U8 [R29+UR4+0xda0], R47 ;  /* 0x000da02f1d007988 */ /* 0x0045e80008000004 */
[----:B----4-:R4:W-:Y:S04]  /*44180*/  STS.U8 [R29+UR4+0xdc0], R45 ;  /* 0x000dc02d1d007988 */ /* 0x0109e80008000004 */
[----:B0-----:R-:W3:Y:S04]  /*44190*/  LDL.LU R51, [R1+0x5250] ;  /* 0x0052500001337983 */ /* 0x001ee80000300800 */
[----:B-1----:R-:W3:Y:S04]  /*441a0*/  LDL.LU R49, [R1+0x524c] ;  /* 0x00524c0001317983 */ /* 0x002ee80000300800 */
[----:B------:R0:W-:Y:S04]  /*441b0*/  STS.U8 [R29+UR4+0xde0], R43 ;  /* 0x000de02b1d007988 */ /* 0x0001e80008000004 */
[----:B--2---:R-:W2:Y:S04]  /*441c0*/  LDL.LU R47, [R1+0x5248] ;  /* 0x00524800012f7983 */ /* 0x004ea80000300800 */
[----:B----4-:R-:W4:Y:S04]  /*441d0*/  LDL.LU R45, [R1+0x5244] ;  /* 0x00524400012d7983 */ /* 0x010f280000300800 */
[----:B------:R1:W-:Y:S04]  /*441e0*/  STS.U8 [R29+UR4+0xfa0], R41 ;  /* 0x000fa0291d007988 */ /* 0x0003e80008000004 */
[----:B------:R1:W-:Y:S04]  /*441f0*/  STS.U8 [R29+UR4+0xf80], R39 ;  /* 0x000f80271d007988 */ /* 0x0003e80008000004 */
[----:B0-----:R-:W2:Y:S04]  /*44200*/  LDL.LU R43, [R1+0x5240] ;  /* 0x00524000012b7983 */ /* 0x001ea80000300800 */
[----:B------:R0:W-:Y:S04]  /*44210*/  STS.U8 [R29+UR4+0xfe0], R37 ;  /* 0x000fe0251d007988 */ /* 0x0001e80008000004 */
[----:B---3--:R3:W-:Y:S04]  /*44220*/  STS.U8 [R29+UR4+0xfc0], R35 ;  /* 0x000fc0231d007988 */ /* 0x0087e80008000004 */
[----:B-1----:R-:W2:Y:S04]  /*44230*/  LDL.LU R41, [R1+0x523c] ;  /* 0x00523c0001297983 */ /* 0x002ea80000300800 */
[----:B------:R1:W-:Y:S04]  /*44240*/  STS.U8 [R29+UR4+0x1180], R33 ;  /* 0x001180211d007988 */ /* 0x0003e80008000004 */
[----:B------:R-:W2:Y:S04]  /*44250*/  LDL.LU R39, [R1+0x5238] ;  /* 0x0052380001277983 */ /* 0x000ea80000300800 */
[----:B0-----:R-:W2:Y:S04]  /*44260*/  LDL.LU R37, [R1+0x5234] ;  /* 0x0052340001257983 */ /* 0x001ea80000300800 */
[----:B---3--:R-:W3:Y:S04]  /*44270*/  LDL.LU R35, [R1+0x5230] ;  /* 0x0052300001237983 */ /* 0x008ee80000300800 */
[----:B------:R0:W-:Y:S04]  /*44280*/  STS.U8 [R29+UR4+0x11a0], R31 ;  /* 0x0011a01f1d007988 */ /* 0x0001e80008000004 */
[----:B------:R0:W-:Y:S04]  /*44290*/  STS.U8 [R29+UR4+0x11c0], R30 ;  /* 0x0011c01e1d007988 */ /* 0x0001e80008000004 */
[----:B-1----:R-:W2:Y:S04]  /*442a0*/  LDL.LU R33, [R1+0x522c] ;  /* 0x00522c0001217983 */ /* 0x002ea80000300800 */
[----:B------:R1:W-:Y:S04]  /*442b0*/  STS.U8 [R29+UR4+0x11e0], R32 ;  /* 0x0011e0201d007988 */ /* 0x0003e80008000004 */
[----:B------:R1:W-:Y:S04]  /*442c0*/  STS.U8 [R29+UR4+0x13a0], R34 ;  /* 0x0013a0221d007988 */ /* 0x0003e80008000004 */
[----:B------:R1:W-:Y:S04]  /*442d0*/  STS.U8 [R29+UR4+0x1380], R36 ;  /* 0x001380241d007988 */ /* 0x0003e80008000004 */
[----:B0-----:R-:W2:Y:S04]  /*442e0*/  LDL.LU R31, [R1+0x5228] ;  /* 0x00522800011f7983 */ /* 0x001ea80000300800 */
[----:B------:R-:W2:Y:S04]  /*442f0*/  LDL.LU R30, [R1+0x5224] ;  /* 0x00522400011e7983 */ /* 0x000ea80000300800 */
[----:B-1----:R-:W2:Y:S04]  /*44300*/  LDL.LU R32, [R1+0x5220] ;  /* 0x0052200001207983 */ /* 0x002ea80000300800 */
[----:B------:R0:W-:Y:S04]  /*44310*/  STS.U8 [R29+UR4+0x13e0], R38 ;  /* 0x0013e0261d007988 */ /* 0x0001e80008000004 */
[----:B------:R-:W2:Y:S04]  /*44320*/  LDL.LU R34, [R1+0x521c] ;  /* 0x00521c0001227983 */ /* 0x000ea80000300800 */
[----:B------:R-:W2:Y:S04]  /*44330*/  LDL.LU R36, [R1+0x5218] ;  /* 0x0052180001247983 */ /* 0x000ea80000300800 */
[----:B------:R1:W-:Y:S04]  /*44340*/  STS.U8 [R29+UR4+0x13c0], R40 ;  /* 0x0013c0281d007988 */ /* 0x0003e80008000004 */
[----:B------:R1:W-:Y:S04]  /*44350*/  STS.U8 [R29+UR4+0x1580], R0 ;  /* 0x001580001d007988 */ /* 0x0003e80008000004 */
[----:B0-----:R-:W2:Y:S04]  /*44360*/  LDL.LU R38, [R1+0x5214] ;  /* 0x0052140001267983 */ /* 0x001ea80000300800 */
[----:B-1----:R-:W2:Y:S04]  /*44370*/  LDL.LU R40, [R1+0x5210] ;  /* 0x0052100001287983 */ /* 0x002ea80000300800 */
[----:B------:R-:W2:Y:S04]  /*44380*/  LDL.LU R0, [R1+0x520c] ;  /* 0x00520c0001007983 */ /* 0x000ea80000300800 */
[----:B------:R-:W-:Y:S04]  /*44390*/  STS.U8 [R29+UR4+0x15a0], R3 ;  /* 0x0015a0031d007988 */ /* 0x000fe80008000004 */
[----:B------:R-:W-:Y:S04]  /*443a0*/  STS.U8 [R29+UR4+0x15c0], R2 ;  /* 0x0015c0021d007988 */ /* 0x000fe80008000004 */
[----:B--2---:R0:W-:Y:S04]  /*443b0*/  STS.U8 [R29+UR4+0x15e0], R0 ;  /* 0x0015e0001d007988 */ /* 0x0041e80008000004 */
[----:B0-----:R-:W2:Y:S04]  /*443c0*/  LDL.LU R0, [R1+0x5208] ;  /* 0x0052080001007983 */ /* 0x001ea80000300800 */
[----:B------:R-:W2:Y:S04]  /*443d0*/  LDL R3, [R1+0x19d0] ;  /* 0x0019d00001037983 */ /* 0x000ea80000100800 */
[----:B------:R-:W2:Y:S04]  /*443e0*/  LDL R2, [R1+0x21dc] ;  /* 0x0021dc0001027983 */ /* 0x000ea80000100800 */
        /* <DEDUP_REMOVED lines=8> */
[----:B---3--:R-:W-:Y:S04]  /*44470*/  STS.U8 [R29+UR4+0x1ba0], R35 ;  /* 0x001ba0231d007988 */ /* 0x008fe80008000004 */
[----:B------:R-:W-:Y:S04]  /*44480*/  STS.U8 [R29+UR4+0x1b80], R37 ;  /* 0x001b80251d007988 */ /* 0x000fe80008000004 */
[----:B------:R-:W-:Y:S04]  /*44490*/  STS.U8 [R29+UR4+0x1be0], R39 ;  /* 0x001be0271d007988 */ /* 0x000fe80008000004 */
[----:B------:R-:W-:Y:S04]  /*444a0*/  STS.U8 [R29+UR4+0x1bc0], R41 ;  /* 0x001bc0291d007988 */ /* 0x000fe80008000004 */
[----:B------:R-:W-:Y:S04]  /*444b0*/  STS.U8 [R29+UR4+0x1d80], R43 ;  /* 0x001d802b1d007988 */ /* 0x000fe80008000004 */
[----:B----4-:R-:W-:Y:S04]  /*444c0*/  STS.U8 [R29+UR4+0x1da0], R45 ;  /* 0x001da02d1d007988 */ /* 0x010fe80008000004 */
[----:B------:R-:W-:Y:S04]  /*444d0*/  STS.U8 [R29+UR4+0x1dc0], R47 ;  /* 0x001dc02f1d007988 */ /* 0x000fe80008000004 */
[----:B------:R-:W-:Y:S04]  /*444e0*/  STS.U8 [R29+UR4+0x1de0], R49 ;  /* 0x001de0311d007988 */ /* 0x000fe80008000004 */
[----:B------:R-:W-:Y:S04]  /*444f0*/  STS.U8 [R29+UR4+0x1fa0], R51 ;  /* 0x001fa0331d007988 */ /* 0x000fe80008000004 */
[----:B------:R-:W-:Y:S04]  /*44500*/  STS.U8 [R29+UR4+0x1f80], R53 ;  /* 0x001f80351d007988 */ /* 0x000fe80008000004 */
[----:B------:R-:W-:Y:S04]  /*44510*/  STS.U8 [R29+UR4+0x1fe0], R54 ;  /* 0x001fe0361d007988 */ /* 0x000fe80008000004 */
[----:B------:R0:W-:Y:S01]  /*44520*/  STS.U8 [R29+UR4+0x1fc0], R55 ;  /* 0x001fc0371d007988 */ /* 0x0001e20008000004 */
[----:B------:R-:W-:Y:S06]  /*44530*/  BAR.SYNC.DEFER_BLOCKING 0x0 ;  /* 0x0000000000007b1d */ /* 0x000fec0000010000 */
[----:B0-----:R-:W3:Y:S01]  /*44540*/  LDL.LU R29, [R1+0x5204] ;  /* 0x00520400011d7983 */ /* 0x001ee20000300800 */
[----:B--2---:R-:W-:-:S06]  /*44550*/  PRMT R0, RZ, 0x7610, R0 ;  /* 0x00007610ff007816 */ /* 0x004fcc0000000000 */
[----:B------:R-:W2:Y:S04]  /*44560*/  @!P0 LDG.E.U8 R0, desc[UR54][R2.64] ;  /* 0x0000003602008981 */ /* 0x000ea8000c1e1100 */
[----:B--2---:R0:W-:Y:S04]  /*44570*/  STL [R1+0x17dc], R0 ;  /* 0x0017dc0001007387 */ /* 0x0041e80000100800 */
[----:B0-----:R-:W2:Y:S04]  /*44580*/  LDL.LU R0, [R1+0x5200] ;  /* 0x0052000001007983 */ /* 0x001ea80000300800 */
[----:B------:R-:W4:Y:S04]  /*44590*/  LDL R2, [R1+0x21c4] ;  /* 0x0021c40001027983 */ /* 0x000f280000100800 */
[----:B------:R-:W4:Y:S01]  /*445a0*/  LDL R3, [R1+0x21e4] ;  /* 0x0021e40001037983 */ /* 0x000f220000100800 */
[----:B---3--:R-:W-:-:S02]  /*445b0*/  PRMT R29, RZ, 0x7610, R29 ;  /* 0x00007610ff1d7816 */ /* 0x008fc4000000001d */
[----:B----4-:R-:W-:-:S04]  /*445c0*/  @!P1 LOP3.LUT R3, R3, R2, RZ, 0x3c, !PT ;  /* 0x0000000203039212 */ /* 0x010fc800078e3cff */
[----:B------:R-:W-:-:S04]  /*445d0*/  @!P1 LOP3.LUT R2, R3, R2, RZ, 0x3c, !PT ;  /* 0x0000000203029212 */ /* 0x000fc800078e3cff */
[----:B------:R-:W-:-:S05]  /*445e0*/  @!P1 LOP3.LUT R3, R3, R2, RZ, 0x3c, !PT ;  /* 0x0000000203039212 */ /* 0x000fca00078e3cff */
[----:B------:R-:W3:Y:S04]  /*445f0*/  @!P1 LDG.E.U8 R29, desc[UR54][R2.64] ;  /* 0x00000036021d9981 */ /* 0x000ee8000c1e1100 */
[----:B---3--:R0:W-:Y:S04]  /*44600*/  STL [R1+0x17d8], R29 ;  /* 0x0017d81d01007387 */ /* 0x0081e80000100800 */
[----:B0-----:R-:W3:Y:S04]  /*44610*/  LDL.LU R29, [R1+0x51fc] ;  /* 0x0051fc00011d7983 */ /* 0x001ee80000300800 */
[----:B------:R-:W4:Y:S04]  /*44620*/  LDL R2, [R1+0x21c8] ;  /* 0x0021c80001027983 */ /* 0x000f280000100800 */
[----:B------:R-:W4:Y:S01]  /*44630*/  LDL R3, [R1+0x21ec] ;  /* 0x0021ec0001037983 */ /* 0x000f220000100800 */
[----:B--2---:R-:W-:-:S02]  /*44640*/  PRMT R0, RZ, 0x7610, R0 ;  /* 0x00007610ff007816 */ /* 0x004fc40000000000 */
[----:B----4-:R-:W-:-:S04]  /*44650*/  @!P2 LOP3.LUT R3, R3, R2, RZ, 0x3c, !PT ;  /* 0x000000020303a212 */ /* 0x010fc800078e3cff */
[----:B------:R-:W-:-:S04]  /*44660*/  @!P2 LOP3.LUT R2, R3, R2, RZ, 0x3c, !PT ;  /* 0x000000020302a212 */ /* 0x000fc800078e3cff */
[----:B------:R-:W-:-:S05]  /*44670*/  @!P2 LOP3.LUT R3, R3, R2, RZ, 0x3c, !PT ;  /* 0x000000020303a212 */ /* 0x000fca00078e3cff */
        /* <DEDUP_REMOVED lines=7907> */
[----:B------:R-:W-:-:S02]  /*634b0*/  PRMT R7, RZ, 0x7610, R7 ;  /* 0x00007610ff077816 */ /* 0x000fc40000000007 */
[----:B----4-:R-:W-:-:S04]  /*634c0*/  @!P1 LOP3.LUT R3, R3, R2, RZ, 0x3c, !PT ;  /* 0x0000000203039212 */ /* 0x010fc800078e3cff */
[----:B------:R-:W-:-:S04]  /*634d0*/  @!P1 LOP3.LUT R2, R3, R2, RZ, 0x3c, !PT ;  /* 0x0000000203029212 */ /* 0x000fc800078e3cff */
[----:B------:R-:W-:-:S05]  /*634e0*/  @!P1 LOP3.LUT R3, R3, R2, RZ, 0x3c, !PT ;  /* 0x0000000203039212 */ /* 0x000fca00078e3cff */
[----:B------:R0:W4:Y:S04]  /*634f0*/  @!P1 LDG.E.U8 R7, desc[UR54][R2.64] ;  /* 0x0000003602079981 */ /* 0x000128000c1e1100 */
[----:B------:R-:W0:Y:S04]  /*63500*/  LDL R2, [R1+0x3d44] ;  /* 0x003d440001027983 */ /* 0x000e280000100800 */
[----:B------:R-:W0:Y:S01]  /*63510*/  LDL R3, [R1+0x3d68] ;  /* 0x003d680001037983 */ /* 0x000e220000100800 */
[----:B--2---:R-:W-:Y:S02]  /*63520*/  PRMT R0, RZ, 0x7610, R0 ;  /* 0x00007610ff007816 */ /* 0x004fe40000000000 */
[----:B0-----:R-:W-:-:S04]  /*63530*/  @!P2 LOP3.LUT R3, R3, R2, RZ, 0x3c, !PT ;  /* 0x000000020303a212 */ /* 0x001fc800078e3cff */
[----:B------:R-:W-:-:S04]  /*63540*/  @!P2 LOP3.LUT R2, R3, R2, RZ, 0x3c, !PT ;  /* 0x000000020302a212 */ /* 0x000fc800078e3cff */
[----:B------:R-:W-:-:S05]  /*63550*/  @!P2 LOP3.LUT R3, R3, R2, RZ, 0x3c, !PT ;  /* 0x000000020303a212 */ /* 0x000fca00078e3cff */
[----:B------:R-:W2:Y:S04]  /*63560*/  @!P2 LDG.E.U8 R0, desc[UR54][R2.64] ;  /* 0x000000360200a981 */ /* 0x000ea8000c1e1100 */
[----:B----4-:R0:W-:Y:S04]  /*63570*/  STL [R1+0x170], R7 ;  /* 0x0001700701007387 */ /* 0x0101e80000100800 */
[----:B0-----:R-:W4:Y:S04]  /*63580*/  LDL R7, [R1+0x3d98] ;  /* 0x003d980001077983 */ /* 0x001f280000100800 */
[----:B--2---:R0:W-:Y:S04]  /*63590*/  STL [R1+0x16c], R0 ;  /* 0x00016c0001007387 */ /* 0x0041e80000100800 */
[----:B0-----:R-:W2:Y:S04]  /*635a0*/  LDL.LU R0, [R1+0x443c] ;  /* 0x00443c0001007983 */ /* 0x001ea80000300800 */
[----:B------:R-:W2:Y:S04]  /*635b0*/  LDL R2, [R1+0x3d40] ;  /* 0x003d400001027983 */ /* 0x000ea80000100800 */
[----:B------:R-:W2:Y:S01]  /*635c0*/  LDL R3, [R1+0x3d78] ;  /* 0x003d780001037983 */ /* 0x000ea20000100800 */
[----:B---3--:R-:W-:-:S02]  /*635d0*/  PRMT R29, RZ, 0x7610, R29 ;  /* 0x00007610ff1d7816 */ /* 0x008fc4000000001d */
[----:B--2---:R-:W-:-:S04]  /*635e0*/  @!P3 LOP3.LUT R3, R3, R2, RZ, 0x3c, !PT ;  /* 0x000000020303b212 */ /* 0x004fc800078e3cff */
[----:B------:R-:W-:-:S04]  /*635f0*/  @!P3 LOP3.LUT R2, R3, R2, RZ, 0x3c, !PT ;  /* 0x000000020302b212 */ /* 0x000fc800078e3cff */
[----:B------:R-:W-:-:S05]  /*63600*/  @!P3 LOP3.LUT R3, R3, R2, RZ, 0x3c, !PT ;  /* 0x000000020303b212 */ /* 0x000fca00078e3cff */
[----:B------:R-:W2:Y:S04]  /*63610*/  @!P3 LDG.E.U8 R29, desc[UR54][R2.64] ;  /* 0x00000036021db981 */ /* 0x000ea8000c1e1100 */
[----:B--2---:R0:W-:Y:S04]  /*63620*/  STL [R1+0x168], R29 ;  /* 0x0001681d01007387 */ /* 0x0041e80000100800 */
[----:B0-----:R-:W2:Y:S04]  /*63630*/  LDL.LU R29, [R1+0x4438] ;  /* 0x00443800011d7983 */ /* 0x001ea80000300800 */
[----:B------:R-:W3:Y:S04]  /*63640*/  LDL R2, [R1+0x3d3c] ;  /* 0x003d3c0001027983 */ /* 0x000ee80000100800 */
[----:B------:R-:W3:Y:S01]  /*63650*/  LDL R3, [R1+0x3d74] ;  /* 0x003d740001037983 */ /* 0x000ee20000100800 */
[----:B------:R-:W-:-:S02]  /*63660*/  PRMT R0, RZ, 0x7610, R0 ;  /* 0x00007610ff007816 */ /* 0x000fc40000000000 */
[----:B---3--:R-:W-:-:S04]  /*63670*/  @!P0 LOP3.LUT R3, R3, R2, RZ, 0x3c, !PT ;  /* 0x0000000203038212 */ /* 0x008fc800078e3cff */
[----:B------:R-:W-:-:S04]  /*63680*/  @!P0 LOP3.LUT R2, R3, R2, RZ, 0x3c, !PT ;  /* 0x0000000203028212 */ /* 0x000fc800078e3cff */
[----:B------:R-:W-:-:S05]  /*63690*/  @!P0 LOP3.LUT R3, R3, R2, RZ, 0x3c, !PT ;  /* 0x0000000203038212 */ /* 0x000fca00078e3cff */
[----:B------:R-:W3:Y:S04]  /*636a0*/  @!P0 LDG.E.U8 R0, desc[UR54][R2.64] ;  /* 0x0000003602008981 */ /* 0x000ee8000c1e1100 */
[----:B---3--:R0:W-:Y:S04]  /*636b0*/  STL [R1+0x164], R0 ;  /* 0x0001640001007387 */ /* 0x0081e80000100800 */
[----:B0-----:R-:W3:Y:S04]  /*636c0*/  LDL.LU R0, [R1+0x4434] ;  /* 0x0044340001007983 */ /* 0x001ee80000300800 */
[----:B------:R-:W3:Y:S04]  /*636d0*/  LDL R2, [R1+0x3d50] ;  /* 0x003d500001027983 */ /* 0x000ee80000100800 */
[----:B------:R-:W3:Y:S01]  /*636e0*/  LDL R3, [R1+0x3d8c] ;  /* 0x003d8c0001037983 */ /* 0x000ee20000100800 */
[----:B--2---:R-:W-:-:S02]  /*636f0*/  PRMT R29, RZ, 0x7610, R29 ;  /* 0x00007610ff1d7816 */ /* 0x004fc4000000001d */
[----:B---3--:R-:W-:-:S04]  /*63700*/  @!P1 LOP3.LUT R3, R3, R2, RZ, 0x3c, !PT ;  /* 0x0000000203039212 */ /* 0x008fc800078e3cff */
        /* <DEDUP_REMOVED lines=11> */
[----:B------:R-:W3:Y:S01]  /*637c0*/  @!P2 LDG.E.U8 R0, desc[UR54][R2.64] ;  /* 0x000000360200a981 */ /* 0x000ee2000c1e1100 */
[----:B------:R-:W-:-:S03]  /*637d0*/  PRMT R6, RZ, 0x7610, R6 ;  /* 0x00007610ff067816 */ /* 0x000fc60000000006 */
[----:B---3--:R0:W-:Y:S04]  /*637e0*/  STL [R1+0x15c], R0 ;  /* 0x00015c0001007387 */ /* 0x0081e80000100800 */
[----:B0-----:R-:W3:Y:S04]  /*637f0*/  LDL.LU R0, [R1+0x442c] ;  /* 0x00442c0001007983 */ /* 0x001ee80000300800 */
[----:B------:R-:W3:Y:S01]  /*63800*/  LDL R3, [R1+0x3d60] ;  /* 0x003d600001037983 */ /* 0x000ee20000100800 */
[----:B----4-:R-:W-:Y:S01]  /*63810*/  @!P3 IMAD.MOV.U32 R2, RZ, RZ, R7 ;  /* 0x000000ffff02b224 */ /* 0x010fe200078e0007 */
[----:B--2---:R-:W-:-:S02]  /*63820*/  PRMT R29, RZ, 0x7610, R29 ;  /* 0x00007610ff1d7816 */ /* 0x004fc4000000001d */
[----:B------:R-:W2:Y:S04]  /*63830*/  LDL R7, [R1+0x4190] ;  /* 0x0041900001077983 */ /* 0x000ea80000100800 */
[----:B---3--:R0:W3:Y:S04]  /*63840*/  @!P3 LDG.E.U8 R6, desc[UR54][R2.64] ;  /* 0x000000360206b981 */ /* 0x0080e8000c1e1100 */
[----:B------:R-:W0:Y:S04]  /*63850*/  LDL R2, [R1+0x3d5c] ;  /* 0x003d5c0001027983 */ /* 0x000e280000100800 */
[----:B------:R-:W0:Y:S02]  /*63860*/  LDL R3, [R1+0x3d94] ;  /* 0x003d940001037983 */ /* 0x000e240000100800 */
[----:B0-----:R-:W-:-:S04]  /*63870*/  @!P0 LOP3.LUT R3, R3, R2, RZ, 0x3c, !PT ;  /* 0x0000000203038212 */ /* 0x001fc800078e3cff */
[----:B------:R-:W-:-:S04]  /*63880*/  @!P0 LOP3.LUT R2, R3, R2, RZ, 0x3c, !PT ;  /* 0x0000000203028212 */ /* 0x000fc800078e3cff */
[----:B------:R-:W-:-:S05]  /*63890*/  @!P0 LOP3.LUT R3, R3, R2, RZ, 0x3c, !PT ;  /* 0x0000000203038212 */ /* 0x000fca00078e3cff */
[----:B------:R-:W4:Y:S04]  /*638a0*/  @!P0 LDG.E.U8 R29, desc[UR54][R2.64] ;  /* 0x00000036021d8981 */ /* 0x000f28000c1e1100 */
[----:B---3--:R0:W-:Y:S04]  /*638b0*/  STL [R1+0x158], R6 ;  /* 0x0001580601007387 */ /* 0x0081e80000100800 */
[----:B0-----:R-:W2:Y:S04]  /*638c0*/  LDL R6, [R1+0x41bc] ;  /* 0x0041bc0001067983 */ /* 0x001ea80000100800 */
[----:B----4-:R0:W-:Y:S04]  /*638d0*/  STL [R1+0x154], R29 ;  /* 0x0001541d01007387 */ /* 0x0101e80000100800 */
[----:B0-----:R-:W3:Y:S04]  /*638e0*/  LDL.LU R29, [R1+0x4428] ;  /* 0x00442800011d7983 */ /* 0x001ee80000300800 */
[----:B------:R-:W4:Y:S04]  /*638f0*/  LDL R2, [R1+0x3d70] ;  /* 0x003d700001027983 */ /* 0x000f280000100800 */
[----:B------:R-:W4:Y:S01]  /*63900*/  LDL R3, [R1+0x3dac] ;  /* 0x003dac0001037983 */ /* 0x000f220000100800 */
[----:B------:R-:W-:-:S02]  /*63910*/  PRMT R0, RZ, 0x7610, R0 ;  /* 0x00007610ff007816 */ /* 0x000fc40000000000 */
[----:B----4-:R-:W-:-:S04]  /*63920*/  @!P1 LOP3.LUT R3, R3, R2, RZ, 0x3c, !PT ;  /* 0x0000000203039212 */ /* 0x010fc800078e3cff */
[----:B------:R-:W-:-:S04]  /*63930*/  @!P1 LOP3.LUT R2, R3, R2, RZ, 0x3c, !PT ;  /* 0x0000000203029212 */ /* 0x000fc800078e3cff */
[----:B------:R-:W-:-:S05]  /*63940*/  @!P1 LOP3.LUT R3, R3, R2, RZ, 0x3c, !PT ;  /* 0x0000000203039212 */ /* 0x000fca00078e3cff */
[----:B------:R-:W4:Y:S04]  /*63950*/  @!P1 LDG.E.U8 R0, desc[UR54][R2.64] ;  /* 0x0000003602009981 */ /* 0x000f28000c1e1100 */
[----:B----4-:R0:W-:Y:S04]  /*63960*/  STL [R1+0x150], R0 ;  /* 0x0001500001007387 */ /* 0x0101e80000100800 */
[----:B0-----:R-:W4:Y:S04]  /*63970*/  LDL.LU R0, [R1+0x4424] ;  /* 0x0044240001007983 */ /* 0x001f280000300800 */
        /* <DEDUP_REMOVED lines=11> */
[----:B----4-:R-:W-:-:S02]  /*63a30*/  PRMT R0, RZ, 0x7610, R0 ;  /* 0x00007610ff007816 */ /* 0x010fc40000000000 */
[----:B---3--:R-:W-:-:S04]  /*63a40*/  @!P3 LOP3.LUT R3, R3, R2, RZ, 0x3c, !PT ;  /* 0x000000020303b212 */ /* 0x008fc800078e3cff */
[----:B------:R-:W-:-:S04]  /*63a50*/  @!P3 LOP3.LUT R2, R3, R2, RZ, 0x3c, !PT ;  /* 0x000000020302b212 */ /* 0x000fc800078e3cff */
[----:B------:R-:W-:-:S05]  /*63a60*/  @!P3 LOP3.LUT R3, R3, R2, RZ, 0x3c, !PT ;  /* 0x000000020303b212 */ /* 0x000fca00078e3cff */
[----:B------:R-:W3:Y:S01]  /*63a70*/  @!P3 LDG.E.U8 R0, desc[UR54][R2.64] ;  /* 0x000000360200b981 */ /* 0x000ee2000c1e1100 */
[----:B------:R-:W-:-:S06]  /*63a80*/  PRMT R4, RZ, 0x7610, R4 ;  /* 0x00007610ff047816 */ /* 0x000fcc0000000004 */
[----:B------:R0:W4:Y:S04]  /*63a90*/  @!P1 LDG.E.U8 R4, desc[UR54][R6.64] ;  /* 0x0000003606049981 */ /* 0x000128000c1e1100 */
[----:B---3--:R1:W-:Y:S04]  /*63aa0*/  STL [R1+0x148], R0 ;  /* 0x0001480001007387 */ /* 0x0083e80000100800 */
[----:B-1----:R-:W3:Y:S04]  /*63ab0*/  LDL.LU R0, [R1+0x441c] ;  /* 0x00441c0001007983 */ /* 0x002ee80000300800 */
[----:B------:R-:W2:Y:S04]  /*63ac0*/  LDL R2, [R1+0x417c] ;  /* 0x00417c0001027983 */ /* 0x000ea80000100800 */
[----:B------:R-:W2:Y:S04]  /*63ad0*/  LDL R3, [R1+0x41a4] ;  /* 0x0041a40001037983 */ /* 0x000ea80000100800 */
[----:B------:R-:W0:Y:S04]  /*63ae0*/  LDL R6, [R1+0x41a0] ;  /* 0x0041a00001067983 */ /* 0x000e280000100800 */
[----:B------:R-:W0:Y:S01]  /*63af0*/  LDL R7, [R1+0x41b8] ;  /* 0x0041b80001077983 */ /* 0x000e220000100800 */
[----:B------:R-:W-:-:S02]  /*63b00*/  PRMT R5, RZ, 0x7610, R5 ;  /* 0x00007610ff057816 */ /* 0x000fc40000000005 */
[----:B--2---:R-:W-:-:S04]  /*63b10*/  @!P0 LOP3.LUT R3, R3, R2, RZ, 0x3c, !PT ;  /* 0x0000000203038212 */ /* 0x004fc800078e3cff */
[----:B------:R-:W-:Y:S02]  /*63b20*/  @!P0 LOP3.LUT R2, R3, R2, RZ, 0x3c, !PT ;  /* 0x0000000203028212 */ /* 0x000fe400078e3cff */
[----:B0-----:R-:W-:Y:S02]  /*63b30*/  @!P2 LOP3.LUT R7, R7, R6, RZ, 0x3c, !PT ;  /* 0x000000060707a212 */ /* 0x001fe400078e3cff */
[----:B------:R-:W-:Y:S02]  /*63b40*/  @!P0 LOP3.LUT R3, R3, R2, RZ, 0x3c, !PT ;  /* 0x0000000203038212 */ /* 0x000fe400078e3cff */
[----:B------:R-:W-:-:S03]  /*63b50*/  @!P2 LOP3.LUT R6, R7, R6, RZ, 0x3c, !PT ;  /* 0x000000060706a212 */ /* 0x000fc600078e3cff */
[----:B------:R0:W2:Y:S01]  /*63b60*/  @!P0 LDG.E.U8 R5, desc[UR54][R2.64] ;  /* 0x0000003602058981 */ /* 0x0000a2000c1e1100 */
[----:B------:R-:W-:Y:S02]  /*63b70*/  @!P2 LOP3.LUT R7, R7, R6, RZ, 0x3c, !PT ;  /* 0x000000060707a212 */ /* 0x000fe400078e3cff */
[----:B0-----:R-:W-:-:S06]  /*63b80*/  PRMT R3, RZ, 0x7610, R3 ;  /* 0x00007610ff037816 */ /* 0x001fcc0000000003 */
[----:B------:R0:W2:Y:S04]  /*63b90*/  @!P2 LDG.E.U8 R3, desc[UR54][R6.64] ;  /* 0x000000360603a981 */ /* 0x0000a8000c1e1100 */
[----:B------:R-:W0:Y:S04]  /*63ba0*/  LDL R6, [R1+0x419c] ;  /* 0x00419c0001067983 */ /* 0x000e280000100800 */
[----:B------:R-:W0:Y:S01]  /*63bb0*/  LDL R7, [R1+0x41b4] ;  /* 0x0041b40001077983 */ /* 0x000e220000100800 */
[----:B------:R-:W-:Y:S02]  /*63bc0*/  PRMT R2, RZ, 0x7610, R2 ;  /* 0x00007610ff027816 */ /* 0x000fe40000000002 */
[----:B0-----:R-:W-:-:S04]  /*63bd0*/  @!P3 LOP3.LUT R7, R7, R6, RZ, 0x3c, !PT ;  /* 0x000000060707b212 */ /* 0x001fc800078e3cff */
[----:B------:R-:W-:-:S04]  /*63be0*/  @!P3 LOP3.LUT R6, R7, R6, RZ, 0x3c, !PT ;  /* 0x000000060706b212 */ /* 0x000fc800078e3cff */
[----:B------:R-:W-:-:S05]  /*63bf0*/  @!P3 LOP3.LUT R7, R7, R6, RZ, 0x3c, !PT ;  /* 0x000000060707b212 */ /* 0x000fca00078e3cff */
[----:B------:R0:W2:Y:S04]  /*63c00*/  @!P3 LDG.E.U8 R2, desc[UR54][R6.64] ;  /* 0x000000360602b981 */ /* 0x0000a8000c1e1100 */
[----:B------:R-:W0:Y:S04]  /*63c10*/  LDL R6, [R1+0x3d90] ;  /* 0x003d900001067983 */ /* 0x000e280000100800 */
[----:B------:R-:W0:Y:S01]  /*63c20*/  LDL R7, [R1+0x3dcc] ;  /* 0x003dcc0001077983 */ /* 0x000e220000100800 */
[----:B---3--:R-:W-:Y:S02]  /*63c30*/  PRMT R0, RZ, 0x7610, R0 ;  /* 0x00007610ff007816 */ /* 0x008fe40000000000 */
[----:B0-----:R-:W-:-:S04]  /*63c40*/  @!P1 LOP3.LUT R7, R7, R6, RZ, 0x3c, !PT ;  /* 0x0000000607079212 */ /* 0x001fc800078e3cff */
[----:B------:R-:W-:-:S04]  /*63c50*/  @!P1 LOP3.LUT R6, R7, R6, RZ, 0x3c, !PT ;  /* 0x0000000607069212 */ /* 0x000fc800078e3cff */
[----:B------:R-:W-:-:S05]  /*63c60*/  @!P1 LOP3.LUT R7, R7, R6, RZ, 0x3c, !PT ;  /* 0x0000000607079212 */ /* 0x000fca00078e3cff */
[----:B------:R-:W3:Y:S04]  /*63c70*/  @!P1 LDG.E.U8 R0, desc[UR54][R6.64] ;  /* 0x0000003606009981 */ /* 0x000ee8000c1e1100 */
[----:B---3--:R0:W-:Y:S04]  /*63c80*/  STL [R1+0x144], R0 ;  /* 0x0001440001007387 */ /* 0x0081e80000100800 */
[----:B0-----:R-:W3:Y:S04]  /*63c90*/  LDL.LU R0, [R1+0x4418] ;  /* 0x0044180001007983 */ /* 0x001ee80000300800 */
[----:B------:R-:W2:Y:S04]  /*63ca0*/  LDL R6, [R1+0x3da4] ;  /* 0x003da40001067983 */ /* 0x000ea80000100800 */
[----:B------:R-:W2:Y:S01]  /*63cb0*/  LDL R7, [R1+0x3dc8] ;  /* 0x003dc80001077983 */ /* 0x000ea20000100800 */
[----:B------:R-:W-:-:S02]  /*63cc0*/  PRMT R29, RZ, 0x7610, R29 ;  /* 0x00007610ff1d7816 */ /* 0x000fc4000000001d */
[----:B--2---:R-:W-:-:S04]  /*63cd0*/  @!P2 LOP3.LUT R7, R7, R6, RZ, 0x3c, !PT ;  /* 0x000000060707a212 */ /* 0x004fc800078e3cff */
[----:B------:R-:W-:-:S04]  /*63ce0*/  @!P2 LOP3.LUT R6, R7, R6, RZ, 0x3c, !PT ;  /* 0x000000060706a212 */ /* 0x000fc800078e3cff */
[----:B------:R-:W-:-:S05]  /*63cf0*/  @!P2 LOP3.LUT R7, R7, R6, RZ, 0x3c, !PT ;  /* 0x000000060707a212 */ /* 0x000fca00078e3cff */
[----:B------:R-:W2:Y:S04]  /*63d00*/  @!P2 LDG.E.U8 R29, desc[UR54][R6.64] ;  /* 0x00000036061da981 */ /* 0x000ea8000c1e1100 */
        /* <DEDUP_REMOVED lines=377> */
[----:B------:R0:W3:Y:S04]  /*654a0*/  @!P0 LDG.E.U8 R57, desc[UR54][R6.64] ;  /* 0x0000003606398981 */ /* 0x0000e8000c1e1100 */
[----:B------:R-:W0:Y:S04]  /*654b0*/  LDL R6, [R1+0x3ef0] ;  /* 0x003ef00001067983 */ /* 0x000e280000100800 */
[----:B------:R-:W0:Y:S01]  /*654c0*/  LDL R7, [R1+0x3f2c] ;  /* 0x003f2c0001077983 */ /* 0x000e220000100800 */
[----:B--2---:R-:W-:Y:S02]  /*654d0*/  PRMT R0, RZ, 0x7610, R0 ;  /* 0x00007610ff007816 */ /* 0x004fe40000000000 */
[----:B0-----:R-:W-:-:S04]  /*654e0*/  @!P1 LOP3.LUT R7, R7, R6, RZ, 0x3c, !PT ;  /* 0x0000000607079212 */ /* 0x001fc800078e3cff */
[----:B------:R-:W-:-:S04]  /*654f0*/  @!P1 LOP3.LUT R6, R7, R6, RZ, 0x3c, !PT ;  /* 0x0000000607069212 */ /* 0x000fc800078e3cff */
[----:B------:R-:W-:-:S05]  /*65500*/  @!P1 LOP3.LUT R7, R7, R6, RZ, 0x3c, !PT ;  /* 0x0000000607079212 */ /* 0x000fca00078e3cff */
[----:B------:R-:W2:Y:S04]  /*65510*/  @!P1 LDG.E.U8 R0, desc[UR54][R6.64] ;  /* 0x0000003606009981 */ /* 0x000ea8000c1e1100 */
[----:B---3--:R0:W-:Y:S04]  /*65520*/  STL [R1+0x98], R57 ;  /* 0x0000983901007387 */ /* 0x0081e80000100800 */
[----:B0-----:R-:W3:Y:S04]  /*65530*/  LDL R57, [R1+0x3f48] ;  /* 0x003f480001397983 */ /* 0x001ee80000100800 */
[----:B--2---:R0:W-:Y:S04]  /*65540*/  STL [R1+0x94], R0 ;  /* 0x0000940001007387 */ /* 0x0041e80000100800 */
[----:B0-----:R-:W2:Y:S04]  /*65550*/  LDL.LU R0, [R1+0x436c] ;  /* 0x00436c0001007983 */ /* 0x001ea80000300800 */
        /* <DEDUP_REMOVED lines=33> */
[----:B------:R-:W2:Y:S01]  /*65770*/  @!P1 LDG.E.U8 R0, desc[UR54][R6.64] ;  /* 0x0000003606009981 */ /* 0x000ea2000c1e1100 */
[----:B------:R-:W-:-:S03]  /*65780*/  PRMT R29, RZ, 0x7610, R29 ;  /* 0x00007610ff1d7816 */ /* 0x000fc6000000001d */
[----:B--2---:R0:W-:Y:S04]  /*65790*/  STL [R1+0x84], R0 ;  /* 0x0000840001007387 */ /* 0x0041e80000100800 */
[----:B0-----:R-:W2:Y:S04]  /*657a0*/  LDL.LU R0, [R1+0x435c] ;  /* 0x00435c0001007983 */ /* 0x001ea80000300800 */
[----:B------:R-:W2:Y:S01]  /*657b0*/  LDL R7, [R1+0x3f24] ;  /* 0x003f240001077983 */ /* 0x000ea20000100800 */
[----:B---3--:R-:W-:-:S03]  /*657c0*/  @!P2 IMAD.MOV.U32 R6, RZ, RZ, R57 ;  /* 0x000000ffff06a224 */ /* 0x008fc600078e0039 */
[----:B------:R-:W3:Y:S04]  /*657d0*/  LDL R57, [R1+0x3f78] ;  /* 0x003f780001397983 */ /* 0x000ee80000100800 */
[----:B--2---:R-:W2:Y:S04]  /*657e0*/  @!P2 LDG.E.U8 R29, desc[UR54][R6.64] ;  /* 0x00000036061da981 */ /* 0x004ea8000c1e1100 */
        /* <DEDUP_REMOVED lines=17> */
[----:B------:R0:W2:Y:S04]  /*65900*/  @!P0 LDG.E.U8 R59, desc[UR54][R6.64] ;  /* 0x00000036063b8981 */ /* 0x0000a8000c1e1100 */
[----:B------:R-:W0:Y:S04]  /*65910*/  LDL R6, [R1+0x3f30] ;  /* 0x003f300001067983 */ /* 0x000e280000100800 */
[----:B------:R-:W0:Y:S01]  /*65920*/  LDL R7, [R1+0x3f6c] ;  /* 0x003f6c0001077983 */ /* 0x000e220000100800 */
[----:B------:R-:W-:Y:S02]  /*65930*/  PRMT R58, RZ, 0x7610, R58 ;  /* 0x00007610ff3a7816 */ /* 0x000fe4000000003a */
[----:B0-----:R-:W-:-:S04]  /*65940*/  @!P1 LOP3.LUT R7, R7, R6, RZ, 0x3c, !PT ;  /* 0x0000000607079212 */ /* 0x001fc800078e3cff */
[----:B------:R-:W-:-:S04]  /*65950*/  @!P1 LOP3.LUT R6, R7, R6, RZ, 0x3c, !PT ;  /* 0x0000000607069212 */ /* 0x000fc800078e3cff */
[----:B------:R-:W-:Y:S01]  /*65960*/  @!P1 LOP3.LUT R7, R7, R6, RZ, 0x3c, !PT ;  /* 0x0000000607079212 */ /* 0x000fe200078e3cff */
[----:B--2---:R0:W-:Y:S04]  /*65970*/  STL [R1+0x78], R59 ;  /* 0x0000783b01007387 */ /* 0x0041e80000100800 */
[----:B------:R1:W2:Y:S01]  /*65980*/  @!P1 LDG.E.U8 R58, desc[UR54][R6.64] ;  /* 0x00000036063a9981 */ /* 0x0002a2000c1e1100 */
[----:B------:R-:W-:-:S03]  /*65990*/  PRMT R29, RZ, 0x7610, R29 ;  /* 0x00007610ff1d7816 */ /* 0x000fc6000000001d */
[----:B0-----:R-:W2:Y:S04]  /*659a0*/  LDL R59, [R1+0x3f8c] ;  /* 0x003f8c00013b7983 */ /* 0x001ea80000100800 */
[----:B------:R-:W1:Y:S04]  /*659b0*/  LDL R6, [R1+0x3f44] ;  /* 0x003f440001067983 */ /* 0x000e680000100800 */
[----:B------:R-:W1:Y:S02]  /*659c0*/  LDL R7, [R1+0x3f68] ;  /* 0x003f680001077983 */ /* 0x000e640000100800 */
[----:B-1----:R-:W-:-:S04]  /*659d0*/  @!P2 LOP3.LUT R7, R7, R6, RZ, 0x3c, !PT ;  /* 0x000000060707a212 */ /* 0x002fc800078e3cff */
[----:B------:R-:W-:-:S04]  /*659e0*/  @!P2 LOP3.LUT R6, R7, R6, RZ, 0x3c, !PT ;  /* 0x000000060706a212 */ /* 0x000fc800078e3cff */
[----:B------:R-:W-:-:S05]  /*659f0*/  @!P2 LOP3.LUT R7, R7, R6, RZ, 0x3c, !PT ;  /* 0x000000060707a212 */ /* 0x000fca00078e3cff */
[----:B------:R-:W3:Y:S04]  /*65a00*/  @!P2 LDG.E.U8 R29, desc[UR54][R6.64] ;  /* 0x00000036061da981 */ /* 0x000ee8000c1e1100 */
[----:B--2---:R0:W-:Y:S04]  /*65a10*/  STL [R1+0x74], R58 ;  /* 0x0000743a01007387 */ /* 0x0041e80000100800 */
[----:B0-----:R-:W2:Y:S04]  /*65a20*/  LDL R58, [R1+0x3f88] ;  /* 0x003f8800013a7983 */ /* 0x001ea80000100800 */
[----:B---3--:R0:W-:Y:S04]  /*65a30*/  STL [R1+0x70], R29 ;  /* 0x0000701d01007387 */ /* 0x0081e80000100800 */
[----:B0-----:R-:W3:Y:S04]  /*65a40*/  LDL.LU R29, [R1+0x4350] ;  /* 0x00435000011d7983 */ /* 0x001ee80000300800 */
[----:B------:R-:W2:Y:S01]  /*65a50*/  LDL R7, [R1+0x3f40] ;  /* 0x003f400001077983 */ /* 0x000ea20000100800 */
[----:B------:R-:W-:Y:S01]  /*65a60*/  PRMT R0, RZ, 0x7610, R0 ;  /* 0x00007610ff007816 */ /* 0x000fe20000000000 */
[----:B------:R-:W-:-:S02]  /*65a70*/  @!P3 IMAD.MOV.U32 R6, RZ, RZ, R57 ;  /* 0x000000ffff06b224 */ /* 0x000fc400078e0039 */
        /* <DEDUP_REMOVED lines=11> */
[----:B------:R-:W3:Y:S01]  /*65b30*/  LDL R7, [R1+0x3f50] ;  /* 0x003f500001077983 */ /* 0x000ee20000100800 */
[----:B------:R-:W-:Y:S01]  /*65b40*/  PRMT R55, RZ, 0x7610, R55 ;  /* 0x00007610ff377816 */ /* 0x000fe20000000037 */
[----:B0-----:R-:W-:Y:S02]  /*65b50*/  @!P1 IMAD.MOV.U32 R6, RZ, RZ, R59 ;  /* 0x000000ffff069224 */ /* 0x001fe400078e003b */
[----:B--2---:R0:W-:Y:S01]  /*65b60*/  STL [R1+0x68], R56 ;  /* 0x0000683801007387 */ /* 0x0041e20000100800 */
[----:B------:R-:W-:-:S03]  /*65b70*/  PRMT R54, RZ, 0x7610, R54 ;  /* 0x00007610ff367816 */ /* 0x000fc60000000036 */
[----:B------:R-:W2:Y:S04]  /*65b80*/  LDL R59, [R1+0x3f70] ;  /* 0x003f7000013b7983 */ /* 0x000ea80000100800 */
[----:B---3--:R1:W3:Y:S04]  /*65b90*/  @!P1 LDG.E.U8 R55, desc[UR54][R6.64] ;  /* 0x0000003606379981 */ /* 0x0082e8000c1e1100 */
[----:B0-----:R-:W2:Y:S04]  /*65ba0*/  LDL R56, [R1+0x3f94] ;  /* 0x003f940001387983 */ /* 0x001ea80000100800 */
[----:B------:R-:W2:Y:S01]  /*65bb0*/  LDL R7, [R1+0x3f64] ;  /* 0x003f640001077983 */ /* 0x000ea20000100800 */
[----:B-1----:R-:W-:-:S03]  /*65bc0*/  @!P2 IMAD.MOV.U32 R6, RZ, RZ, R58 ;  /* 0x000000ffff06a224 */ /* 0x002fc600078e003a */
[----:B---3--:R0:W-:Y:S01]  /*65bd0*/  STL [R1+0x64], R55 ;  /* 0x0000643701007387 */ /* 0x0081e20000100800 */
[----:B------:R-:W-:-:S03]  /*65be0*/  PRMT R11, RZ, 0x7610, R11 ;  /* 0x00007610ff0b7816 */ /* 0x000fc6000000000b */
[----:B------:R-:W3:Y:S04]  /*65bf0*/  LDL R58, [R1+0x3f84] ;  /* 0x003f8400013a7983 */ /* 0x000ee80000100800 */
[----:B--2---:R1:W2:Y:S04]  /*65c00*/  @!P2 LDG.E.U8 R54, desc[UR54][R6.64] ;  /* 0x000000360636a981 */ /* 0x0042a8000c1e1100 */
[----:B0-----:R-:W3:Y:S04]  /*65c10*/  LDL R55, [R1+0x3fac] ;  /* 0x003fac0001377983 */ /* 0x001ee80000100800 */
[----:B------:R-:W3:Y:S01]  /*65c20*/  LDL R7, [R1+0x3f60] ;  /* 0x003f600001077983 */ /* 0x000ee20000100800 */
[----:B-1----:R-:W-:-:S03]  /*65c30*/  @!P3 IMAD.MOV.U32 R6, RZ, RZ, R57 ;  /* 0x000000ffff06b224 */ /* 0x002fc600078e0039 */
[----:B--2---:R0:W-:Y:S01]  /*65c40*/  STL [R1+0x60], R54 ;  /* 0x0000603601007387 */ /* 0x0041e20000100800 */
[----:B------:R-:W-:Y:S02]  /*65c50*/  PRMT R20, RZ, 0x7610, R20 ;  /* 0x00007610ff147816 */ /* 0x000fe40000000014 */
[----:B------:R-:W-:Y:S02]  /*65c60*/  PRMT R13, RZ, 0x7610, R13 ;  /* 0x00007610ff0d7816 */ /* 0x000fe4000000000d */
[----:B------:R-:W-:Y:S01]  /*65c70*/  PRMT R8, RZ, 0x7610, R8 ;  /* 0x00007610ff087816 */ /* 0x000fe20000000008 */
[----:B------:R-:W2:Y:S04]  /*65c80*/  LDL R57, [R1+0x3f80] ;  /* 0x003f800001397983 */ /* 0x000ea80000100800 */
[----:B---3--:R1:W3:Y:S04]  /*65c90*/  @!P3 LDG.E.U8 R11, desc[UR54][R6.64] ;  /* 0x00000036060bb981 */ /* 0x0082e8000c1e1100 */
[----:B0-----:R-:W2:Y:S04]  /*65ca0*/  LDL R54, [R1+0x3fa8] ;  /* 0x003fa80001367983 */ /* 0x001ea80000100800 */
[----:B------:R-:W2:Y:S01]  /*65cb0*/  LDL R7, [R1+0x3f5c] ;  /* 0x003f5c0001077983 */ /* 0x000ea20000100800 */
[----:B-1----:R-:W-:-:S05]  /*65cc0*/  @!P0 IMAD.MOV.U32 R6, RZ, RZ, R56 ;  /* 0x000000ffff068224 */ /* 0x002fca00078e0038 */
[----:B--2---:R0:W2:Y:S02]  /*65cd0*/  @!P0 LDG.E.U8 R20, desc[UR54][R6.64] ;  /* 0x0000003606148981 */ /* 0x0040a4000c1e1100 */
[----:B0-----:R-:W-:Y:S02]  /*65ce0*/  @!P1 IMAD.MOV.U32 R6, RZ, RZ, R55 ;  /* 0x000000ffff069224 */ /* 0x001fe400078e0037 */
[----:B------:R-:W-:-:S05]  /*65cf0*/  @!P1 IMAD.MOV.U32 R7, RZ, RZ, R59 ;  /* 0x000000ffff079224 */ /* 0x000fca00078e003b */
[----:B------:R0:W4:Y:S02]  /*65d00*/  @!P1 LDG.E.U8 R13, desc[UR54][R6.64] ;  /* 0x00000036060d9981 */ /* 0x000124000c1e1100 */
[----:B0-----:R-:W-:Y:S02]  /*65d10*/  @!P2 IMAD.MOV.U32 R6, RZ, RZ, R54 ;  /* 0x000000ffff06a224 */ /* 0x001fe400078e0036 */
[----:B------:R-:W-:-:S05]  /*65d20*/  @!P2 IMAD.MOV.U32 R7, RZ, RZ, R58 ;  /* 0x000000ffff07a224 */ /* 0x000fca00078e003a */
[----:B------:R-:W4:Y:S04]  /*65d30*/  @!P2 LDG.E.U8 R8, desc[UR54][R6.64] ;  /* 0x000000360608a981 */ /* 0x000f28000c1e1100 */
[----:B---3--:R0:W-:Y:S04]  /*65d40*/  STL [R1+0x5c], R11 ;  /* 0x00005c0b01007387 */ /* 0x0081e80000100800 */
[----:B------:R-:W3:Y:S04]  /*65d50*/  LDL R56, [R1+0x3f7c] ;  /* 0x003f7c0001387983 */ /* 0x000ee80000100800 */
[----:B0-----:R-:W3:Y:S04]  /*65d60*/  LDL R11, [R1+0x3fb8] ;  /* 0x003fb800010b7983 */ /* 0x001ee80000100800 */
[----:B--2---:R0:W-:Y:S04]  /*65d70*/  STL [R1+0x58], R20 ;  /* 0x0000581401007387 */ /* 0x0041e80000100800 */
[----:B------:R-:W2:Y:S04]  /*65d80*/  LDL R55, [R1+0x3f90] ;  /* 0x003f900001377983 */ /* 0x000ea80000100800 */
[----:B0-----:R-:W2:Y:S04]  /*65d90*/  LDL R20, [R1+0x3fb4] ;  /* 0x003fb40001147983 */ /* 0x001ea80000100800 */
[----:B----4-:R0:W-:Y:S04]  /*65da0*/  STL [R1+0x54], R13 ;  /* 0x0000540d01007387 */ /* 0x0101e80000100800 */
[----:B------:R-:W4:Y:S04]  /*65db0*/  LDL R54, [R1+0x3fa4] ;  /* 0x003fa40001367983 */ /* 0x000f280000100800 */
[----:B0-----:R-:W4:Y:S04]  /*65dc0*/  LDL R13, [R1+0x3fcc] ;  /* 0x003fcc00010d7983 */ /* 0x001f280000100800 */
[----:B------:R0:W-:Y:S01]  /*65dd0*/  STL [R1+0x50], R8 ;  /* 0x0000500801007387 */ /* 0x0001e20000100800 */
[----:B------:R-:W-:Y:S01]  /*65de0*/  PRMT R10, RZ, 0x7610, R10 ;  /* 0x00007610ff0a7816 */ /* 0x000fe2000000000a */
[----:B------:R-:W-:-:S02]  /*65df0*/  @!P3 IMAD.MOV.U32 R7, RZ, RZ, R57 ;  /* 0x000000ffff07b224 */ /* 0x000fc400078e0039 */
[----:B0-----:R-:W4:Y:S01]  /*65e00*/  LDL R8, [R1+0x3fc8] ;  /* 0x003fc80001087983 */ /* 0x001f220000100800 */
[----:B---3--:R-:W-:Y:S01]  /*65e10*/  @!P3 IMAD.MOV.U32 R6, RZ, RZ, R11 ;  /* 0x000000ffff06b224 */ /* 0x008fe200078e000b */
[----:B------:R-:W-:Y:S02]  /*65e20*/  PRMT R16, RZ, 0x7610, R16 ;  /* 0x00007610ff107816 */ /* 0x000fe40000000010 */
[----:B------:R-:W-:Y:S02]  /*65e30*/  PRMT R12, RZ, 0x7610, R12 ;  /* 0x00007610ff0c7816 */ /* 0x000fe4000000000c */
[----:B------:R-:W-:Y:S01]  /*65e40*/  PRMT R9, RZ, 0x7610, R9 ;  /* 0x00007610ff097816 */ /* 0x000fe20000000009 */
[----:B------:R-:W3:Y:S04]  /*65e50*/  LDL R11, [R1+0x3fa0] ;  /* 0x003fa000010b7983 */ /* 0x000ee80000100800 */
[----:B------:R0:W3:Y:S02]  /*65e60*/  @!P3 LDG.E.U8 R10, desc[UR54][R6.64] ;  /* 0x00000036060ab981 */ /* 0x0000e4000c1e1100 */
[----:B0-----:R-:W-:-:S02]  /*65e70*/  @!P0 IMAD.MOV.U32 R7, RZ, RZ, R56 ;  /* 0x000000ffff078224 */ /* 0x001fc400078e0038 */
[----:B--2---:R-:W-:-:S05]  /*65e80*/  @!P0 IMAD.MOV.U32 R6, RZ, RZ, R20 ;  /* 0x000000ffff068224 */ /* 0x004fca00078e0014 */
[----:B------:R0:W2:Y:S02]  /*65e90*/  @!P0 LDG.E.U8 R16, desc[UR54][R6.64] ;  /* 0x0000003606108981 */ /* 0x0000a4000c1e1100 */
[----:B0-----:R-:W-:Y:S02]  /*65ea0*/  @!P1 IMAD.MOV.U32 R7, RZ, RZ, R55 ;  /* 0x000000ffff079224 */ /* 0x001fe400078e0037 */
[----:B----4-:R-:W-:-:S05]  /*65eb0*/  @!P1 IMAD.MOV.U32 R6, RZ, RZ, R13 ;  /* 0x000000ffff069224 */ /* 0x010fca00078e000d */
        /* <DEDUP_REMOVED lines=16> */
[----:B------:R-:W4:Y:S04]  /*65fc0*/  LDL R11, [R1+0x3fc0] ;  /* 0x003fc000010b7983 */ /* 0x000f280000100800 */
[----:B0-----:R-:W4:Y:S01]  /*65fd0*/  LDL R9, [R1+0x3fc4] ;  /* 0x003fc40001097983 */ /* 0x001f220000100800 */
[----:B---3--:R-:W-:-:S03]  /*65fe0*/  @!P3 IMAD.MOV.U32 R6, RZ, RZ, R10 ;  /* 0x000000ffff06b224 */ /* 0x008fc600078e000a */
[----:B------:R-:W3:Y:S04]  /*65ff0*/  LDL R10, [R1+0x3ff8] ;  /* 0x003ff800010a7983 */ /* 0x000ee80000100800 */
[----:B------:R0:W3:Y:S02]  /*66000*/  @!P3 LDG.E.U8 R29, desc[UR54][R6.64] ;  /* 0x00000036061db981 */ /* 0x0000e4000c1e1100 */
[----:B0-----:R-:W-:Y:S02]  /*66010*/  @!P0 IMAD.MOV.U32 R7, RZ, RZ, R20 ;  /* 0x000000ffff078224 */ /* 0x001fe400078e0014 */
[----:B------:R-:W3:Y:S01]  /*66020*/  LDL R20, [R1+0x3fbc] ;  /* 0x003fbc0001147983 */ /* 0x000ee20000100800 */
[----:B--2---:R-:W-:-:S03]  /*66030*/  @!P0 IMAD.MOV.U32 R6, RZ, RZ, R16 ;  /* 0x000000ffff068224 */ /* 0x004fc600078e0010 */
[----:B------:R-:W2:Y:S01]  /*66040*/  LDL R16, [R1+0x3ff4] ;  /* 0x003ff40001107983 */ /* 0x000ea20000100800 */
[----:B------:R-:W-:Y:S02]  /*66050*/  PRMT R28, RZ, 0x7610, R28 ;  /* 0x00007610ff1c7816 */ /* 0x000fe4000000001c */
[----:B------:R-:W-:-:S04]  /*66060*/  PRMT R27, RZ, 0x7610, R27 ;  /* 0x00007610ff1b7816 */ /* 0x000fc8000000001b */
[----:B------:R4:W2:Y:S01]  /*66070*/  @!P0 LDG.E.U8 R28, desc[UR54][R6.64] ;  /* 0x00000036061c8981 */ /* 0x0008a2000c1e1100 */
[----:B------:R-:W-:Y:S01]  /*66080*/  PRMT R26, RZ, 0x7610, R26 ;  /* 0x00007610ff1a7816 */ /* 0x000fe2000000001a */
[----:B----4-:R-:W-:Y:S02]  /*66090*/  @!P1 IMAD.MOV.U32 R6, RZ, RZ, R12 ;  /* 0x000000ffff069224 */ /* 0x010fe400078e000c */
[----:B------:R-:W-:Y:S01]  /*660a0*/  @!P1 IMAD.MOV.U32 R7, RZ, RZ, R13 ;  /* 0x000000ffff079224 */ /* 0x000fe200078e000d */
[----:B------:R-:W4:Y:S04]  /*660b0*/  LDL R12, [R1+0x400c] ;  /* 0x00400c00010c7983 */ /* 0x000f280000100800 */
[----:B------:R-:W4:Y:S04]  /*660c0*/  LDL R13, [R1+0x3fd0] ;  /* 0x003fd000010d7983 */ /* 0x000f280000100800 */
[----:B------:R0:W4:Y:S01]  /*660d0*/  @!P1 LDG.E.U8 R27, desc[UR54][R6.64] ;  /* 0x00000036061b9981 */ /* 0x000122000c1e1100 */
[----:B------:R-:W-:Y:S01]  /*660e0*/  PRMT R25, RZ, 0x7610, R25 ;  /* 0x00007610ff197816 */ /* 0x000fe20000000019 */
[----:B0-----:R-:W-:-:S02]  /*660f0*/  @!P2 IMAD.MOV.U32 R6, RZ, RZ, R8 ;  /* 0x000000ffff06a224 */ /* 0x001fc400078e0008 */
[----:B------:R-:W-:Y:S01]  /*66100*/  @!P2 IMAD.MOV.U32 R7, RZ, RZ, R9 ;  /* 0x000000ffff07a224 */ /* 0x000fe200078e0009 */
[----:B------:R-:W4:Y:S04]  /*66110*/  LDL R8, [R1+0x4008] ;  /* 0x0040080001087983 */ /* 0x000f280000100800 */
[----:B------:R-:W4:Y:S04]  /*66120*/  LDL R9, [R1+0x3fe4] ;  /* 0x003fe40001097983 */ /* 0x000f280000100800 */
[----:B------:R3:W4:Y:S02]  /*66130*/  @!P2 LDG.E.U8 R26, desc[UR54][R6.64] ;  /* 0x00000036061aa981 */ /* 0x000724000c1e1100 */
[----:B---3--:R-:W-:-:S02]  /*66140*/  @!P3 IMAD.MOV.U32 R6, RZ, RZ, R10 ;  /* 0x000000ffff06b224 */ /* 0x008fc400078e000a */
[----:B------:R-:W-:Y:S01]  /*66150*/  @!P3 IMAD.MOV.U32 R7, RZ, RZ, R11 ;  /* 0x000000ffff07b224 */ /* 0x000fe200078e000b */
[----:B------:R-:W3:Y:S04]  /*66160*/  LDL R10, [R1+0x4018] ;  /* 0x00401800010a7983 */ /* 0x000ee80000100800 */
[----:B------:R-:W3:Y:S04]  /*66170*/  LDL R11, [R1+0x3fe0] ;  /* 0x003fe000010b7983 */ /* 0x000ee80000100800 */
[----:B------:R0:W3:Y:S02]  /*66180*/  @!P3 LDG.E.U8 R25, desc[UR54][R6.64] ;  /* 0x000000360619b981 */ /* 0x0000e4000c1e1100 */
[----:B0-----:R-:W-:-:S02]  /*66190*/  @!P0 IMAD.MOV.U32 R7, RZ, RZ, R20 ;  /* 0x000000ffff078224 */ /* 0x001fc400078e0014 */
        /* <DEDUP_REMOVED lines=11> */
[----:B------:R0:W4:Y:S04]  /*66250*/  @!P1 LDG.E.U8 R23, desc[UR54][R6.64] ;  /* 0x0000003606179981 */ /* 0x000128000c1e1100 */
[----:B------:R-:W-:Y:S01]  /*66260*/  STL [R1+0x3c], R29 ;  /* 0x00003c1d01007387 */ /* 0x000fe20000100800 */
[----:B------:R-:W-:Y:S01]  /*66270*/  PRMT R21, RZ, 0x7610, R21 ;  /* 0x00007610ff157816 */ /* 0x000fe20000000015 */
[----:B0-----:R-:W-:-:S02]  /*66280*/  @!P2 IMAD.MOV.U32 R6, RZ, RZ, R8 ;  /* 0x000000ffff06a224 */ /* 0x001fc400078e0008 */
[----:B------:R-:W-:Y:S01]  /*66290*/  @!P2 IMAD.MOV.U32 R7, RZ, RZ, R9 ;  /* 0x000000ffff07a224 */ /* 0x000fe200078e0009 */
[----:B------:R-:W4:Y:S04]  /*662a0*/  LDL R8, [R1+0x4028] ;  /* 0x0040280001087983 */ /* 0x000f280000100800 */
[----:B------:R-:W4:Y:S04]  /*662b0*/  LDL R9, [R1+0x4004] ;  /* 0x0040040001097983 */ /* 0x000f280000100800 */
[----:B------:R3:W4:Y:S01]  /*662c0*/  @!P2 LDG.E.U8 R22, desc[UR54][R6.64] ;  /* 0x000000360616a981 */ /* 0x000722000c1e1100 */
[----:B------:R-:W-:Y:S01]  /*662d0*/  PRMT R17, RZ, 0x7610, R17 ;  /* 0x00007610ff117816 */ /* 0x000fe20000000011 */
[----:B---3--:R-:W-:-:S02]  /*662e0*/  @!P3 IMAD.MOV.U32 R6, RZ, RZ, R10 ;  /* 0x000000ffff06b224 */ /* 0x008fc400078e000a */
[----:B------:R-:W-:-:S05]  /*662f0*/  @!P3 IMAD.MOV.U32 R7, RZ, RZ, R11 ;  /* 0x000000ffff07b224 */ /* 0x000fca00078e000b */
[----:B------:R0:W3:Y:S02]  /*66300*/  @!P3 LDG.E.U8 R21, desc[UR54][R6.64] ;  /* 0x000000360615b981 */ /* 0x0000e4000c1e1100 */
[----:B0-----:R-:W-:Y:S02]  /*66310*/  @!P0 IMAD.MOV.U32 R7, RZ, RZ, R20 ;  /* 0x000000ffff078224 */ /* 0x001fe400078e0014 */
[----:B--2---:R-:W-:-:S05]  /*66320*/  @!P0 IMAD.MOV.U32 R6, RZ, RZ, R16 ;  /* 0x000000ffff068224 */ /* 0x004fca00078e0010 */
[----:B------:R4:W2:Y:S01]  /*66330*/  @!P0 LDG.E.U8 R17, desc[UR54][R6.64] ;  /* 0x0000003606118981 */ /* 0x0008a2000c1e1100 */
[----:B------:R-:W-:Y:S02]  /*66340*/  PRMT R15, RZ, 0x7610, R15 ;  /* 0x00007610ff0f7816 */ /* 0x000fe4000000000f */
[----:B------:R-:W-:Y:S01]  /*66350*/  PRMT R14, RZ, 0x7610, R14 ;  /* 0x00007610ff0e7816 */ /* 0x000fe2000000000e */
[----:B----4-:R-:W-:Y:S02]  /*66360*/  @!P1 IMAD.MOV.U32 R6, RZ, RZ, R12 ;  /* 0x000000ffff069224 */ /* 0x010fe400078e000c */
[----:B------:R-:W-:-:S05]  /*66370*/  @!P1 IMAD.MOV.U32 R7, RZ, RZ, R13 ;  /* 0x000000ffff079224 */ /* 0x000fca00078e000d */
[----:B------:R0:W4:Y:S02]  /*66380*/  @!P1 LDG.E.U8 R15, desc[UR54][R6.64] ;  /* 0x00000036060f9981 */ /* 0x000124000c1e1100 */
[----:B0-----:R-:W-:Y:S02]  /*66390*/  @!P2 IMAD.MOV.U32 R6, RZ, RZ, R8 ;  /* 0x000000ffff06a224 */ /* 0x001fe400078e0008 */
[----:B------:R-:W-:-:S05]  /*663a0*/  @!P2 IMAD.MOV.U32 R7, RZ, RZ, R9 ;  /* 0x000000ffff07a224 */ /* 0x000fca00078e0009 */
[----:B------:R-:W3:Y:S04]  /*663b0*/  @!P2 LDG.E.U8 R14, desc[UR54][R6.64] ;  /* 0x00000036060ea981 */ /* 0x000ee8000c1e1100 */
[----:B------:R-:W-:Y:S04]  /*663c0*/  STL [R1+0x38], R28 ;  /* 0x0000381c01007387 */ /* 0x000fe80000100800 */
[----:B------:R-:W3:Y:S04]  /*663d0*/  LDL R11, [R1+0x4000] ;  /* 0x00400000010b7983 */ /* 0x000ee80000100800 */
[----:B------:R-:W3:Y:S04]  /*663e0*/  LDL R10, [R1+0x4038] ;  /* 0x00403800010a7983 */ /* 0x000ee80000100800 */
[----:B------:R-:W-:Y:S04]  /*663f0*/  STL [R1+0x34], R27 ;  /* 0x0000341b01007387 */ /* 0x000fe80000100800 */
[----:B------:R-:W3:Y:S04]  /*66400*/  LDL R16, [R1+0x4034] ;  /* 0x0040340001107983 */ /* 0x000ee80000100800 */
[----:B------:R-:W-:Y:S04]  /*66410*/  STL [R1+0x30], R26 ;  /* 0x0000301a01007387 */ /* 0x000fe80000100800 */
[----:B--2---:R0:W-:Y:S04]  /*66420*/  STL [R1+0x10], R17 ;  /* 0x0000101101007387 */ /* 0x0041e80000100800 */
[----:B------:R-:W2:Y:S04]  /*66430*/  LDL R13, [R1+0x4010] ;  /* 0x00401000010d7983 */ /* 0x000ea80000100800 */
[----:B------:R-:W2:Y:S04]  /*66440*/  LDL R12, [R1+0x404c] ;  /* 0x00404c00010c7983 */ /* 0x000ea80000100800 */
[----:B0-----:R-:W2:Y:S04]  /*66450*/  LDL R17, [R1+0x3ffc] ;  /* 0x003ffc0001117983 */ /* 0x001ea80000100800 */
[----:B------:R-:W-:Y:S04]  /*66460*/  STL [R1+0x2c], R25 ;  /* 0x00002c1901007387 */ /* 0x000fe80000100800 */
[----:B------:R-:W2:Y:S04]  /*66470*/  LDL R9, [R1+0x4024] ;  /* 0x0040240001097983 */ /* 0x000ea80000100800 */
[----:B------:R-:W2:Y:S04]  /*66480*/  LDL R8, [R1+0x4048] ;  /* 0x0040480001087983 */ /* 0x000ea80000100800 */
[----:B------:R-:W-:Y:S04]  /*66490*/  STL [R1+0x28], R24 ;  /* 0x0000281801007387 */ /* 0x000fe80000100800 */
[----:B----4-:R0:W-:Y:S01]  /*664a0*/  STL [R1+0xc], R15 ;  /* 0x00000c0f01007387 */ /* 0x0101e20000100800 */
[----:B------:R-:W-:-:S03]  /*664b0*/  PRMT R19, RZ, 0x7610, R19 ;  /* 0x00007610ff137816 */ /* 0x000fc60000000013 */
[----:B0-----:R-:W4:Y:S04]  /*664c0*/  LDL R15, [R1+0x4020] ;  /* 0x00402000010f7983 */ /* 0x001f280000100800 */
[----:B---3--:R0:W-:Y:S04]  /*664d0*/  STL [R1+0x8], R14 ;  /* 0x0000080e01007387 */ /* 0x0081e80000100800 */
[----:B------:R-:W-:Y:S01]  /*664e0*/  STL [R1+0x1c], R23 ;  /* 0x00001c1701007387 */ /* 0x000fe20000100800 */
[----:B------:R-:W-:Y:S02]  /*664f0*/  @!P3 IMAD.MOV.U32 R6, RZ, RZ, R10 ;  /* 0x000000ffff06b224 */ /* 0x000fe400078e000a */
[----:B------:R-:W-:Y:S01]  /*66500*/  @!P3 IMAD.MOV.U32 R7, RZ, RZ, R11 ;  /* 0x000000ffff07b224 */ /* 0x000fe200078e000b */
[----:B------:R-:W3:Y:S04]  /*66510*/  LDL R10, [R1+0x4054] ;  /* 0x00405400010a7983 */ /* 0x000ee80000100800 */
[----:B------:R-:W3:Y:S04]  /*66520*/  LDL R11, [R1+0x401c] ;  /* 0x00401c00010b7983 */ /* 0x000ee80000100800 */
[----:B------:R1:W3:Y:S04]  /*66530*/  @!P3 LDG.E.U8 R19, desc[UR54][R6.64] ;  /* 0x000000360613b981 */ /* 0x0002e8000c1e1100 */
[----:B0-----:R-:W3:Y:S04]  /*66540*/  LDL R14, [R1+0x4058] ;  /* 0x00405800010e7983 */ /* 0x001ee80000100800 */
[----:B------:R-:W-:Y:S01]  /*66550*/  STL [R1+0x18], R22 ;  /* 0x0000181601007387 */ /* 0x000fe20000100800 */
[----:B-1----:R-:W-:-:S03]  /*66560*/  @!P0 IMAD.MOV.U32 R6, RZ, RZ, R16 ;  /* 0x000000ffff068224 */ /* 0x002fc600078e0010 */
[----:B------:R-:W4:Y:S01]  /*66570*/  LDL R16, [R1+0x406c] ;  /* 0x00406c0001107983 */ /* 0x000f220000100800 */
[----:B--2---:R-:W-:-:S03]  /*66580*/  @!P0 IMAD.MOV.U32 R7, RZ, RZ, R17 ;  /* 0x000000ffff078224 */ /* 0x004fc600078e0011 */
[----:B------:R-:W2:Y:S01]  /*66590*/  LDL R17, [R1+0x4030] ;  /* 0x0040300001117983 */ /* 0x000ea20000100800 */
[----:B------:R-:W-:Y:S02]  /*665a0*/  PRMT R18, RZ, 0x7610, R18 ;  /* 0x00007610ff127816 */ /* 0x000fe40000000012 */
[----:B------:R-:W-:Y:S01]  /*665b0*/  PRMT R61, RZ, 0x7610, R61 ;  /* 0x00007610ff3d7816 */ /* 0x000fe2000000003d */
[----:B------:R-:W-:Y:S04]  /*665c0*/  STL [R1+0x14], R21 ;  /* 0x0000141501007387 */ /* 0x000fe80000100800 */
[----:B------:R0:W2:Y:S01]  /*665d0*/  @!P0 LDG.E.U8 R18, desc[UR54][R6.64] ;  /* 0x0000003606128981 */ /* 0x0000a2000c1e1100 */
[----:B------:R-:W-:Y:S01]  /*665e0*/  PRMT R60, RZ, 0x7610, R60 ;  /* 0x00007610ff3c7816 */ /* 0x000fe2000000003c */
[----:B0-----:R-:W-:-:S02]  /*665f0*/  @!P1 IMAD.MOV.U32 R6, RZ, RZ, R12 ;  /* 0x000000ffff069224 */ /* 0x001fc400078e000c */
[----:B------:R-:W-:Y:S01]  /*66600*/  @!P1 IMAD.MOV.U32 R7, RZ, RZ, R13 ;  /* 0x000000ffff079224 */ /* 0x000fe200078e000d */
[----:B------:R-:W2:Y:S04]  /*66610*/  LDL R12, [R1+0x4068] ;  /* 0x00406800010c7983 */ /* 0x000ea80000100800 */
[----:B------:R-:W2:Y:S04]  /*66620*/  LDL R13, [R1+0x4044] ;  /* 0x00404400010d7983 */ /* 0x000ea80000100800 */
        /* <DEDUP_REMOVED lines=8> */
[----:B---3--:R-:W-:-:S02]  /*666b0*/  @!P3 IMAD.MOV.U32 R6, RZ, RZ, R14 ;  /* 0x000000ffff06b224 */ /* 0x008fc400078e000e */
[----:B----4-:R-:W-:Y:S01]  /*666c0*/  @!P3 IMAD.MOV.U32 R7, RZ, RZ, R15 ;  /* 0x000000ffff07b224 */ /* 0x010fe200078e000f */
[----:B------:R-:W3:Y:S04]  /*666d0*/  LDL R14, [R1+0x4074] ;  /* 0x00407400010e7983 */ /* 0x000ee80000100800 */
[----:B------:R-:W4:Y:S04]  /*666e0*/  LDL R15, [R1+0x403c] ;  /* 0x00403c00010f7983 */ /* 0x000f280000100800 */
[----:B------:R0:W4:Y:S02]  /*666f0*/  @!P3 LDG.E.U8 R46, desc[UR54][R6.64] ;  /* 0x00000036062eb981 */ /* 0x000124000c1e1100 */
[----:B0-----:R-:W-:-:S02]  /*66700*/  @!P0 IMAD.MOV.U32 R6, RZ, RZ, R10 ;  /* 0x000000ffff068224 */ /* 0x001fc400078e000a */
[----:B------:R-:W-:Y:S01]  /*66710*/  @!P0 IMAD.MOV.U32 R7, RZ, RZ, R11 ;  /* 0x000000ffff078224 */ /* 0x000fe200078e000b */
[----:B------:R-:W4:Y:S04]  /*66720*/  LDL R10, [R1+0x408c] ;  /* 0x00408c00010a7983 */ /* 0x000f280000100800 */
[----:B------:R-:W4:Y:S04]  /*66730*/  LDL R11, [R1+0x4050] ;  /* 0x00405000010b7983 */ /* 0x000f280000100800 */
[----:B------:R0:W4:Y:S02]  /*66740*/  @!P0 LDG.E.U8 R44, desc[UR54][R6.64] ;  /* 0x00000036062c8981 */ /* 0x000124000c1e1100 */
[----:B0-----:R-:W-:-:S02]  /*66750*/  @!P1 IMAD.MOV.U32 R6, RZ, RZ, R16 ;  /* 0x000000ffff069224 */ /* 0x001fc400078e0010 */
[----:B------:R-:W4:Y:S01]  /*66760*/  LDL R16, [R1+0x4088] ;  /* 0x0040880001107983 */ /* 0x000f220000100800 */
[----:B--2---:R-:W-:-:S03]  /*66770*/  @!P1 IMAD.MOV.U32 R7, RZ, RZ, R17 ;  /* 0x000000ffff079224 */ /* 0x004fc600078e0011 */
[----:B------:R-:W2:Y:S01]  /*66780*/  LDL R17, [R1+0x4064] ;  /* 0x0040640001117983 */ /* 0x000ea20000100800 */
[----:B------:R-:W-:Y:S02]  /*66790*/  PRMT R42, RZ, 0x7610, R42 ;  /* 0x00007610ff2a7816 */ /* 0x000fe4000000002a */
[----:B------:R-:W-:-:S04]  /*667a0*/  PRMT R41, RZ, 0x7610, R41 ;  /* 0x00007610ff297816 */ /* 0x000fc80000000029 */
[----:B------:R0:W2:Y:S01]  /*667b0*/  @!P1 LDG.E.U8 R42, desc[UR54][R6.64] ;  /* 0x00000036062a9981 */ /* 0x0000a2000c1e1100 */
[----:B------:R-:W-:Y:S01]  /*667c0*/  PRMT R40, RZ, 0x7610, R40 ;  /* 0x00007610ff287816 */ /* 0x000fe20000000028 */
[----:B0-----:R-:W-:Y:S02]  /*667d0*/  @!P2 IMAD.MOV.U32 R6, RZ, RZ, R12 ;  /* 0x000000ffff06a224 */ /* 0x001fe400078e000c */
[----:B------:R-:W-:-:S05]  /*667e0*/  @!P2 IMAD.MOV.U32 R7, RZ, RZ, R13 ;  /* 0x000000ffff07a224 */ /* 0x000fca00078e000d */
[----:B------:R0:W2:Y:S04]  /*667f0*/  @!P2 LDG.E.U8 R41, desc[UR54][R6.64] ;  /* 0x000000360629a981 */ /* 0x0000a8000c1e1100 */
[----:B------:R1:W-:Y:S01]  /*66800*/  STL [R1+0x4], R19 ;  /* 0x0000041301007387 */ /* 0x0003e20000100800 */
[----:B------:R-:W-:-:S03]  /*66810*/  PRMT R38, RZ, 0x7610, R38 ;  /* 0x00007610ff267816 */ /* 0x000fc60000000026 */
[----:B------:R-:W2:Y:S04]  /*66820*/  LDL R13, [R1+0x4060] ;  /* 0x00406000010d7983 */ /* 0x000ea80000100800 */
[----:B------:R-:W2:Y:S01]  /*66830*/  LDL R12, [R1+0x4098] ;  /* 0x00409800010c7983 */ /* 0x000ea20000100800 */
[----:B0-----:R-:W-:Y:S02]  /*66840*/  @!P3 IMAD.MOV.U32 R6, RZ, RZ, R8 ;  /* 0x000000ffff06b224 */ /* 0x001fe400078e0008 */
[----:B------:R-:W-:-:S05]  /*66850*/  @!P3 IMAD.MOV.U32 R7, RZ, RZ, R9 ;  /* 0x000000ffff07b224 */ /* 0x000fca00078e0009 */
[----:B------:R3:W2:Y:S01]  /*66860*/  @!P3 LDG.E.U8 R40, desc[UR54][R6.64] ;  /* 0x000000360628b981 */ /* 0x0006a2000c1e1100 */
[----:B------:R-:W-:Y:S01]  /*66870*/  PRMT R36, RZ, 0x7610, R36 ;  /* 0x00007610ff247816 */ /* 0x000fe20000000024 */
[----:B---3--:R-:W-:Y:S02]  /*66880*/  @!P0 IMAD.MOV.U32 R6, RZ, RZ, R14 ;  /* 0x000000ffff068224 */ /* 0x008fe400078e000e */
[----:B----4-:R-:W-:-:S05]  /*66890*/  @!P0 IMAD.MOV.U32 R7, RZ, RZ, R15 ;  /* 0x000000ffff078224 */ /* 0x010fca00078e000f */
[----:B------:R0:W3:Y:S04]  /*668a0*/  @!P0 LDG.E.U8 R38, desc[UR54][R6.64] ;  /* 0x0000003606268981 */ /* 0x0000e8000c1e1100 */
[----:B------:R4:W-:Y:S04]  /*668b0*/  STL [R1], R18 ;  /* 0x0000001201007387 */ /* 0x0009e80000100800 */
[----:B------:R-:W3:Y:S04]  /*668c0*/  LDL R9, [R1+0x405c] ;  /* 0x00405c0001097983 */ /* 0x000ee80000100800 */
[----:B------:R-:W3:Y:S04]  /*668d0*/  LDL R8, [R1+0x4094] ;  /* 0x0040940001087983 */ /* 0x000ee80000100800 */
[----:B------:R-:W3:Y:S04]  /*668e0*/  LDL R15, [R1+0x4070] ;  /* 0x00407000010f7983 */ /* 0x000ee80000100800 */
[----:B------:R-:W3:Y:S01]  /*668f0*/  LDL R14, [R1+0x40ac] ;  /* 0x0040ac00010e7983 */ /* 0x000ee20000100800 */
[----:B------:R-:W-:-:S02]  /*66900*/  PRMT R34, RZ, 0x7610, R34 ;  /* 0x00007610ff227816 */ /* 0x000fc40000000022 */
[----:B------:R-:W-:Y:S01]  /*66910*/  PRMT R32, RZ, 0x7610, R32 ;  /* 0x00007610ff207816 */ /* 0x000fe20000000020 */
[----:B-1----:R-:W3:Y:S04]  /*66920*/  LDL R19, [R1+0x4090] ;  /* 0x0040900001137983 */ /* 0x002ee80000100800 */
[----:B----4-:R-:W4:Y:S01]  /*66930*/  LDL R18, [R1+0x40cc] ;  /* 0x0040cc0001127983 */ /* 0x010f220000100800 */
[----:B0-----:R-:W-:Y:S02]  /*66940*/  @!P1 IMAD.MOV.U32 R6, RZ, RZ, R10 ;  /* 0x000000ffff069224 */ /* 0x001fe400078e000a */
[----:B------:R-:W-:Y:S01]  /*66950*/  @!P1 IMAD.MOV.U32 R7, RZ, RZ, R11 ;  /* 0x000000ffff079224 */ /* 0x000fe200078e000b */
[----:B------:R-:W4:Y:S04]  /*66960*/  LDL R10, [R1+0x40a8] ;  /* 0x0040a800010a7983 */ /* 0x000f280000100800 */
[----:B------:R-:W4:Y:S04]  /*66970*/  LDL R11, [R1+0x4084] ;  /* 0x00408400010b7983 */ /* 0x000f280000100800 */
[----:B------:R0:W4:Y:S04]  /*66980*/  @!P1 LDG.E.U8 R36, desc[UR54][R6.64] ;  /* 0x0000003606249981 */ /* 0x000128000c1e1100 */
[----:B------:R-:W4:Y:S04]  /*66990*/  LDL R23, [R1+0x40b0] ;  /* 0x0040b00001177983 */ /* 0x000f280000100800 */
[----:B------:R-:W4:Y:S01]  /*669a0*/  LDL R22, [R1+0x40ec] ;  /* 0x0040ec0001167983 */ /* 0x000f220000100800 */
[----:B------:R-:W-:-:S03]  /*669b0*/  PRMT R30, RZ, 0x7610, R30 ;  /* 0x00007610ff1e7816 */ /* 0x000fc6000000001e */
[----:B------:R-:W4:Y:S04]  /*669c0*/  LDL R21, [R1+0x40a0] ;  /* 0x0040a00001157983 */ /* 0x000f280000100800 */
[----:B------:R-:W4:Y:S04]  /*669d0*/  LDL R20, [R1+0x40d8] ;  /* 0x0040d80001147983 */ /* 0x000f280000100800 */
[----:B------:R-:W4:Y:S04]  /*669e0*/  LDL R25, [R1+0x40c0] ;  /* 0x0040c00001197983 */ /* 0x000f280000100800 */
[----:B------:R-:W4:Y:S04]  /*669f0*/  LDL R24, [R1+0x40f8] ;  /* 0x0040f80001187983 */ /* 0x000f280000100800 */
[----:B------:R-:W4:Y:S04]  /*66a00*/  LDL R29, [R1+0x40e0] ;  /* 0x0040e000011d7983 */ /* 0x000f280000100800 */
[----:B------:R-:W4:Y:S01]  /*66a10*/  LDL R28, [R1+0x4118] ;  /* 0x00411800011c7983 */ /* 0x000f220000100800 */
[----:B0-----:R-:W-:-:S03]  /*66a20*/  @!P2 IMAD.MOV.U32 R6, RZ, RZ, R16 ;  /* 0x000000ffff06a224 */ /* 0x001fc600078e0010 */
        /* <DEDUP_REMOVED lines=9> */
[----:B--2---:R-:W-:-:S03]  /*66ac0*/  @!P2 IMAD.MOV.U32 R7, RZ, RZ, R17 ;  /* 0x000000ffff07a224 */ /* 0x004fc600078e0011 */
[----:B------:R-:W2:Y:S04]  /*66ad0*/  LDL R17, [R1+0x4080] ;  /* 0x0040800001117983 */ /* 0x000ea80000100800 */
[----:B------:R0:W2:Y:S02]  /*66ae0*/  @!P2 LDG.E.U8 R34, desc[UR54][R6.64] ;  /* 0x000000360622a981 */ /* 0x0000a4000c1e1100 */
[----:B0-----:R-:W-:Y:S02]  /*66af0*/  @!P3 IMAD.MOV.U32 R7, RZ, RZ, R13 ;  /* 0x000000ffff07b224 */ /* 0x001fe400078e000d */
[----:B------:R-:W-:Y:S01]  /*66b00*/  @!P3 IMAD.MOV.U32 R6, RZ, RZ, R12 ;  /* 0x000000ffff06b224 */ /* 0x000fe200078e000c */
[----:B------:R-:W2:Y:S04]  /*66b10*/  LDL R13, [R1+0x407c] ;  /* 0x00407c00010d7983 */ /* 0x000ea80000100800 */
[----:B------:R-:W2:Y:S04]  /*66b20*/  LDL R12, [R1+0x40b4] ;  /* 0x0040b400010c7983 */ /* 0x000ea80000100800 */
[----:B------:R0:W2:Y:S02]  /*66b30*/  @!P3 LDG.E.U8 R32, desc[UR54][R6.64] ;  /* 0x000000360620b981 */ /* 0x0000a4000c1e1100 */
[----:B0-----:R-:W-:-:S02]  /*66b40*/  PRMT R7, RZ, 0x7610, R7 ;  /* 0x00007610ff077816 */ /* 0x001fc40000000007 */
[----:B---3--:R-:W3:Y:S04]  /*66b50*/  @!P0 LDG.E.U8 R30, desc[UR54][R8.64] ;  /* 0x00000036081e8981 */ /* 0x008ee8000c1e1100 */
[----:B----4-:R0:W4:Y:S02]  /*66b60*/  @!P2 LDG.E.U8 R7, desc[UR54][R10.64] ;  /* 0x000000360a07a981 */ /* 0x010124000c1e1100 */
[----:B0-----:R-:W-:Y:S02]  /*66b70*/  @!P3 IMAD.MOV.U32 R10, RZ, RZ, R16 ;  /* 0x000000ffff0ab224 */ /* 0x001fe400078e0010 */
[----:B------:R-:W3:Y:S01]  /*66b80*/  LDL R16, [R1+0x40d4] ;  /* 0x0040d40001107983 */ /* 0x000ee20000100800 */
[----:B------:R-:W-:Y:S02]  /*66b90*/  @!P1 IMAD.MOV.U32 R8, RZ, RZ, R14 ;  /* 0x000000ffff089224 */ /* 0x000fe400078e000e */
[----:B------:R-:W-:Y:S01]  /*66ba0*/  @!P1 IMAD.MOV.U32 R9, RZ, RZ, R15 ;  /* 0x000000ffff099224 */ /* 0x000fe200078e000f */
[----:B------:R-:W3:Y:S04]  /*66bb0*/  LDL R14, [R1+0x40c8] ;  /* 0x0040c800010e7983 */ /* 0x000ee80000100800 */
[----:B------:R-:W3:Y:S01]  /*66bc0*/  LDL R15, [R1+0x40a4] ;  /* 0x0040a400010f7983 */ /* 0x000ee20000100800 */
[----:B--2---:R-:W-:-:S03]  /*66bd0*/  @!P3 IMAD.MOV.U32 R11, RZ, RZ, R17 ;  /* 0x000000ffff0bb224 */ /* 0x004fc600078e0011 */
[----:B------:R-:W2:Y:S01]  /*66be0*/  LDL R17, [R1+0x409c] ;  /* 0x00409c0001117983 */ /* 0x000ea20000100800 */
[----:B------:R-:W-:-:S06]  /*66bf0*/  PRMT R6, RZ, 0x7610, R6 ;  /* 0x00007610ff067816 */ /* 0x000fcc0000000006 */
[----:B------:R0:W4:Y:S02]  /*66c00*/  @!P1 LDG.E.U8 R6, desc[UR54][R8.64] ;  /* 0x0000003608069981 */ /* 0x000124000c1e1100 */
[----:B0-----:R-:W-:Y:S02]  /*66c10*/  PRMT R8, RZ, 0x7610, R8 ;  /* 0x00007610ff087816 */ /* 0x001fe40000000008 */
[----:B------:R-:W-:-:S04]  /*66c20*/  PRMT R9, RZ, 0x7610, R9 ;  /* 0x00007610ff097816 */ /* 0x000fc80000000009 */
[----:B------:R0:W4:Y:S04]  /*66c30*/  @!P3 LDG.E.U8 R8, desc[UR54][R10.64] ;  /* 0x000000360a08b981 */ /* 0x000128000c1e1100 */
[----:B------:R1:W4:Y:S01]  /*66c40*/  @!P0 LDG.E.U8 R9, desc[UR54][R12.64] ;  /* 0x000000360c098981 */ /* 0x000322000c1e1100 */
[----:B0-----:R-:W-:Y:S01]  /*66c50*/  PRMT R10, RZ, 0x7610, R10 ;  /* 0x00007610ff0a7816 */ /* 0x001fe2000000000a */
[----:B-1----:R-:W-:Y:S02]  /*66c60*/  @!P1 IMAD.MOV.U32 R12, RZ, RZ, R18 ;  /* 0x000000ffff0c9224 */ /* 0x002fe400078e0012 */
[----:B------:R-:W-:Y:S01]  /*66c70*/  @!P1 IMAD.MOV.U32 R13, RZ, RZ, R19 ;  /* 0x000000ffff0d9224 */ /* 0x000fe200078e0013 */
[----:B------:R-:W4:Y:S04]  /*66c80*/  LDL R18, [R1+0x40e8] ;  /* 0x0040e80001127983 */ /* 0x000f280000100800 */
[----:B------:R-:W4:Y:S04]  /*66c90*/  LDL R19, [R1+0x40c4] ;  /* 0x0040c40001137983 */ /* 0x000f280000100800 */
[----:B------:R0:W4:Y:S02]  /*66ca0*/  @!P1 LDG.E.U8 R10, desc[UR54][R12.64] ;  /* 0x000000360c0a9981 */ /* 0x000124000c1e1100 */
[----:B0-----:R-:W-:-:S02]  /*66cb0*/  PRMT R13, RZ, 0x7610, R13 ;  /* 0x00007610ff0d7816 */ /* 0x001fc4000000000d */
[----:B------:R-:W-:-:S06]  /*66cc0*/  PRMT R11, RZ, 0x7610, R11 ;  /* 0x00007610ff0b7816 */ /* 0x000fcc000000000b */
[----:B---3--:R0:W3:Y:S02]  /*66cd0*/  @!P2 LDG.E.U8 R11, desc[UR54][R14.64] ;  /* 0x000000360e0ba981 */ /* 0x0080e4000c1e1100 */
[----:B0-----:R-:W-:Y:S02]  /*66ce0*/  @!P3 IMAD.MOV.U32 R14, RZ, RZ, R20 ;  /* 0x000000ffff0eb224 */ /* 0x001fe400078e0014 */
[----:B------:R-:W-:Y:S01]  /*66cf0*/  @!P3 IMAD.MOV.U32 R15, RZ, RZ, R21 ;  /* 0x000000ffff0fb224 */ /* 0x000fe200078e0015 */
[----:B------:R-:W3:Y:S04]  /*66d00*/  LDL R20, [R1+0x40f4] ;  /* 0x0040f40001147983 */ /* 0x000ee80000100800 */
[----:B------:R-:W3:Y:S04]  /*66d10*/  LDL R21, [R1+0x40bc] ;  /* 0x0040bc0001157983 */ /* 0x000ee80000100800 */
[----:B--2---:R0:W2:Y:S02]  /*66d20*/  @!P0 LDG.E.U8 R13, desc[UR54][R16.64] ;  /* 0x00000036100d8981 */ /* 0x0040a4000c1e1100 */
[----:B0-----:R-:W-:-:S02]  /*66d30*/  @!P1 IMAD.MOV.U32 R16, RZ, RZ, R22 ;  /* 0x000000ffff109224 */ /* 0x001fc400078e0016 */
[----:B------:R-:W-:Y:S01]  /*66d40*/  @!P1 IMAD.MOV.U32 R17, RZ, RZ, R23 ;  /* 0x000000ffff119224 */ /* 0x000fe200078e0017 */
[----:B------:R-:W2:Y:S04]  /*66d50*/  LDL R22, [R1+0x4108] ;  /* 0x0041080001167983 */ /* 0x000ea80000100800 */
[----:B------:R-:W2:Y:S01]  /*66d60*/  LDL R23, [R1+0x40e4] ;  /* 0x0040e40001177983 */ /* 0x000ea20000100800 */
[----:B------:R-:W-:-:S06]  /*66d70*/  PRMT R12, RZ, 0x7610, R12 ;  /* 0x00007610ff0c7816 */ /* 0x000fcc000000000c */
[----:B------:R0:W2:Y:S02]  /*66d80*/  @!P3 LDG.E.U8 R12, desc[UR54][R14.64] ;  /* 0x000000360e0cb981 */ /* 0x0000a4000c1e1100 */
[----:B0-----:R-:W-:Y:S02]  /*66d90*/  PRMT R14, RZ, 0x7610, R14 ;  /* 0x00007610ff0e7816 */ /* 0x001fe4000000000e */
[----:B------:R-:W-:-:S04]  /*66da0*/  PRMT R15, RZ, 0x7610, R15 ;  /* 0x00007610ff0f7816 */ /* 0x000fc8000000000f */
[----:B------:R0:W2:Y:S04]  /*66db0*/  @!P1 LDG.E.U8 R14, desc[UR54][R16.64] ;  /* 0x00000036100e9981 */ /* 0x0000a8000c1e1100 */
[----:B----4-:R1:W4:Y:S01]  /*66dc0*/  @!P2 LDG.E.U8 R15, desc[UR54][R18.64] ;  /* 0x00000036120fa981 */ /* 0x010322000c1e1100 */
        /* <DEDUP_REMOVED lines=27> */
[----:B------:R-:W-:Y:S01]  /*66f80*/  PRMT R23, RZ, 0x7610, R23 ;  /* 0x00007610ff177816 */ /* 0x000fe20000000017 */
[----:B------:R-:W4:Y:S04]  /*66f90*/  LDL R57, [R1+0x4120] ;  /* 0x0041200001397983 */ /* 0x000f280000100800 */
[----:B------:R0:W4:Y:S04]  /*66fa0*/  @!P1 LDG.E.U8 R22, desc[UR54][R24.64] ;  /* 0x0000003618169981 */ /* 0x000128000c1e1100 */
[----:B------:R-:W4:Y:S01]  /*66fb0*/  LDL R56, [R1+0x4158] ;  /* 0x0041580001387983 */ /* 0x000f220000100800 */
[----:B0-----:R-:W-:-:S03]  /*66fc0*/  PRMT R25, RZ, 0x7610, R25 ;  /* 0x00007610ff197816 */ /* 0x001fc60000000019 */
[----:B---3--:R0:W3:Y:S02]  /*66fd0*/  @!P2 LDG.E.U8 R23, desc[UR54][R26.64] ;  /* 0x000000361a17a981 */ /* 0x0080e4000c1e1100 */
[----:B0-----:R-:W-:Y:S02]  /*66fe0*/  @!P3 IMAD.MOV.U32 R26, RZ, RZ, R54 ;  /* 0x000000ffff1ab224 */ /* 0x001fe400078e0036 */
[----:B------:R-:W-:Y:S01]  /*66ff0*/  @!P3 IMAD.MOV.U32 R27, RZ, RZ, R55 ;  /* 0x000000ffff1bb224 */ /* 0x000fe200078e0037 */
[----:B------:R-:W3:Y:S04]  /*67000*/  LDL R54, [R1+0x4154] ;  /* 0x0041540001367983 */ /* 0x000ee80000100800 */
[----:B------:R-:W3:Y:S04]  /*67010*/  LDL R55, [R1+0x411c] ;  /* 0x00411c0001377983 */ /* 0x000ee80000100800 */
[----:B--2---:R-:W2:Y:S04]  /*67020*/  @!P0 LDG.E.U8 R25, desc[UR54][R28.64] ;  /* 0x000000361c198981 */ /* 0x004ea8000c1e1100 */
[----:B------:R-:W2:Y:S04]  /*67030*/  LDL R28, [R1+0x4110] ;  /* 0x00411000011c7983 */ /* 0x000ea80000100800 */
[----:B------:R-:W2:Y:S01]  /*67040*/  LDL R29, [R1+0x414c] ;  /* 0x00414c00011d7983 */ /* 0x000ea20000100800 */
[----:B------:R-:W-:-:S06]  /*67050*/  PRMT R24, RZ, 0x7610, R24 ;  /* 0x00007610ff187816 */ /* 0x000fcc0000000018 */
[----:B------:R0:W3:Y:S02]  /*67060*/  @!P3 LDG.E.U8 R24, desc[UR54][R26.64] ;  /* 0x000000361a18b981 */ /* 0x0000e4000c1e1100 */
[----:B0-----:R-:W-:Y:S02]  /*67070*/  PRMT R26, RZ, 0x7610, R26 ;  /* 0x00007610ff1a7816 */ /* 0x001fe4000000001a */
[----:B------:R-:W-:Y:S02]  /*67080*/  PRMT R27, RZ, 0x7610, R27 ;  /* 0x00007610ff1b7816 */ /* 0x000fe4000000001b */
[----:B------:R-:W-:Y:S02]  /*67090*/  PRMT R31, RZ, 0x7610, R31 ;  /* 0x00007610ff1f7816 */ /* 0x000fe4000000001f */
[----:B------:R-:W-:Y:S02]  /*670a0*/  PRMT R33, RZ, 0x7610, R33 ;  /* 0x00007610ff217816 */ /* 0x000fe40000000021 */
[----:B--2---:R-:W-:-:S04]  /*670b0*/  @!P1 LOP3.LUT R29, R29, R28, RZ, 0x3c, !PT ;  /* 0x0000001c1d1d9212 */ /* 0x004fc800078e3cff */
[----:B------:R-:W-:-:S04]  /*670c0*/  @!P1 LOP3.LUT R28, R29, R28, RZ, 0x3c, !PT ;  /* 0x0000001c1d1c9212 */ /* 0x000fc800078e3cff */
[----:B------:R-:W-:-:S05]  /*670d0*/  @!P1 LOP3.LUT R29, R29, R28, RZ, 0x3c, !PT ;  /* 0x0000001c1d1d9212 */ /* 0x000fca00078e3cff */
[----:B------:R0:W2:Y:S02]  /*670e0*/  @!P1 LDG.E.U8 R26, desc[UR54][R28.64] ;  /* 0x000000361c1a9981 */ /* 0x0000a4000c1e1100 */
[----:B0-----:R-:W-:Y:S02]  /*670f0*/  @!P2 IMAD.MOV.U32 R28, RZ, RZ, R58 ;  /* 0x000000ffff1ca224 */ /* 0x001fe400078e003a */
[----:B------:R-:W-:Y:S01]  /*67100*/  @!P2 IMAD.MOV.U32 R29, RZ, RZ, R59 ;  /* 0x000000ffff1da224 */ /* 0x000fe200078e003b */
[----:B------:R-:W-:Y:S02]  /*67110*/  PRMT R35, RZ, 0x7610, R35 ;  /* 0x00007610ff237816 */ /* 0x000fe40000000023 */
[----:B------:R-:W-:Y:S01]  /*67120*/  PRMT R37, RZ, 0x7610, R37 ;  /* 0x00007610ff257816 */ /* 0x000fe20000000025 */
[----:B------:R-:W2:Y:S04]  /*67130*/  LDL R59, [R1+0x413c] ;  /* 0x00413c00013b7983 */ /* 0x000ea80000100800 */
[----:B------:R4:W2:Y:S04]  /*67140*/  @!P2 LDG.E.U8 R27, desc[UR54][R28.64] ;  /* 0x000000361c1ba981 */ /* 0x0008a8000c1e1100 */
[----:B------:R-:W2:Y:S01]  /*67150*/  LDL R58, [R1+0x4174] ;  /* 0x00417400013a7983 */ /* 0x000ea20000100800 */
[----:B----4-:R-:W-:-:S02]  /*67160*/  @!P3 IMAD.MOV.U32 R28, RZ, RZ, R56 ;  /* 0x000000ffff1cb224 */ /* 0x010fc400078e0038 */
[----:B------:R-:W-:Y:S01]  /*67170*/  @!P3 IMAD.MOV.U32 R29, RZ, RZ, R57 ;  /* 0x000000ffff1db224 */ /* 0x000fe200078e0039 */
[----:B------:R-:W4:Y:S04]  /*67180*/  LDL R56, [R1+0x418c] ;  /* 0x00418c0001387983 */ /* 0x000f280000100800 */
[----:B------:R-:W2:Y:S04]  /*67190*/  LDL R57, [R1+0x4150] ;  /* 0x0041500001397983 */ /* 0x000ea80000100800 */
[----:B------:R3:W2:Y:S02]  /*671a0*/  @!P3 LDG.E.U8 R31, desc[UR54][R28.64] ;  /* 0x000000361c1fb981 */ /* 0x0006a4000c1e1100 */
[----:B---3--:R-:W-:-:S02]  /*671b0*/  @!P0 IMAD.MOV.U32 R28, RZ, RZ, R54 ;  /* 0x000000ffff1c8224 */ /* 0x008fc400078e0036 */
[----:B------:R-:W-:Y:S01]  /*671c0*/  @!P0 IMAD.MOV.U32 R29, RZ, RZ, R55 ;  /* 0x000000ffff1d8224 */ /* 0x000fe200078e0037 */
[----:B------:R-:W3:Y:S04]  /*671d0*/  LDL R54, [R1+0x4188] ;  /* 0x0041880001367983 */ /* 0x000ee80000100800 */
[----:B------:R-:W2:Y:S04]  /*671e0*/  LDL R55, [R1+0x4164] ;  /* 0x0041640001377983 */ /* 0x000ea80000100800 */
[----:B------:R0:W2:Y:S04]  /*671f0*/  @!P0 LDG.E.U8 R33, desc[UR54][R28.64] ;  /* 0x000000361c218981 */ /* 0x0000a8000c1e1100 */
[----:B------:R-:W0:Y:S04]  /*67200*/  LDL R28, [R1+0x4130] ;  /* 0x00413000011c7983 */ /* 0x000e280000100800 */
[----:B------:R-:W0:Y:S02]  /*67210*/  LDL R29, [R1+0x416c] ;  /* 0x00416c00011d7983 */ /* 0x000e240000100800 */
[----:B0-----:R-:W-:-:S04]  /*67220*/  @!P1 LOP3.LUT R29, R29, R28, RZ, 0x3c, !PT ;  /* 0x0000001c1d1d9212 */ /* 0x001fc800078e3cff */
[----:B------:R-:W-:-:S04]  /*67230*/  @!P1 LOP3.LUT R28, R29, R28, RZ, 0x3c, !PT ;  /* 0x0000001c1d1c9212 */ /* 0x000fc800078e3cff */
[----:B------:R-:W-:-:S05]  /*67240*/  @!P1 LOP3.LUT R29, R29, R28, RZ, 0x3c, !PT ;  /* 0x0000001c1d1d9212 */ /* 0x000fca00078e3cff */
        /* <DEDUP_REMOVED lines=8> */
[----:B------:R-:W0:Y:S01]  /*672d0*/  LDL R29, [R1+0x4178] ;  /* 0x00417800011d7983 */ /* 0x000e220000100800 */
[----:B------:R-:W-:Y:S02]  /*672e0*/  PRMT R39, RZ, 0x7610, R39 ;  /* 0x00007610ff277816 */ /* 0x000fe40000000027 */
[----:B------:R-:W-:-:S02]  /*672f0*/  PRMT R43, RZ, 0x7610, R43 ;  /* 0x00007610ff2b7816 */ /* 0x000fc4000000002b */
[----:B------:R-:W-:Y:S02]  /*67300*/  PRMT R45, RZ, 0x7610, R45 ;  /* 0x00007610ff2d7816 */ /* 0x000fe4000000002d */
[----:B------:R-:W-:Y:S02]  /*67310*/  PRMT R47, RZ, 0x7610, R47 ;  /* 0x00007610ff2f7816 */ /* 0x000fe4000000002f */
[----:B0-----:R-:W-:-:S04]  /*67320*/  @!P3 LOP3.LUT R29, R29, R28, RZ, 0x3c, !PT ;  /* 0x0000001c1d1db212 */ /* 0x001fc800078e3cff */
[----:B------:R-:W-:-:S04]  /*67330*/  @!P3 LOP3.LUT R28, R29, R28, RZ, 0x3c, !PT ;  /* 0x0000001c1d1cb212 */ /* 0x000fc800078e3cff */
[----:B------:R-:W-:-:S05]  /*67340*/  @!P3 LOP3.LUT R29, R29, R28, RZ, 0x3c, !PT ;  /* 0x0000001c1d1db212 */ /* 0x000fca00078e3cff */
[----:B------:R2:W3:Y:S02]  /*67350*/  @!P3 LDG.E.U8 R39, desc[UR54][R28.64] ;  /* 0x000000361c27b981 */ /* 0x0004e4000c1e1100 */
[----:B--2---:R-:W-:Y:S02]  /*67360*/  @!P0 IMAD.MOV.U32 R28, RZ, RZ, R58 ;  /* 0x000000ffff1c8224 */ /* 0x004fe400078e003a */
        /* <DEDUP_REMOVED lines=39> */
[----:B------:R-:W-:-:S05]  /*675e0*/  @!P2 IMAD.MOV.U32 R29, RZ, RZ, R59 ;  /* 0x000000ffff1da224 */ /* 0x000fca00078e003b */
[----:B------:R4:W2:Y:S02]  /*675f0*/  @!P2 LDG.E.U8 R51, desc[UR54][R28.64] ;  /* 0x000000361c33a981 */ /* 0x0008a4000c1e1100 */
[----:B----4-:R-:W-:Y:S02]  /*67600*/  @!P3 IMAD.MOV.U32 R28, RZ, RZ, R56 ;  /* 0x000000ffff1cb224 */ /* 0x010fe400078e0038 */
[----:B------:R-:W-:-:S05]  /*67610*/  @!P3 IMAD.MOV.U32 R29, RZ, RZ, R57 ;  /* 0x000000ffff1db224 */ /* 0x000fca00078e0039 */
[----:B------:R3:W4:Y:S02]  /*67620*/  @!P3 LDG.E.U8 R52, desc[UR54][R28.64] ;  /* 0x000000361c34b981 */ /* 0x000724000c1e1100 */
[----:B---3--:R-:W-:Y:S02]  /*67630*/  @!P0 IMAD.MOV.U32 R28, RZ, RZ, R54 ;  /* 0x000000ffff1c8224 */ /* 0x008fe400078e0036 */
[----:B------:R-:W-:-:S05]  /*67640*/  @!P0 IMAD.MOV.U32 R29, RZ, RZ, R55 ;  /* 0x000000ffff1d8224 */ /* 0x000fca00078e0037 */
[----:B------:R-:W3:Y:S04]  /*67650*/  @!P0 LDG.E.U8 R53, desc[UR54][R28.64] ;  /* 0x000000361c358981 */ /* 0x000ee8000c1e1100 */
[----:B------:R-:W-:Y:S04]  /*67660*/  STL [R1+0x5e24], R50 ;  /* 0x005e243201007387 */ /* 0x000fe80000100800 */
[----:B--2---:R-:W-:Y:S04]  /*67670*/  STL [R1+0x5e20], R51 ;  /* 0x005e203301007387 */ /* 0x004fe80000100800 */
[----:B----4-:R-:W-:Y:S04]  /*67680*/  STL [R1+0x5e1c], R52 ;  /* 0x005e1c3401007387 */ /* 0x010fe80000100800 */
[----:B---3--:R-:W-:Y:S04]  /*67690*/  STL [R1+0x5e18], R53 ;  /* 0x005e183501007387 */ /* 0x008fe80000100800 */
        /* <DEDUP_REMOVED lines=27> */
[----:B------:R-:W0:Y:S04]  /*67850*/  LDS.U8 R3, [R0+UR4+0x88] ;  /* 0x0000880400037984 */ /* 0x000e280008000000 */
[----:B------:R-:W1:Y:S04]  /*67860*/  LDS.U8 R2, [R0+UR4+0xc8] ;  /* 0x0000c80400027984 */ /* 0x000e680008000000 */
[----:B------:R-:W-:Y:S04]  /*67870*/  LDS.U8 R4, [R0+UR4+0x4c0] ;  /* 0x0004c00400047984 */ /* 0x000fe80008000000 */
[----:B------:R-:W-:Y:S04]  /*67880*/  LDS.U8 R28, [R0+UR4] ;  /* 0x00000004001c7984 */ /* 0x000fe80008000000 */
[----:B------:R-:W-:Y:S04]  /*67890*/  LDS.U8 R29, [R0+UR4+0x40] ;  /* 0x00004004001d7984 */ /* 0x000fe80008000000 */
[----:B------:R-:W-:Y:S04]  /*678a0*/  LDS.U8 R54, [R0+UR4+0x8] ;  /* 0x0000080400367984 */ /* 0x000fe80008000000 */
[----:B------:R-:W-:Y:S04]  /*678b0*/  LDS.U8 R55, [R0+UR4+0x48] ;  /* 0x0000480400377984 */ /* 0x000fe80008000000 */
[----:B------:R-:W-:Y:S04]  /*678c0*/  LDS.U8 R56, [R0+UR4+0x400] ;  /* 0x0004000400387984 */ /* 0x000fe80008000000 */
[----:B------:R-:W-:Y:S04]  /*678d0*/  LDS.U8 R57, [R0+UR4+0x440] ;  /* 0x0004400400397984 */ /* 0x000fe80008000000 */
[----:B------:R-:W-:Y:S04]  /*678e0*/  LDS.U8 R58, [R0+UR4+0x408] ;  /* 0x00040804003a7984 */ /* 0x000fe80008000000 */
[----:B0-----:R-:W-:Y:S04]  /*678f0*/  STL [R1+0x1618], R3 ;  /* 0x0016180301007387 */ /* 0x001fe80000100800 */
[----:B-1----:R-:W-:Y:S04]  /*67900*/  STL [R1+0x1610], R2 ;  /* 0x0016100201007387 */ /* 0x002fe80000100800 */
[----:B------:R-:W0:Y:S04]  /*67910*/  LDS.U8 R3, [R0+UR4+0x80] ;  /* 0x0000800400037984 */ /* 0x000e280008000000 */
[----:B------:R-:W1:Y:S04]  /*67920*/  LDS.U8 R2, [R0+UR4+0xc0] ;  /* 0x0000c00400027984 */ /* 0x000e680008000000 */
[----:B------:R-:W-:Y:S01]  /*67930*/  LDS.U8 R59, [R0+UR4+0x448] ;  /* 0x00044804003b7984 */ /* 0x000fe20008000000 */
[----:B------:R-:W2:Y:S01]  /*67940*/  S2R R50, SR_TID.X ;  /* 0x0000000000327919 */ /* 0x000ea20000002100 */
[----:B------:R-:W3:Y:S02]  /*67950*/  S2R R43, SR_TID.X ;  /* 0x00000000002b7919 */ /* 0x000ee40000002100 */
[----:B0-----:R-:W-:Y:S04]  /*67960*/  STL [R1+0x1624], R3 ;  /* 0x0016240301007387 */ /* 0x001fe80000100800 */
[----:B-1----:R-:W-:Y:S04]  /*67970*/  STL [R1+0x1620], R2 ;  /* 0x0016200201007387 */ /* 0x002fe80000100800 */
[----:B------:R-:W0:Y:S04]  /*67980*/  LDS.U8 R3, [R0+UR4+0x488] ;  /* 0x0004880400037984 */ /* 0x000e280008000000 */
[----:B------:R-:W1:Y:S04]  /*67990*/  LDS.U8 R2, [R0+UR4+0x4c8] ;  /* 0x0004c80400027984 */ /* 0x000e680008000000 */
[----:B0-----:R-:W-:Y:S04]  /*679a0*/  STL [R1+0x1634], R3 ;  /* 0x0016340301007387 */ /* 0x001fe80000100800 */
[----:B-1----:R-:W-:Y:S04]  /*679b0*/  STL [R1+0x1630], R2 ;  /* 0x0016300201007387 */ /* 0x002fe80000100800 */
[----:B------:R-:W0:Y:S04]  /*679c0*/  LDS.U8 R2, [R0+UR4+0x480] ;  /* 0x0004800400027984 */ /* 0x000e280008000000 */
[----:B------:R-:W1:Y:S04]  /*679d0*/  LDS.U8 R3, [R0+UR4+0x800] ;  /* 0x0008000400037984 */ /* 0x000e680008000000 */
[----:B0-----:R-:W-:Y:S04]  /*679e0*/  STL [R1+0x1644], R2 ;  /* 0x0016440201007387 */ /* 0x001fe80000100800 */
[----:B------:R-:W0:Y:S04]  /*679f0*/  LDS.U8 R2, [R0+UR4+0x840] ;  /* 0x0008400400027984 */ /* 0x000e280008000000 */
[----:B------:R-:W-:Y:S04]  /*67a00*/  STL [R1+0x163c], R4 ;  /* 0x00163c0401007387 */ /* 0x000fe80000100800 */
[----:B------:R-:W4:Y:S04]  /*67a10*/  LDS.U8 R4, [R0+UR4+0x888] ;  /* 0x0008880400047984 */ /* 0x000f280008000000 */
[----:B-1----:R-:W-:Y:S04]  /*67a20*/  STL [R1+0x184c], R3 ;  /* 0x00184c0301007387 */ /* 0x002fe80000100800 */
[----:B------:R-:W1:Y:S04]  /*67a30*/  LDS.U8 R3, [R0+UR4+0x8c8] ;  /* 0x0008c80400037984 */ /* 0x000e680008000000 */
[----:B0-----:R-:W-:Y:S04]  /*67a40*/  STL [R1+0x1848], R2 ;  /* 0x0018480201007387 */ /* 0x001fe80000100800 */
[----:B------:R-:W0:Y:S04]  /*67a50*/  LDS.U8 R2, [R0+UR4+0x808] ;  /* 0x0008080400027984 */ /* 0x000e280008000000 */
[----:B----4-:R-:W-:Y:S04]  /*67a60*/  STL [R1+0x18cc], R4 ;  /* 0x0018cc0401007387 */ /* 0x010fe80000100800 */
        /* <DEDUP_REMOVED lines=81> */
[----:B0-----:R0:W-:Y:S04]  /*67f80*/  STL [R1+0x42cc], R2 ;  /* 0x0042cc0201007387 */ /* 0x0011e80000100800 */
[----:B----4-:R-:W-:Y:S01]  /*67f90*/  STL [R1+0x4258], R4 ;  /* 0x0042580401007387 */ /* 0x010fe20000100800 */
[----:B0-----:R-:W-:-:S03]  /*67fa0*/  LOP3.LUT R2, R0, 0x10, RZ, 0x3c, !PT ;  /* 0x0000001000027812 */ /* 0x001fc600078e3cff */
[----:B------:R-:W0:Y:S04]  /*67fb0*/  LDS.U8 R4, [R0+UR4+0x1c80] ;  /* 0x001c800400047984 */ /* 0x000e280008000000 */
[----:B-1----:R-:W-:Y:S04]  /*67fc0*/  STL [R1+0x4254], R3 ;  /* 0x0042540301007387 */ /* 0x002fe80000100800 */
[----:B------:R-:W1:Y:S04]  /*67fd0*/  LDS.U8 R3, [R0+UR4+0x1cc0] ;  /* 0x001cc00400037984 */ /* 0x000e680008000000 */
[----:B------:R-:W-:Y:S04]  /*67fe0*/  STL [R1+0x434c], R0 ;  /* 0x00434c0001007387 */ /* 0x000fe80000100800 */
[----:B------:R-:W4:Y:S04]  /*67ff0*/  LDS.U8 R0, [R2+UR4] ;  /* 0x0000000402007984 */ /* 0x000f280008000000 */
[----:B0-----:R-:W-:Y:S04]  /*68000*/  STL [R1+0x42d8], R4 ;  /* 0x0042d80401007387 */ /* 0x001fe80000100800 */
[----:B------:R-:W0:Y:S04]  /*68010*/  LDS.U8 R4, [R2+UR4+0x40] ;  /* 0x0000400402047984 */ /* 0x000e280008000000 */
[----:B-1----:R-:W-:Y:S04]  /*68020*/  STL [R1+0x42d4], R3 ;  /* 0x0042d40301007387 */ /* 0x002fe80000100800 */
[----:B------:R-:W1:Y:S04]  /*68030*/  LDS.U8 R3, [R2+UR4+0x88] ;  /* 0x0000880402037984 */ /* 0x000e680008000000 */
[----:B----4-:R-:W-:Y:S04]  /*68040*/  STL [R1+0xf18], R0 ;  /* 0x000f180001007387 */ /* 0x010fe80000100800 */
[----:B------:R-:W4:Y:S04]  /*68050*/  LDS.U8 R0, [R2+UR4+0xc8] ;  /* 0x0000c80402007984 */ /* 0x000f280008000000 */
        /* <DEDUP_REMOVED lines=114> */
[----:B0-----:R2:W-:Y:S04]  /*68780*/  STL [R1+0x42f0], R4 ;  /* 0x0042f00401007387 */ /* 0x0015e80000100800 */
[----:B-1----:R0:W-:Y:S01]  /*68790*/  STL [R1+0x42ec], R3 ;  /* 0x0042ec0301007387 */ /* 0x0021e20000100800 */
[----:B--2---:R-:W-:-:S04]  /*687a0*/  SHF.R.U32.HI R4, RZ, 0x2, R50 ;  /* 0x00000002ff047819 */ /* 0x004fc80000011632 */
[----:B------:R-:W-:Y:S01]  /*687b0*/  SGXT.U32 R4, R4, 0x3 ;  /* 0x000000030404781a */ /* 0x000fe20000000000 */
[----:B----4-:R-:W-:Y:S01]  /*687c0*/  STL [R1+0x4278], R0 ;  /* 0x0042780001007387 */ /* 0x010fe20000100800 */
[----:B0-----:R-:W-:-:S03]  /*687d0*/  LOP3.LUT R3, R50, 0x3, RZ, 0xc0, !PT ;  /* 0x0000000332037812 */ /* 0x001fc600078ec0ff */
[----:B------:R-:W0:Y:S02]  /*687e0*/  LDS.U8 R0, [R2+UR4+0x1c48] ;  /* 0x001c480402007984 */ /* 0x000e240008000000 */
[----:B------:R-:W-:-:S05]  /*687f0*/  IMAD R3, R3, 0x110, RZ ;  /* 0x0000011003037824 */ /* 0x000fca00078e02ff */
[----:B------:R-:W-:Y:S02]  /*68800*/  LOP3.LUT R3, R3, R4, RZ, 0xfc, !PT ;  /* 0x0000000403037212 */ /* 0x000fe400078efcff */
[----:B------:R-:W1:Y:S02]  /*68810*/  LDS.U8 R4, [R2+UR4+0x1c80] ;  /* 0x001c800402047984 */ /* 0x000e640008000000 */
[----:B------:R-:W-:Y:S02]  /*68820*/  LOP3.LUT R3, R3, 0x20, RZ, 0x3c, !PT ;  /* 0x0000002003037812 */ /* 0x000fe400078e3cff */
[----:B------:R-:W2:Y:S04]  /*68830*/  LDS.U8 R2, [R2+UR4+0x1cc0] ;  /* 0x001cc00402027984 */ /* 0x000ea80008000000 */
[----:B0-----:R-:W-:Y:S04]  /*68840*/  STL [R1+0x4274], R0 ;  /* 0x0042740001007387 */ /* 0x001fe80000100800 */
[----:B------:R-:W0:Y:S04]  /*68850*/  LDS.U8 R0, [R3+UR4] ;  /* 0x0000000403007984 */ /* 0x000e280008000000 */
[----:B-1----:R-:W-:Y:S04]  /*68860*/  STL [R1+0x42f8], R4 ;  /* 0x0042f80401007387 */ /* 0x002fe80000100800 */
[----:B------:R-:W1:Y:S04]  /*68870*/  LDS.U8 R4, [R3+UR4+0x40] ;  /* 0x0000400403047984 */ /* 0x000e680008000000 */
[----:B--2---:R-:W-:Y:S04]  /*68880*/  STL [R1+0x42f4], R2 ;  /* 0x0042f40201007387 */ /* 0x004fe80000100800 */
[----:B------:R-:W2:Y:S04]  /*68890*/  LDS.U8 R2, [R3+UR4+0x88] ;  /* 0x0000880403027984 */ /* 0x000ea80008000000 */
[----:B0-----:R-:W-:Y:S04]  /*688a0*/  STL [R1+0x1180], R0 ;  /* 0x0011800001007387 */ /* 0x001fe80000100800 */
[----:B------:R-:W0:Y:S04]  /*688b0*/  LDS.U8 R0, [R3+UR4+0xc8] ;  /* 0x0000c80403007984 */ /* 0x000e280008000000 */
        /* <DEDUP_REMOVED lines=109> */
[----:B------:R-:W-:Y:S04]  /*68f90*/  LDS.U8 R4, [R3+UR4+0x1cc8] ;  /* 0x001cc80403047984 */ /* 0x000fe80008000000 */
[----:B--2---:R-:W-:Y:S04]  /*68fa0*/  STL [R1+0x4290], R2 ;  /* 0x0042900201007387 */ /* 0x004fe80000100800 */
[----:B------:R-:W1:Y:S04]  /*68fb0*/  LDS.U8 R2, [R3+UR4+0x1c88] ;  /* 0x001c880403027984 */ /* 0x000e680008000000 */
[----:B0-----:R-:W-:Y:S04]  /*68fc0*/  STL [R1+0x428c], R0 ;  /* 0x00428c0001007387 */ /* 0x001fe80000100800 */
[----:B------:R-:W0:Y:S04]  /*68fd0*/  LDS.U8 R0, [R3+UR4+0x1c08] ;  /* 0x001c080403007984 */ /* 0x000e280008000000 */
[----:B-1----:R3:W-:Y:S04]  /*68fe0*/  STL [R1+0x4310], R2 ;  /* 0x0043100201007387 */ /* 0x0027e80000100800 */
[----:B------:R-:W-:Y:S04]  /*68ff0*/  STL [R1+0x430c], R4 ;  /* 0x00430c0401007387 */ /* 0x000fe80000100800 */
[----:B------:R-:W-:Y:S01]  /*69000*/  LDS.U8 R4, [R3+UR4+0x1c80] ;  /* 0x001c800403047984 */ /* 0x000fe20008000000 */
[----:B---3--:R-:W-:-:S04]  /*69010*/  SHF.R.U32.HI R2, RZ, 0x2, R43 ;  /* 0x00000002ff027819 */ /* 0x008fc8000001162b */
[----:B------:R-:W-:Y:S01]  /*69020*/  SGXT.U32 R2, R2, 0x3 ;  /* 0x000000030202781a */ /* 0x000fe20000000000 */
[----:B0-----:R0:W-:Y:S02]  /*69030*/  STL [R1+0x4298], R0 ;  /* 0x0042980001007387 */ /* 0x0011e40000100800 */
[----:B0-----:R-:W-:-:S05]  /*69040*/  LOP3.LUT R0, R43, 0x3, RZ, 0xc0, !PT ;  /* 0x000000032b007812 */ /* 0x001fca00078ec0ff */
[----:B------:R-:W-:-:S05]  /*69050*/  IMAD R0, R0, 0x110, RZ ;  /* 0x0000011000007824 */ /* 0x000fca00078e02ff */
[----:B------:R-:W-:Y:S02]  /*69060*/  LOP3.LUT R0, R0, R2, RZ, 0xfc, !PT ;  /* 0x0000000200007212 */ /* 0x000fe400078efcff */
[----:B------:R-:W0:Y:S02]  /*69070*/  LDS.U8 R2, [R3+UR4+0x1c48] ;  /* 0x001c480403027984 */ /* 0x000e240008000000 */
[----:B------:R-:W-:Y:S02]  /*69080*/  LOP3.LUT R0, R0, 0x30, RZ, 0x3c, !PT ;  /* 0x0000003000007812 */ /* 0x000fe400078e3cff */
[----:B------:R-:W1:Y:S04]  /*69090*/  LDS.U8 R3, [R3+UR4+0x1cc0] ;  /* 0x001cc00403037984 */ /* 0x000e680008000000 */
[----:B0-----:R-:W-:Y:S04]  /*690a0*/  STL [R1+0x4294], R2 ;  /* 0x0042940201007387 */ /* 0x001fe80000100800 */
[----:B------:R-:W0:Y:S04]  /*690b0*/  LDS.U8 R2, [R0+UR4] ;  /* 0x0000000400027984 */ /* 0x000e280008000000 */
[----:B------:R-:W-:Y:S04]  /*690c0*/  STL [R1+0x4318], R4 ;  /* 0x0043180401007387 */ /* 0x000fe80000100800 */
[----:B------:R-:W2:Y:S04]  /*690d0*/  LDS.U8 R4, [R0+UR4+0x40] ;  /* 0x0000400400047984 */ /* 0x000ea80008000000 */
[----:B-1----:R-:W-:Y:S04]  /*690e0*/  STL [R1+0x4314], R3 ;  /* 0x0043140301007387 */ /* 0x002fe80000100800 */
[----:B------:R-:W1:Y:S04]  /*690f0*/  LDS.U8 R3, [R0+UR4+0x88] ;  /* 0x0000880400037984 */ /* 0x000e680008000000 */
[----:B0-----:R-:W-:Y:S04]  /*69100*/  STL [R1+0x13cc], R2 ;  /* 0x0013cc0201007387 */ /* 0x001fe80000100800 */
[----:B------:R-:W0:Y:S04]  /*69110*/  LDS.U8 R2, [R0+UR4+0xc8] ;  /* 0x0000c80400027984 */ /* 0x000e280008000000 */
[----:B--2---:R-:W-:Y:S04]  /*69120*/  STL [R1+0x13c8], R4 ;  /* 0x0013c80401007387 */ /* 0x004fe80000100800 */
        /* <DEDUP_REMOVED lines=108> */
[----:B------:R-:W2:Y:S04]  /*697f0*/  LDL.LU R31, [R1+0x17dc] ;  /* 0x0017dc00011f7983 */ /* 0x000ea80000300800 */
[----:B-1----:R-:W-:Y:S04]  /*69800*/  STL [R1+0x42b0], R3 ;  /* 0x0042b00301007387 */ /* 0x002fe80000100800 */
[----:B------:R-:W3:Y:S04]  /*69810*/  LDL.LU R27, [R1+0x17d8] ;  /* 0x0017d800011b7983 */ /* 0x000ee80000300800 */
[----:B------:R-:W1:Y:S04]  /*69820*/  LDS.U8 R3, [R0+UR4+0x1c88] ;  /* 0x001c880400037984 */ /* 0x000e680008000000 */
[----:B------:R-:W4:Y:S04]  /*69830*/  LDS.U8 R4, [R0+UR4+0x1cc8] ;  /* 0x001cc80400047984 */ /* 0x000f280008000000 */
[----:B0-----:R-:W-:Y:S04]  /*69840*/  STL [R1+0x42ac], R2 ;  /* 0x0042ac0201007387 */ /* 0x001fe80000100800 */
        /* <DEDUP_REMOVED lines=22> */
[----:B------:R-:W0:Y:S04]  /*699b0*/  LDS.U8 R2, [R0+UR4+0x1c08] ;  /* 0x001c080400027984 */ /* 0x000e280008000000 */
[----:B-1----:R-:W-:Y:S04]  /*699c0*/  STL [R1+0x4330], R3 ;  /* 0x0043300301007387 */ /* 0x002fe80000100800 */
[----:B----4-:R-:W-:Y:S04]  /*699d0*/  STL [R1+0x432c], R4 ;  /* 0x00432c0401007387 */ /* 0x010fe80000100800 */
[----:B------:R-:W1:Y:S04]  /*699e0*/  LDS.U8 R3, [R0+UR4+0x1c48] ;  /* 0x001c480400037984 */ /* 0x000e680008000000 */
[----:B0-----:R-:W-:Y:S04]  /*699f0*/  STL [R1+0x42b8], R2 ;  /* 0x0042b80201007387 */ /* 0x001fe80000100800 */
[----:B------:R-:W0:Y:S04]  /*69a00*/  LDS.U8 R2, [R0+UR4+0x1c80] ;  /* 0x001c800400027984 */ /* 0x000e280008000000 */
[----:B------:R-:W4:Y:S01]  /*69a10*/  LDS.U8 R0, [R0+UR4+0x1cc0] ;  /* 0x001cc00400007984 */ /* 0x000f220008000000 */
[----:B------:R-:W-:Y:S06]  /*69a20*/  BAR.SYNC.DEFER_BLOCKING 0x0 ;  /* 0x0000000000007b1d */ /* 0x000fec0000010000 */
[----:B-1----:R-:W-:Y:S04]  /*69a30*/  STL [R1+0x42b4], R3 ;  /* 0x0042b40301007387 */ /* 0x002fe80000100800 */
[----:B0-----:R-:W-:Y:S04]  /*69a40*/  STL [R1+0x4338], R2 ;  /* 0x0043380201007387 */ /* 0x001fe80000100800 */
[----:B----4-:R0:W-:Y:S04]  /*69a50*/  STL [R1+0x4334], R0 ;  /* 0x0043340001007387 */ /* 0x0101e80000100800 */
[----:B0-----:R-:W4:Y:S04]  /*69a60*/  LDL.LU R0, [R1+0x1730] ;  /* 0x0017300001007983 */ /* 0x001f280000300800 */
[----:B------:R-:W4:Y:S04]  /*69a70*/  LDL.LU R2, [R1+0x171c] ;  /* 0x00171c0001027983 */ /* 0x000f280000300800 */
[----:B------:R-:W4:Y:S04]  /*69a80*/  LDL.LU R3, [R1+0x1718] ;  /* 0x0017180001037983 */ /* 0x000f280000300800 */
[----:B------:R-:W4:Y:S04]  /*69a90*/  LDL.LU R4, [R1+0x1714] ;  /* 0x0017140001047983 */ /* 0x000f280000300800 */
[----:B------:R-:W4:Y:S04]  /*69aa0*/  LDL.LU R5, [R1+0x1710] ;  /* 0x0017100001057983 */ /* 0x000f280000300800 */
[----:B------:R-:W4:Y:S04]  /*69ab0*/  LDL.LU R48, [R1+0x16fc] ;  /* 0x0016fc0001307983 */ /* 0x000f280000300800 */
[----:B------:R-:W4:Y:S04]  /*69ac0*/  LDL.LU R47, [R1+0x16f8] ;  /* 0x0016f800012f7983 */ /* 0x000f280000300800 */
[----:B------:R-:W4:Y:S04]  /*69ad0*/  LDL.LU R43, [R1+0x16f4] ;  /* 0x0016f400012b7983 */ /* 0x000f280000300800 */
[----:B--2---:R0:W-:Y:S04]  /*69ae0*/  STS.U8 [R45+UR4], R31 ;  /* 0x0000001f2d007988 */ /* 0x0041e80008000004 */
[----:B---3--:R1:W-:Y:S04]  /*69af0*/  STS.U8 [R45+UR4+0x20], R27 ;  /* 0x0000201b2d007988 */ /* 0x0083e80008000004 */
[----:B0-----:R-:W2:Y:S04]  /*69b00*/  LDL.LU R31, [R1+0x16f0] ;  /* 0x0016f000011f7983 */ /* 0x001ea80000300800 */
[----:B-1----:R-:W3:Y:S04]  /*69b10*/  LDL.LU R27, [R1+0x16dc] ;  /* 0x0016dc00011b7983 */ /* 0x002ee80000300800 */
[----:B------:R0:W-:Y:S04]  /*69b20*/  STS.U8 [R45+UR4+0x40], R26 ;  /* 0x0000401a2d007988 */ /* 0x0001e80008000004 */
[----:B------:R1:W-:Y:S04]  /*69b30*/  STS.U8 [R45+UR4+0x60], R25 ;  /* 0x000060192d007988 */ /* 0x0003e80008000004 */
[----:B------:R1:W-:Y:S04]  /*69b40*/  STS.U8 [R45+UR4+0x120], R20 ;  /* 0x000120142d007988 */ /* 0x0003e80008000004 */
[----:B0-----:R-:W3:Y:S04]  /*69b50*/  LDL.LU R26, [R1+0x16d8] ;  /* 0x0016d800011a7983 */ /* 0x001ee80000300800 */
[----:B-1----:R-:W3:Y:S04]  /*69b60*/  LDL.LU R25, [R1+0x16d4] ;  /* 0x0016d40001197983 */ /* 0x002ee80000300800 */
[----:B------:R0:W-:Y:S04]  /*69b70*/  STS.U8 [R45+UR4+0x100], R19 ;  /* 0x000100132d007988 */ /* 0x0001e80008000004 */
[----:B------:R-:W3:Y:S04]  /*69b80*/  LDL.LU R20, [R1+0x16d0] ;  /* 0x0016d00001147983 */ /* 0x000ee80000300800 */
[----:B------:R1:W-:Y:S04]  /*69b90*/  STS.U8 [R45+UR4+0x160], R18 ;  /* 0x000160122d007988 */ /* 0x0003e80008000004 */
[----:B0-----:R-:W3:Y:S04]  /*69ba0*/  LDL.LU R19, [R1+0x16bc] ;  /* 0x0016bc0001137983 */ /* 0x001ee80000300800 */
[----:B------:R0:W-:Y:S04]  /*69bb0*/  STS.U8 [R45+UR4+0x140], R17 ;  /* 0x000140112d007988 */ /* 0x0001e80008000004 */
[----:B-1----:R-:W3:Y:S04]  /*69bc0*/  LDL.LU R18, [R1+0x16b8] ;  /* 0x0016b80001127983 */ /* 0x002ee80000300800 */
        /* <DEDUP_REMOVED lines=30> */
[----:B-1----:R-:W3:Y:S04]  /*69db0*/  LDL.LU R50, [R1+0x1628] ;  /* 0x0016280001327983 */ /* 0x002ee80000300800 */
[----:B----4-:R0:W-:Y:S04]  /*69dc0*/  STS.U8 [R45+UR4+0x540], R0 ;  /* 0x000540002d007988 */ /* 0x0101e80008000004 */
[----:B------:R1:W-:Y:S04]  /*69dd0*/  STS.U8 [R45+UR4+0x640], R2 ;  /* 0x000640022d007988 */ /* 0x0003e80008000004 */
[----:B------:R4:W-:Y:S04]  /*69de0*/  STS.U8 [R45+UR4+0x660], R3 ;  /* 0x000660032d007988 */ /* 0x0009e80008000004 */
[----:B0-----:R-:W3:Y:S04]  /*69df0*/  LDL.LU R0, [R1+0x161c] ;  /* 0x00161c0001007983 */ /* 0x001ee80000300800 */
[----:B-1----:R-:W3:Y:S04]  /*69e00*/  LDL.LU R2, [R1+0x1614] ;  /* 0x0016140001027983 */ /* 0x002ee80000300800 */
[----:B------:R0:W-:Y:S04]  /*69e10*/  STS.U8 [R45+UR4+0x600], R4 ;  /* 0x000600042d007988 */ /* 0x0001e80008000004 */
[----:B----4-:R-:W4:Y:S04]  /*69e20*/  LDL.LU R3, [R1+0x15fc] ;  /* 0x0015fc0001037983 */ /* 0x010f280000300800 */
[----:B------:R1:W-:Y:S04]  /*69e30*/  STS.U8 [R45+UR4+0x620], R5 ;  /* 0x000620052d007988 */ /* 0x0003e80008000004 */
[----:B0-----:R-:W4:Y:S04]  /*69e40*/  LDL.LU R4, [R1+0x15f8] ;  /* 0x0015f80001047983 */ /* 0x001f280000300800 */
[----:B------:R0:W-:Y:S04]  /*69e50*/  STS.U8 [R45+UR4+0x760], R48 ;  /* 0x000760302d007988 */ /* 0x0001e80008000004 */
[----:B-1----:R-:W4:Y:S04]  /*69e60*/  LDL.LU R5, [R1+0x15f4] ;  /* 0x0015f40001057983 */ /* 0x002f280000300800 */
[----:B------:R1:W-:Y:S04]  /*69e70*/  STS.U8 [R45+UR4+0x740], R47 ;  /* 0x0007402f2d007988 */ /* 0x0003e80008000004 */
[----:B0-----:R-:W4:Y:S04]  /*69e80*/  LDL.LU R48, [R1+0x15f0] ;  /* 0x0015f00001307983 */ /* 0x001f280000300800 */
[----:B------:R0:W-:Y:S04]  /*69e90*/  STS.U8 [R45+UR4+0x720], R43 ;  /* 0x0007202b2d007988 */ /* 0x0001e80008000004 */
[----:B-1----:R-:W4:Y:S04]  /*69ea0*/  LDL.LU R47, [R1+0x15dc] ;  /* 0x0015dc00012f7983 */ /* 0x002f280000300800 */
[----:B0-----:R-:W4:Y:S04]  /*69eb0*/  LDL.LU R43, [R1+0x15d8] ;  /* 0x0015d800012b7983 */ /* 0x001f280000300800 */
[----:B--2---:R0:W-:Y:S04]  /*69ec0*/  STS.U8 [R45+UR4+0x700], R31 ;  /* 0x0007001f2d007988 */ /* 0x0041e80008000004 */
[----:B---3--:R1:W-:Y:S04]  /*69ed0*/  STS.U8 [R45+UR4+0x800], R27 ;  /* 0x0008001b2d007988 */ /* 0x0083e80008000004 */
[----:B0-----:R-:W2:Y:S04]  /*69ee0*/  LDL.LU R31, [R1+0x15d4] ;  /* 0x0015d400011f7983 */ /* 0x001ea80000300800 */
[----:B-1----:R-:W3:Y:S04]  /*69ef0*/  LDL.LU R27, [R1+0x15d0] ;  /* 0x0015d000011b7983 */ /* 0x002ee80000300800 */
[----:B------:R0:W-:Y:S04]  /*69f00*/  STS.U8 [R45+UR4+0x820], R26 ;  /* 0x0008201a2d007988 */ /* 0x0001e80008000004 */
        /* <DEDUP_REMOVED lines=40> */
[----:B0-----:R-:W3:Y:S04]  /*6a190*/  LDL.LU R50, [R1+0x151c] ;  /* 0x00151c0001327983 */ /* 0x001ee80000300800 */
[----:B------:R0:W-:Y:S04]  /*6a1a0*/  STS.U8 [R45+UR4+0xd60], R0 ;  /* 0x000d60002d007988 */ /* 0x0001e80008000004 */
[----:B------:R1:W-:Y:S04]  /*6a1b0*/  STS.U8 [R45+UR4+0xd40], R2 ;  /* 0x000d40022d007988 */ /* 0x0003e80008000004 */
[----:B0-----:R-:W3:Y:S04]  /*6a1c0*/  LDL.LU R0, [R1+0x1518] ;  /* 0x0015180001007983 */ /* 0x001ee80000300800 */
[----:B----4-:R0:W-:Y:S04]  /*6a1d0*/  STS.U8 [R45+UR4+0xe40], R3 ;  /* 0x000e40032d007988 */ /* 0x0101e80008000004 */
[----:B-1----:R-:W4:Y:S04]  /*6a1e0*/  LDL.LU R2, [R1+0x1514] ;  /* 0x0015140001027983 */ /* 0x002f280000300800 */
        /* <DEDUP_REMOVED lines=8> */
[----:B------:R1:W-:Y:S04]  /*6a270*/  STS.U8 [R45+UR4+0xf40], R43 ;  /* 0x000f402b2d007988 */ /* 0x0003e80008000004 */
[----:B0-----:R-:W4:Y:S04]  /*6a280*/  LDL.LU R47, [R1+0x14f0] ;  /* 0x0014f000012f7983 */ /* 0x001f280000300800 */
[----:B-1----:R-:W4:Y:S04]  /*6a290*/  LDL.LU R43, [R1+0x14dc] ;  /* 0x0014dc00012b7983 */ /* 0x002f280000300800 */
        /* <DEDUP_REMOVED lines=47> */
[----:B----4-:R1:W-:Y:S04]  /*6a590*/  STS.U8 [R45+UR4+0x1560], R2 ;  /* 0x001560022d007988 */ /* 0x0103e80008000004 */
        /* <DEDUP_REMOVED lines=60> */
[----:B----4-:R0:W-:Y:S04]  /*6a960*/  STS.U8 [R45+UR4+0x1d20], R0 ;  /* 0x001d20002d007988 */ /* 0x0101e80008000004 */
        /* <DEDUP_REMOVED lines=619> */
[----:B----4-:R-:W-:Y:S04]  /*6d020*/  STS.U8 [R45+UR4+0x6a00], R0 ;  /* 0x006a00002d007988 */ /* 0x010fe80008000004 */
[----:B------:R-:W-:Y:S04]  /*6d030*/  STS.U8 [R45+UR4+0x6a20], R2 ;  /* 0x006a20022d007988 */ /* 0x000fe80008000004 */
[----:B------:R-:W-:Y:S04]  /*6d040*/  STS.U8 [R45+UR4+0x6b60], R3 ;  /* 0x006b60032d007988 */ /* 0x000fe80008000004 */
[----:B------:R-:W-:Y:S04]  /*6d050*/  STS.U8 [R45+UR4+0x6b40], R4 ;  /* 0x006b40042d007988 */ /* 0x000fe80008000004 */
[----:B------:R-:W-:Y:S04]  /*6d060*/  STS.U8 [R45+UR4+0x6b20], R5 ;  /* 0x006b20052d007988 */ /* 0x000fe80008000004 */
[----:B------:R-:W-:Y:S04]  /*6d070*/  STS.U8 [R45+UR4+0x6b00], R48 ;  /* 0x006b00302d007988 */ /* 0x000fe80008000004 */
[----:B------:R-:W-:Y:S04]  /*6d080*/  STS.U8 [R45+UR4+0x6c00], R47 ;  /* 0x006c002f2d007988 */ /* 0x000fe80008000004 */
[----:B------:R-:W-:Y:S04]  /*6d090*/  STS.U8 [R45+UR4+0x6c20], R43 ;  /* 0x006c202b2d007988 */ /* 0x000fe80008000004 */
[----:B--2---:R-:W-:Y:S04]  /*6d0a0*/  STS.U8 [R45+UR4+0x6c40], R31 ;  /* 0x006c401f2d007988 */ /* 0x004fe80008000004 */
        /* <DEDUP_REMOVED lines=22> */
[----:B0-----:R-:W2:Y:S04]  /*6d210*/  LDL.LU R50, [R1+0xf4] ;  /* 0x0000f40001327983 */ /* 0x001ea80000300800 */
[----:B------:R-:W3:Y:S04]  /*6d220*/  LDL.LU R51, [R1+0xf0] ;  /* 0x0000f00001337983 */ /* 0x000ee80000300800 */
        /* <DEDUP_REMOVED lines=30> */
[----:B---3--:R1:W-:Y:S04]  /*6d410*/  STS.U8 [R45+UR4+0x7200], R51 ;  /* 0x007200332d007988 */ /* 0x0083e80008000004 */
[----:B----4-:R2:W-:Y:S04]  /*6d420*/  STS.U8 [R45+UR4+0x7220], R52 ;  /* 0x007220342d007988 */ /* 0x0105e80008000004 */
[----:B------:R3:W-:Y:S04]  /*6d430*/  STS.U8 [R45+UR4+0x7360], R53 ;  /* 0x007360352d007988 */ /* 0x0007e80008000004 */
[----:B------:R4:W-:Y:S04]  /*6d440*/  STS.U8 [R45+UR4+0x7340], R61 ;  /* 0x0073403d2d007988 */ /* 0x0009e80008000004 */
[----:B------:R1:W-:Y:S04]  /*6d450*/  STS.U8 [R45+UR4+0x7320], R60 ;  /* 0x0073203c2d007988 */ /* 0x0003e80008000004 */
[----:B0-----:R-:W4:Y:S04]  /*6d460*/  LDL.LU R50, [R1+0x5e24] ;  /* 0x005e240001327983 */ /* 0x001f280000300800 */
[----:B------:R0:W-:Y:S04]  /*6d470*/  STS.U8 [R45+UR4+0x7300], R46 ;  /* 0x0073002e2d007988 */ /* 0x0001e80008000004 */
[----:B-1----:R-:W4:Y:S04]  /*6d480*/  LDL.LU R51, [R1+0x5e20] ;  /* 0x005e200001337983 */ /* 0x002f280000300800 */
[----:B------:R1:W-:Y:S04]  /*6d490*/  STS.U8 [R45+UR4+0x7400], R38 ;  /* 0x007400262d007988 */ /* 0x0003e80008000004 */
[----:B--2---:R-:W2:Y:S04]  /*6d4a0*/  LDL.LU R52, [R1+0x5e1c] ;  /* 0x005e1c0001347983 */ /* 0x004ea80000300800 */
[----:B------:R0:W-:Y:S04]  /*6d4b0*/  STS.U8 [R45+UR4+0x7420], R36 ;  /* 0x007420242d007988 */ /* 0x0001e80008000004 */
[----:B---3--:R-:W3:Y:S04]  /*6d4c0*/  LDL.LU R53, [R1+0x5e18] ;  /* 0x005e180001357983 */ /* 0x008ee80000300800 */
[----:B------:R0:W-:Y:S04]  /*6d4d0*/  STS.U8 [R45+UR4+0x7440], R34 ;  /* 0x007440222d007988 */ /* 0x0001e80008000004 */
[----:B----4-:R-:W4:Y:S04]  /*6d4e0*/  LDL.LU R61, [R1+0x5e14] ;  /* 0x005e1400013d7983 */ /* 0x010f280000300800 */
[----:B------:R0:W-:Y:S04]  /*6d4f0*/  STS.U8 [R45+UR4+0x7460], R32 ;  /* 0x007460202d007988 */ /* 0x0001e80008000004 */
[----:B------:R-:W2:Y:S04]  /*6d500*/  LDL.LU R60, [R1+0x5e10] ;  /* 0x005e1000013c7983 */ /* 0x000ea80000300800 */
[----:B------:R1:W-:Y:S04]  /*6d510*/  STS.U8 [R45+UR4+0x7520], R9 ;  /* 0x007520092d007988 */ /* 0x0003e80008000004 */
[----:B0-----:R-:W2:Y:S04]  /*6d520*/  LDL.LU R46, [R1+0x5e0c] ;  /* 0x005e0c00012e7983 */ /* 0x001ea80000300800 */
[----:B------:R0:W-:Y:S04]  /*6d530*/  STS.U8 [R45+UR4+0x7500], R10 ;  /* 0x0075000a2d007988 */ /* 0x0001e80008000004 */
[----:B-1----:R-:W2:Y:S04]  /*6d540*/  LDL.LU R38, [R1+0x5e08] ;  /* 0x005e080001267983 */ /* 0x002ea80000300800 */
[----:B------:R1:W-:Y:S04]  /*6d550*/  STS.U8 [R45+UR4+0x7560], R11 ;  /* 0x0075600b2d007988 */ /* 0x0003e80008000004 */
[----:B------:R-:W2:Y:S04]  /*6d560*/  LDL.LU R36, [R1+0x5e04] ;  /* 0x005e040001247983 */ /* 0x000ea80000300800 */
[----:B------:R0:W-:Y:S04]  /*6d570*/  STS.U8 [R45+UR4+0x7540], R12 ;  /* 0x0075400c2d007988 */ /* 0x0001e80008000004 */
[----:B------:R-:W2:Y:S04]  /*6d580*/  LDL.LU R34, [R1+0x5e00] ;  /* 0x005e000001227983 */ /* 0x000ea80000300800 */
[----:B------:R0:W-:Y:S04]  /*6d590*/  STS.U8 [R45+UR4+0x7640], R17 ;  /* 0x007640112d007988 */ /* 0x0001e80008000004 */
[----:B------:R-:W2:Y:S04]  /*6d5a0*/  LDL.LU R32, [R1+0x5dfc] ;  /* 0x005dfc0001207983 */ /* 0x000ea80000300800 */
[----:B------:R0:W-:Y:S04]  /*6d5b0*/  STS.U8 [R45+UR4+0x7660], R18 ;  /* 0x007660122d007988 */ /* 0x0001e80008000004 */
[----:B------:R-:W2:Y:S04]  /*6d5c0*/  LDL.LU R9, [R1+0x5df8] ;  /* 0x005df80001097983 */ /* 0x000ea80000300800 */
[----:B------:R1:W-:Y:S04]  /*6d5d0*/  STS.U8 [R45+UR4+0x7600], R19 ;  /* 0x007600132d007988 */ /* 0x0003e80008000004 */
[----:B0-----:R-:W2:Y:S04]  /*6d5e0*/  LDL.LU R10, [R1+0x5df4] ;  /* 0x005df400010a7983 */ /* 0x001ea80000300800 */
[----:B------:R0:W-:Y:S04]  /*6d5f0*/  STS.U8 [R45+UR4+0x7620], R20 ;  /* 0x007620142d007988 */ /* 0x0001e80008000004 */
[----:B-1----:R-:W3:Y:S04]  /*6d600*/  LDL.LU R11, [R1+0x5df0] ;  /* 0x005df000010b7983 */ /* 0x002ee80000300800 */
[----:B------:R1:W-:Y:S04]  /*6d610*/  STS.U8 [R45+UR4+0x7760], R25 ;  /* 0x007760192d007988 */ /* 0x0003e80008000004 */
[----:B------:R-:W3:Y:S04]  /*6d620*/  LDL.LU R12, [R1+0x5dec] ;  /* 0x005dec00010c7983 */ /* 0x000ee80000300800 */
[----:B------:R0:W-:Y:S04]  /*6d630*/  STS.U8 [R45+UR4+0x7740], R26 ;  /* 0x0077401a2d007988 */ /* 0x0001e80008000004 */
[----:B------:R-:W3:Y:S04]  /*6d640*/  LDL.LU R17, [R1+0x5de8] ;  /* 0x005de80001117983 */ /* 0x000ee80000300800 */
[----:B------:R0:W-:Y:S04]  /*6d650*/  STS.U8 [R45+UR4+0x7720], R27 ;  /* 0x0077201b2d007988 */ /* 0x0001e80008000004 */
[----:B------:R-:W3:Y:S04]  /*6d660*/  LDL.LU R18, [R1+0x5de4] ;  /* 0x005de40001127983 */ /* 0x000ee80000300800 */
[----:B------:R0:W-:Y:S04]  /*6d670*/  STS.U8 [R45+UR4+0x7700], R31 ;  /* 0x0077001f2d007988 */ /* 0x0001e80008000004 */
[----:B------:R-:W3:Y:S04]  /*6d680*/  LDL.LU R19, [R1+0x5de0] ;  /* 0x005de00001137983 */ /* 0x000ee80000300800 */
[----:B------:R1:W-:Y:S04]  /*6d690*/  STS.U8 [R45+UR4+0x7800], R43 ;  /* 0x0078002b2d007988 */ /* 0x0003e80008000004 */
[----:B0-----:R-:W3:Y:S04]  /*6d6a0*/  LDL.LU R20, [R1+0x5ddc] ;  /* 0x005ddc0001147983 */ /* 0x001ee80000300800 */
[----:B------:R-:W-:Y:S04]  /*6d6b0*/  STS.U8 [R45+UR4+0x7820], R0 ;  /* 0x007820002d007988 */ /* 0x000fe80008000004 */
[----:B-1----:R-:W3:Y:S04]  /*6d6c0*/  LDL.LU R25, [R1+0x5dd8] ;  /* 0x005dd80001197983 */ /* 0x002ee80000300800 */
        /* <DEDUP_REMOVED lines=8> */
[----:B------:R0:W-:Y:S04]  /*6d750*/  STS.U8 [R45+UR4+0x7960], R48 ;  /* 0x007960302d007988 */ /* 0x0001e80008000004 */
[----:B------:R1:W-:Y:S04]  /*6d760*/  STS.U8 [R45+UR4+0x7940], R47 ;  /* 0x0079402f2d007988 */ /* 0x0003e80008000004 */
[----:B0-----:R-:W3:Y:S04]  /*6d770*/  LDL.LU R48, [R1+0x1788] ;  /* 0x0017880001307983 */ /* 0x001ee80000300800 */
[----:B------:R-:W3:Y:S04]  /*6d780*/  LDL.LU R2, [R1+0x1764] ;  /* 0x0017640001027983 */ /* 0x000ee80000300800 */
[----:B------:R-:W3:Y:S04]  /*6d790*/  LDL.LU R3, [R1+0x1760] ;  /* 0x0017600001037983 */ /* 0x000ee80000300800 */
[----:B------:R-:W3:Y:S04]  /*6d7a0*/  LDL.LU R4, [R1+0x174c] ;  /* 0x00174c0001047983 */ /* 0x000ee80000300800 */
[----:B------:R-:W3:Y:S04]  /*6d7b0*/  LDL.LU R5, [R1+0x1748] ;  /* 0x0017480001057983 */ /* 0x000ee80000300800 */
[----:B-1----:R-:W3:Y:S04]  /*6d7c0*/  LDL.LU R47, [R1+0x1744] ;  /* 0x00174400012f7983 */ /* 0x002ee80000300800 */
[----:B------:R0:W-:Y:S04]  /*6d7d0*/  STS.U8 [R45+UR4+0x7a40], R44 ;  /* 0x007a402c2d007988 */ /* 0x0001e80008000004 */
[----:B------:R1:W-:Y:S04]  /*6d7e0*/  STS.U8 [R45+UR4+0x7a60], R42 ;  /* 0x007a602a2d007988 */ /* 0x0003e80008000004 */
[----:B------:R1:W-:Y:S04]  /*6d7f0*/  STS.U8 [R45+UR4+0x7a00], R41 ;  /* 0x007a00292d007988 */ /* 0x0003e80008000004 */
[----:B0-----:R-:W3:Y:S04]  /*6d800*/  LDL.LU R44, [R1+0x1768] ;  /* 0x00176800012c7983 */ /* 0x001ee80000300800 */
[----:B-1----:R-:W3:Y:S04]  /*6d810*/  LDL.LU R42, [R1+0x176c] ;  /* 0x00176c00012a7983 */ /* 0x002ee80000300800 */
[----:B------:R-:W3:Y:S04]  /*6d820*/  LDL.LU R41, [R1+0x1780] ;  /* 0x0017800001297983 */ /* 0x000ee80000300800 */
        /* <DEDUP_REMOVED lines=19> */
[----:B0-----:R-:W3:Y:S01]  /*6d960*/  LDL.LU R21, [R1+0x17cc] ;  /* 0x0017cc0001157983 */ /* 0x001ee20000300800 */
[----:B------:R-:W0:Y:S03]  /*6d970*/  S2R R0, SR_TID.X ;  /* 0x0000000000007919 */ /* 0x000e260000002100 */
[----:B------:R1:W-:Y:S04]  /*6d980*/  STS.U8 [R45+UR4+0x7d00], R22 ;  /* 0x007d00162d007988 */ /* 0x0003e80008000004 */
[----:B-1----:R-:W4:Y:S01]  /*6d990*/  LDL.LU R45, [R1+0x5dc4] ;  /* 0x005dc400012d7983 */ /* 0x002f220000300800 */
[----:B0-----:R-:W-:-:S05]  /*6d9a0*/  LOP3.LUT R22, R0, 0x1f, RZ, 0xc0, !PT ;  /* 0x0000001f00167812 */ /* 0x001fca00078ec0ff */
[----:B------:R-:W-:Y:S04]  /*6d9b0*/  STS.U8 [R22+UR4+0x7d60], R23 ;  /* 0x007d601716007988 */ /* 0x000fe80008000004 */
[----:B------:R-:W-:Y:S01]  /*6d9c0*/  STS.U8 [R22+UR4+0x7d40], R24 ;  /* 0x007d401816007988 */ /* 0x000fe20008000004 */
[----:B------:R-:W-:-:S03]  /*6d9d0*/  LOP3.LUT R0, R22, 0x10, RZ, 0x3c, !PT ;  /* 0x0000001016007812 */ /* 0x000fc600078e3cff */
        /* <DEDUP_REMOVED lines=30> */
[----:B------:R-:W-:Y:S04]  /*6dbc0*/  STS.U8 [R0+UR4+0x280], R40 ;  /* 0x0002802800007988 */ /* 0x000fe80008000004 */
        /* <DEDUP_REMOVED lines=15> */
[----:B------:R0:W-:Y:S04]  /*6dcc0*/  STS.U8 [R0+UR4+0x4c0], R47 ;  /* 0x0004c02f00007988 */ /* 0x0001e80008000004 */
[----:B------:R-:W4:Y:S04]  /*6dcd0*/  LDL.LU R30, [R1+0x16a0] ;  /* 0x0016a000011e7983 */ /* 0x000f280000300800 */
        /* <DEDUP_REMOVED lines=10> */
[----:B---3--:R-:W-:Y:S04]  /*6dd80*/  STS.U8 [R0+UR4+0x5a0], R52 ;  /* 0x0005a03400007988 */ /* 0x008fe80008000004 */
[----:B----4-:R-:W-:Y:S04]  /*6dd90*/  STS.U8 [R0+UR4+0x580], R51 ;  /* 0x0005803300007988 */ /* 0x010fe80008000004 */
[----:B0-----:R-:W2:Y:S04]  /*6dda0*/  LDL.LU R48, [R1+0x1648] ;  /* 0x0016480001307983 */ /* 0x001ea80000300800 */
        /* <DEDUP_REMOVED lines=47> */
[----:B------:R-:W4:Y:S04]  /*6e0a0*/  LDL.LU R30, [R1+0x1584] ;  /* 0x00158400011e7983 */ /* 0x000f280000300800 */
[----:B--2---:R0:W-:Y:S04]  /*6e0b0*/  STS.U8 [R0+UR4+0xca0], R48 ;  /* 0x000ca03000007988 */ /* 0x0041e80008000004 */
[----:B0-----:R-:W2:Y:S04]  /*6e0c0*/  LDL.LU R48, [R1+0x1580] ;  /* 0x0015800001307983 */ /* 0x001ea80000300800 */
        /* <DEDUP_REMOVED lines=8> */
[----:B---3--:R0:W-:Y:S04]  /*6e150*/  STS.U8 [R0+UR4+0xcc0], R47 ;  /* 0x000cc02f00007988 */ /* 0x0081e80008000004 */
        /* <DEDUP_REMOVED lines=21> */
[----:B--2---:R0:W-:Y:S04]  /*6e2b0*/  STS.U8 [R0+UR4+0x11c0], R48 ;  /* 0x0011c03000007988 */ /* 0x0041e80008000004 */
[----:B0-----:R-:W2:Y:S04]  /*6e2c0*/  LDL.LU R48, [R1+0x1528] ;  /* 0x0015280001307983 */ /* 0x001ea80000300800 */
        /* <DEDUP_REMOVED lines=27> */
[----:B---3--:R0:W-:Y:S04]  /*6e480*/  STS.U8 [R0+UR4+0x1480], R47 ;  /* 0x0014802f00007988 */ /* 0x0081e80008000004 */
        /* <DEDUP_REMOVED lines=10> */
[----:B--2---:R0:W-:Y:S04]  /*6e530*/  STS.U8 [R0+UR4+0x14a0], R48 ;  /* 0x0014a03000007988 */ /* 0x0041e80008000004 */
[----:B----4-:R-:W-:Y:S04]  /*6e540*/  STS.U8 [R0+UR4+0x14c0], R52 ;  /* 0x0014c03400007988 */ /* 0x010fe80008000004 */
[----:B------:R-:W-:Y:S04]  /*6e550*/  STS.U8 [R0+UR4+0x14e0], R51 ;  /* 0x0014e03300007988 */ /* 0x000fe80008000004 */
        /* <DEDUP_REMOVED lines=661> */
[----:B------:R-:W4:Y:S04]  /*70eb0*/  LDL.LU R30, [R1+0x15c] ;  /* 0x00015c00011e7983 */ /* 0x000f280000300800 */
        /* <DEDUP_REMOVED lines=16> */
[----:B0-----:R-:W2:Y:S04]  /*70fc0*/  LDL.LU R48, [R1+0x108] ;  /* 0x0001080001307983 */ /* 0x001ea80000300800 */
        /* <DEDUP_REMOVED lines=32> */
[----:B---3--:R0:W-:Y:S04]  /*711d0*/  STS.U8 [R0+UR4+0x7180], R47 ;  /* 0x0071802f00007988 */ /* 0x0081e80008000004 */
        /* <DEDUP_REMOVED lines=30> */
[----:B------:R-:W4:Y:S04]  /*713c0*/  LDL.LU R44, [R1] ;  /* 0x00000000012c7983 */ /* 0x000f280000300800 */
[----:B--2---:R0:W-:Y:S04]  /*713d0*/  STS.U8 [R0+UR4+0x71e0], R47 ;  /* 0x0071e02f00007988 */ /* 0x0041e80008000004 */
[----:B---3--:R1:W-:Y:S04]  /*713e0*/  STS.U8 [R0+UR4+0x71c0], R48 ;  /* 0x0071c03000007988 */ /* 0x0083e80008000004 */
[----:B----4-:R2:W-:Y:S04]  /*713f0*/  STS.U8 [R0+UR4+0x72c0], R5 ;  /* 0x0072c00500007988 */ /* 0x0105e80008000004 */
[----:B0-----:R-:W3:Y:S04]  /*71400*/  LDL.LU R47, [R1+0x5dc0] ;  /* 0x005dc000012f7983 */ /* 0x001ee80000300800 */
[----:B-1----:R-:W4:Y:S04]  /*71410*/  LDL.LU R48, [R1+0x5dbc] ;  /* 0x005dbc0001307983 */ /* 0x002f280000300800 */
[----:B--2---:R-:W2:Y:S04]  /*71420*/  LDL.LU R5, [R1+0x5db8] ;  /* 0x005db80001057983 */ /* 0x004ea80000300800 */
[----:B------:R0:W-:Y:S04]  /*71430*/  STS.U8 [R0+UR4+0x72e0], R4 ;  /* 0x0072e00400007988 */ /* 0x0001e80008000004 */
[----:B------:R1:W-:Y:S04]  /*71440*/  STS.U8 [R0+UR4+0x7280], R3 ;  /* 0x0072800300007988 */ /* 0x0003e80008000004 */
[----:B------:R1:W-:Y:S04]  /*71450*/  STS.U8 [R0+UR4+0x72a0], R2 ;  /* 0x0072a00200007988 */ /* 0x0003e80008000004 */
[----:B0-----:R-:W2:Y:S04]  /*71460*/  LDL.LU R4, [R1+0x5db4] ;  /* 0x005db40001047983 */ /* 0x001ea80000300800 */
[----:B-1----:R-:W2:Y:S04]  /*71470*/  LDL.LU R3, [R1+0x5db0] ;  /* 0x005db00001037983 */ /* 0x002ea80000300800 */
[----:B------:R-:W2:Y:S04]  /*71480*/  LDL.LU R2, [R1+0x5dac] ;  /* 0x005dac0001027983 */ /* 0x000ea80000300800 */
        /* <DEDUP_REMOVED lines=25> */
[----:B------:R-:W-:Y:S04]  /*71620*/  STS.U8 [R0+UR4+0x7980], R61 ;  /* 0x0079803d00007988 */ /* 0x000fe80008000004 */
[----:B------:R-:W-:Y:S04]  /*71630*/  STS.U8 [R0+UR4+0x79e0], R60 ;  /* 0x0079e03c00007988 */ /* 0x000fe80008000004 */
[----:B------:R-:W-:Y:S04]  /*71640*/  STS.U8 [R0+UR4+0x79c0], R46 ;  /* 0x0079c02e00007988 */ /* 0x000fe80008000004 */
[----:B------:R-:W-:Y:S04]  /*71650*/  STS.U8 [R0+UR4+0x7ac0], R38 ;  /* 0x007ac02600007988 */ /* 0x000fe80008000004 */
[----:B------:R-:W-:Y:S01]  /*71660*/  STS.U8 [R0+UR4+0x7ae0], R36 ;  /* 0x007ae02400007988 */ /* 0x000fe20008000004 */
[----:B0-----:R-:W0:Y:S03]  /*71670*/  S2R R44, SR_TID.X ;  /* 0x00000000002c7919 */ /* 0x001e260000002100 */
[----:B------:R-:W-:Y:S04]  /*71680*/  STS.U8 [R0+UR4+0x7a80], R34 ;  /* 0x007a802200007988 */ /* 0x000fe80008000004 */
[----:B------:R-:W-:Y:S04]  /*71690*/  STS.U8 [R0+UR4+0x7aa0], R32 ;  /* 0x007aa02000007988 */ /* 0x000fe80008000004 */
[----:B------:R-:W-:Y:S04]  /*716a0*/  STS.U8 [R0+UR4+0x7be0], R9 ;  /* 0x007be00900007988 */ /* 0x000fe80008000004 */
[----:B------:R-:W-:Y:S04]  /*716b0*/  STS.U8 [R0+UR4+0x7bc0], R10 ;  /* 0x007bc00a00007988 */ /* 0x000fe80008000004 */
[----:B------:R-:W-:Y:S01]  /*716c0*/  STS.U8 [R0+UR4+0x7ba0], R11 ;  /* 0x007ba00b00007988 */ /* 0x000fe20008000004 */
[----:B------:R-:W1:Y:S03]  /*716d0*/  S2R R42, SR_TID.X ;  /* 0x00000000002a7919 */ /* 0x000e660000002100 */
        /* <DEDUP_REMOVED lines=10> */
[----:B------:R-:W-:Y:S01]  /*71780*/  STS.U8 [R0+UR4+0x7ee0], R45 ;  /* 0x007ee02d00007988 */ /* 0x000fe20008000004 */
[----:B0-----:R-:W-:Y:S01]  /*71790*/  LOP3.LUT R44, R44, 0x7, RZ, 0xc0, !PT ;  /* 0x000000072c2c7812 */ /* 0x001fe200078ec0ff */
[----:B-1----:R-:W-:-:S04]  /*717a0*/  IMAD.SHL.U32 R42, R42, 0x2, RZ ;  /* 0x000000022a2a7824 */ /* 0x002fc800078e00ff */
[----:B------:R-:W-:-:S05]  /*717b0*/  IMAD R44, R44, 0x90, RZ ;  /* 0x000000902c2c7824 */ /* 0x000fca00078e02ff */
[----:B------:R-:W-:Y:S01]  /*717c0*/  LOP3.LUT R39, R44, 0x30, R42, 0x78, !PT ;  /* 0x000000302c277812 */ /* 0x000fe200078e782a */
[----:B---3--:R-:W-:Y:S04]  /*717d0*/  STS.U8 [R0+UR4+0x7e80], R47 ;  /* 0x007e802f00007988 */ /* 0x008fe80008000004 */
[----:B----4-:R-:W-:Y:S04]  /*717e0*/  STS.U8 [R0+UR4+0x7ea0], R48 ;  /* 0x007ea03000007988 */ /* 0x010fe80008000004 */
[----:B--2---:R-:W-:Y:S04]  /*717f0*/  STS.U8 [R0+UR4+0x7fe0], R5 ;  /* 0x007fe00500007988 */ /* 0x004fe80008000004 */
[----:B------:R-:W-:Y:S04]  /*71800*/  STS.U8 [R0+UR4+0x7fc0], R4 ;  /* 0x007fc00400007988 */ /* 0x000fe80008000004 */
[----:B------:R-:W-:Y:S04]  /*71810*/  STS.U8 [R0+UR4+0x7fa0], R3 ;  /* 0x007fa00300007988 */ /* 0x000fe80008000004 */
[----:B------:R-:W-:Y:S01]  /*71820*/  STS.U8 [R0+UR4+0x7f80], R2 ;  /* 0x007f800200007988 */ /* 0x000fe20008000004 */
[----:B------:R-:W-:Y:S06]  /*71830*/  BAR.SYNC.DEFER_BLOCKING 0x0 ;  /* 0x0000000000007b1d */ /* 0x000fec0000010000 */
[----:B------:R-:W0:Y:S04]  /*71840*/  LDSM.16.M88.4 R8, [R39+UR4] ;  /* 0x000000042708783b */ /* 0x000e280008000200 */
[----:B------:R-:W1:Y:S04]  /*71850*/  LDSM.16.M88.4 R12, [R39+UR4+0x400] ;  /* 0x00040004270c783b */ /* 0x000e680008000200 */
[----:B------:R-:W-:Y:S04]  /*71860*/  LDSM.16.M88.4 R20, [R39+UR4+0x1400] ;  /* 0x001400042714783b */ /* 0x000fe80008000200 */
[----:B------:R-:W-:Y:S04]  /*71870*/  LDSM.16.M88.4 R32, [R39+UR4+0x1800] ;  /* 0x001800042720783b */ /* 0x000fe80008000200 */
[----:B0-----:R0:W-:Y:S01]  /*71880*/  STL.64 [R1+0xc50], R8 ;  /* 0x000c500801007387 */ /* 0x0011e20000100a00 */
[----:B------:R-:W-:-:S02]  /*71890*/  IMAD.MOV.U32 R7, RZ, RZ, R8 ;  /* 0x000000ffff077224 */ /* 0x000fc400078e0008 */
[----:B------:R-:W-:Y:S01]  /*718a0*/  IMAD.MOV.U32 R6, RZ, RZ, R9 ;  /* 0x000000ffff067224 */ /* 0x000fe200078e0009 */
[----:B------:R-:W-:Y:S04]  /*718b0*/  STL.64 [R1+0xc58], R10 ;  /* 0x000c580a01007387 */ /* 0x000fe80000100a00 */
[----:B-1----:R-:W-:Y:S01]  /*718c0*/  STL.64 [R1+0xc70], R12 ;  /* 0x000c700c01007387 */ /* 0x002fe20000100a00 */
[----:B0-----:R-:W-:-:S03]  /*718d0*/  IMAD.MOV.U32 R9, RZ, RZ, R12 ;  /* 0x000000ffff097224 */ /* 0x001fc600078e000c */
[----:B------:R-:W-:Y:S01]  /*718e0*/  STL.64 [R1+0xc78], R14 ;  /* 0x000c780e01007387 */ /* 0x000fe20000100a00 */
[----:B------:R-:W-:-:S03]  /*718f0*/  IMAD.MOV.U32 R8, RZ, RZ, R13 ;  /* 0x000000ffff087224 */ /* 0x000fc600078e000d */
[----:B------:R-:W0:Y:S04]  /*71900*/  LDSM.16.M88.4 R12, [R39+UR4+0x800] ;  /* 0x00080004270c783b */ /* 0x000e280008000200 */
[----:B0-----:R-:W-:Y:S04]  /*71910*/  STL.64 [R1+0xc90], R12 ;  /* 0x000c900c01007387 */ /* 0x001fe80000100a00 */
[----:B------:R-:W-:Y:S04]  /*71920*/  STL.64 [R1+0xc98], R14 ;  /* 0x000c980e01007387 */ /* 0x000fe80000100a00 */
[----:B------:R-:W2:Y:S04]  /*71930*/  LDL.LU.64 R24, [R1+0x810] ;  /* 0x0008100001187983 */ /* 0x000ea80000300a00 */
[----:B------:R-:W2:Y:S01]  /*71940*/  LDL.LU.64 R26, [R1+0x818] ;  /* 0x00081800011a7983 */ /* 0x000ea20000300a00 */
[----:B------:R-:W-:-:S02]  /*71950*/  IMAD.MOV.U32 R0, RZ, RZ, R12 ;  /* 0x000000ffff007224 */ /* 0x000fc400078e000c */
[----:B------:R-:W-:Y:S02]  /*71960*/  IMAD.MOV.U32 R10, RZ, RZ, R13 ;  /* 0x000000ffff0a7224 */ /* 0x000fe400078e000d */
[----:B------:R-:W0:Y:S04]  /*71970*/  LDSM.16.M88.4 R12, [R39+UR4+0xc00] ;  /* 0x000c0004270c783b */ /* 0x000e280008000200 */
[----:B0-----:R-:W-:Y:S01]  /*71980*/  STL.64 [R1+0xcc0], R12 ;  /* 0x000cc00c01007387 */ /* 0x001fe20000100a00 */
[----:B------:R-:W-:Y:S02]  /*71990*/  IMAD.MOV.U32 R19, RZ, RZ, R12 ;  /* 0x000000ffff137224 */ /* 0x000fe400078e000c */
[----:B------:R-:W-:Y:S01]  /*719a0*/  IMAD.MOV.U32 R16, RZ, RZ, R13 ;  /* 0x000000ffff107224 */ /* 0x000fe200078e000d */
[----:B------:R-:W-:Y:S04]  /*719b0*/  STL.64 [R1+0xcc8], R14 ;  /* 0x000cc80e01007387 */ /* 0x000fe80000100a00 */
[----:B------:R-:W0:Y:S01]  /*719c0*/  LDSM.16.M88.4 R12, [R39+UR4+0x1000] ;  /* 0x00100004270c783b */ /* 0x000e220008000200 */
[----:B------:R-:W-:-:S02]  /*719d0*/  IMAD R4, R57, 0x100, R56 ;  /* 0x0000010039047824 */ /* 0x000fc400078e0238 */
[----:B------:R-:W-:Y:S02]  /*719e0*/  IMAD R5, R59, 0x100, R58 ;  /* 0x000001003b057824 */ /* 0x000fe400078e023a */
[----:B------:R-:W-:Y:S02]  /*719f0*/  IMAD R2, R29, 0x100, R28 ;  /* 0x000001001d027824 */ /* 0x000fe400078e021c */
[----:B------:R-:W-:Y:S01]  /*71a00*/  IMAD R3, R55, 0x100, R54 ;  /* 0x0000010037037824 */ /* 0x000fe200078e0236 */
[----:B------:R-:W-:Y:S01]  /*71a10*/  F2FP.F16.E4M3.UNPACK_B R30, R4 ;  /* 0x00000004ff1e723e */ /* 0x000fe200020006ff */
[----:B------:R-:W-:Y:S01]  /*71a20*/  IMAD.MOV.U32 R4, RZ, RZ, R21 ;  /* 0x000000ffff047224 */ /* 0x000fe200078e0015 */
[----:B------:R-:W-:Y:S01]  /*71a30*/  F2FP.F16.E4M3.UNPACK_B R31, R5 ;  /* 0x00000005ff1f723e */ /* 0x000fe200020006ff */
[----:B------:R-:W-:Y:S01]  /*71a40*/  IMAD.MOV.U32 R5, RZ, RZ, R20 ;  /* 0x000000ffff057224 */ /* 0x000fe200078e0014 */
[----:B------:R-:W-:Y:S02]  /*71a50*/  F2FP.F16.E4M3.UNPACK_B R28, R2 ;  /* 0x00000002ff1c723e */ /* 0x000fe400020006ff */
[----:B------:R-:W-:Y:S01]  /*71a60*/  F2FP.F16.E4M3.UNPACK_B R29, R3 ;  /* 0x00000003ff1d723e */ /* 0x000fe200020006ff */
[----:B0-----:R0:W-:Y:S01]  /*71a70*/  STL.64 [R1+0xcb0], R12 ;  /* 0x000cb00c01007387 */ /* 0x0011e20000100a00 */
[----:B------:R-:W-:-:S02]  /*71a80*/  IMAD.MOV.U32 R18, RZ, RZ, R12 ;  /* 0x000000ffff127224 */ /* 0x000fc400078e000c */
[----:B------:R-:W-:Y:S01]  /*71a90*/  IMAD.MOV.U32 R17, RZ, RZ, R13 ;  /* 0x000000ffff117224 */ /* 0x000fe200078e000d */
[----:B------:R1:W-:Y:S04]  /*71aa0*/  STL.64 [R1+0xcb8], R14 ;  /* 0x000cb80e01007387 */ /* 0x0003e80000100a00 */
[----:B0-----:R-:W3:Y:S04]  /*71ab0*/  LDL.LU.64 R12, [R1+0x800] ;  /* 0x00080000010c7983 */ /* 0x001ee80000300a00 */
[----:B-1----:R-:W3:Y:S04]  /*71ac0*/  LDL.LU.64 R14, [R1+0x808] ;  /* 0x00080800010e7983 */ /* 0x002ee80000300a00 */
[----:B------:R0:W-:Y:S02]  /*71ad0*/  STL.64 [R1+0xc60], R20 ;  /* 0x000c601401007387 */ /* 0x0001e40000100a00 */
[----:B0-----:R-:W-:-:S02]  /*71ae0*/  F2FP.F16.E4M3.UNPACK_B R20, R7 ;  /* 0x00000007ff14723e */ /* 0x001fc400020006ff */
[----:B------:R-:W-:Y:S01]  /*71af0*/  F2FP.F16.E4M3.UNPACK_B R21, R6 ;  /* 0x00000006ff15723e */ /* 0x000fe200020006ff */
[----:B------:R-:W-:Y:S01]  /*71b00*/  STL.64 [R1+0xc68], R22 ;  /* 0x000c681601007387 */ /* 0x000fe20000100a00 */
[----:B------:R-:W-:-:S03]  /*71b10*/  F2FP.F16.E4M3.UNPACK_B R2, R9 ;  /* 0x00000009ff02723e */ /* 0x000fc600020006ff */
[----:B------:R-:W-:Y:S04]  /*71b20*/  STL.64 [R1+0xc80], R32 ;  /* 0x000c802001007387 */ /* 0x000fe80000100a00 */
[----:B------:R-:W-:Y:S04]  /*71b30*/  STL.64 [R1+0xc88], R34 ;  /* 0x000c882201007387 */ /* 0x000fe80000100a00 */
[----:B------:R-:W-:Y:S01]  /*71b40*/  STL.64 [R1+0x18], R20 ;  /* 0x0000181401007387 */ /* 0x000fe20000100a00 */
[----:B--2---:R-:W-:-:S15]  /*71b50*/  HMMA.16816.F32 R24, R28, R20, R24 ;  /* 0x000000141c18723c */ /* 0x004fde0000001818 */
[----:B------:R-:W-:-:S04]  /*71b60*/  NOP ;  /* 0x0000000000007918 */ /* 0x000fc80000000000 */
[----:B------:R0:W-:Y:S04]  /*71b70*/  STL.64 [R1+0x30], R24 ;  /* 0x0000301801007387 */ /* 0x0001e80000100a00 */
[----:B------:R1:W-:Y:S04]  /*71b80*/  STL.64 [R1+0x38], R26 ;  /* 0x0000381a01007387 */ /* 0x0003e80000100a00 */
[----:B------:R-:W-:Y:S04]  /*71b90*/  STL [R1+0x10], R2 ;  /* 0x0000100201007387 */ /* 0x000fe80000100800 */
[----:B0-----:R-:W2:Y:S04]  /*71ba0*/  LDL.LU.64 R24, [R1+0x7f0] ;  /* 0x0007f00001187983 */ /* 0x001ea80000300a00 */
[----:B-1----:R-:W2:Y:S01]  /*71bb0*/  LDL.LU.64 R26, [R1+0x7f8] ;  /* 0x0007f800011a7983 */ /* 0x002ea20000300a00 */
[----:B------:R-:W-:-:S02]  /*71bc0*/  IMAD.MOV.U32 R49, RZ, RZ, R20 ;  /* 0x000000ffff317224 */ /* 0x000fc400078e0014 */
[----:B------:R-:W-:Y:S02]  /*71bd0*/  IMAD.MOV.U32 R48, RZ, RZ, R21 ;  /* 0x000000ffff307224 */ /* 0x000fe400078e0015 */
[----:B------:R-:W0:Y:S01]  /*71be0*/  LDSM.16.M88.4 R20, [R39+UR4+0x1c00] ;  /* 0x001c00042714783b */ /* 0x000e220008000200 */
[----:B------:R-:W-:-:S03]  /*71bf0*/  F2FP.F16.E4M3.UNPACK_B R3, R8 ;  /* 0x00000008ff03723e */ /* 0x000fc600020006ff */
[----:B------:R-:W-:Y:S04]  /*71c00*/  STL [R1+0x5da4], R48 ;  /* 0x005da43001007387 */ /* 0x000fe80000100800 */
[----:B------:R-:W-:Y:S01]  /*71c10*/  STL [R1+0x5da0], R49 ;  /* 0x005da03101007387 */ /* 0x000fe20000100800 */
[----:B------:R-:W-:Y:S02]  /*71c20*/  IMAD.MOV.U32 R7, RZ, RZ, R32 ;  /* 0x000000ffff077224 */ /* 0x000fe400078e0020 */
[----:B------:R-:W-:Y:S02]  /*71c30*/  IMAD.MOV.U32 R6, RZ, RZ, R33 ;  /* 0x000000ffff067224 */ /* 0x000fe400078e0021 */
[----:B------:R-:W1:Y:S01]  /*71c40*/  LDSM.16.M88.4 R32, [R39+UR4+0x2000] ;  /* 0x002000042720783b */ /* 0x000e620008000200 */
[----:B0-----:R-:W-:-:S03]  /*71c50*/  IMAD.MOV.U32 R9, RZ, RZ, R20 ;  /* 0x000000ffff097224 */ /* 0x001fc600078e0014 */
[----:B------:R0:W-:Y:S04]  /*71c60*/  STL.64 [R1+0xca0], R20 ;  /* 0x000ca01401007387 */ /* 0x0001e80000100a00 */
[----:B------:R-:W-:Y:S04]  /*71c70*/  STL.64 [R1+0xca8], R22 ;  /* 0x000ca81601007387 */ /* 0x000fe80000100a00 */
[----:B------:R-:W-:Y:S01]  /*71c80*/  STL [R1+0x14], R3 ;  /* 0x0000140301007387 */ /* 0x000fe20000100800 */
[----:B0-----:R-:W-:Y:S01]  /*71c90*/  F2FP.F16.E4M3.UNPACK_B R20, R0 ;  /* 0x00000000ff14723e */ /* 0x001fe200020006ff */
[----:B---3--:R-:W-:-:S15]  /*71ca0*/  HMMA.16816.F32 R12, R28, R2, R12 ;  /* 0x000000021c0c723c */ /* 0x008fde000000180c */
[----:B------:R-:W-:-:S04]  /*71cb0*/  NOP ;  /* 0x0000000000007918 */ /* 0x000fc80000000000 */
[----:B------:R0:W-:Y:S01]  /*71cc0*/  STL.64 [R1+0x40], R12 ;  /* 0x0000400c01007387 */ /* 0x0001e20000100a00 */
[----:B------:R-:W-:-:S03]  /*71cd0*/  IMAD.MOV.U32 R0, RZ, RZ, R15 ;  /* 0x000000ffff007224 */ /* 0x000fc600078e000f */
[----:B------:R3:W-:Y:S04]  /*71ce0*/  STL [R1+0x48], R14 ;  /* 0x0000480e01007387 */ /* 0x0007e80000100800 */
[----:B------:R-:W-:Y:S04]  /*71cf0*/  STL [R1+0x8], R20 ;  /* 0x0000081401007387 */ /* 0x000fe80000100800 */
[----:B0-----:R-:W4:Y:S04]  /*71d00*/  LDL.LU.64 R12, [R1+0x7e0] ;  /* 0x0007e000010c7983 */ /* 0x001f280000300a00 */
[----:B---3--:R-:W4:Y:S01]  /*71d10*/  LDL.LU.64 R14, [R1+0x7e8] ;  /* 0x0007e800010e7983 */ /* 0x008f220000300a00 */
[----:B------:R-:W-:Y:S01]  /*71d20*/  IMAD.MOV.U32 R8, RZ, RZ, R21 ;  /* 0x000000ffff087224 */ /* 0x000fe200078e0015 */
[----:B------:R-:W-:Y:S01]  /*71d30*/  F2FP.F16.E4M3.UNPACK_B R21, R10 ;  /* 0x0000000aff15723e */ /* 0x000fe200020006ff */
[----:B------:R-:W-:Y:S01]  /*71d40*/  IMAD.MOV.U32 R47, RZ, RZ, R3 ;  /* 0x000000ffff2f7224 */ /* 0x000fe200078e0003 */
[----:B------:R-:W-:-:S04]  /*71d50*/  F2FP.F16.E4M3.UNPACK_B R2, R19 ;  /* 0x00000013ff02723e */ /* 0x000fc800020006ff */
[----:B------:R-:W-:Y:S04]  /*71d60*/  STL [R1+0x5da8], R47 ;  /* 0x005da82f01007387 */ /* 0x000fe80000100800 */
[----:B------:R-:W-:Y:S04]  /*71d70*/  STL [R1+0x5c40], R0 ;  /* 0x005c400001007387 */ /* 0x000fe80000100800 */
[----:B-1----:R-:W-:Y:S04]  /*71d80*/  STL.64 [R1+0xcd0], R32 ;  /* 0x000cd02001007387 */ /* 0x002fe80000100a00 */
[----:B------:R-:W-:Y:S01]  /*71d90*/  STL.64 [R1+0xcd8], R34 ;  /* 0x000cd82201007387 */ /* 0x000fe20000100a00 */
[----:B------:R-:W-:-:S03]  /*71da0*/  IMAD.MOV.U32 R49, RZ, RZ, R20 ;  /* 0x000000ffff317224 */ /* 0x000fc600078e0014 */
[----:B------:R0:W-:Y:S01]  /*71db0*/  STL [R1+0xc], R21 ;  /* 0x00000c1501007387 */ /* 0x0001e20000100800 */
[----:B------:R-:W-:Y:S01]  /*71dc0*/  IMAD.MOV.U32 R46, RZ, RZ, R21 ;  /* 0x000000ffff2e7224 */ /* 0x000fe200078e0015 */
[----:B--2---:R-:W-:-:S15]  /*71dd0*/  HMMA.16816.F32 R24, R28, R20, R24 ;  /* 0x000000141c18723c */ /* 0x004fde0000001818 */
[----:B------:R-:W-:-:S04]  /*71de0*/  NOP ;  /* 0x0000000000007918 */ /* 0x000fc80000000000 */
[----:B------:R-:W-:Y:S04]  /*71df0*/  STL.64 [R1+0x50], R24 ;  /* 0x0000501801007387 */ /* 0x000fe80000100a00 */
[----:B------:R-:W-:Y:S04]  /*71e00*/  STL.64 [R1+0x58], R26 ;  /* 0x0000581a01007387 */ /* 0x000fe80000100a00 */
[----:B------:R-:W-:Y:S04]  /*71e10*/  STL [R1], R2 ;  /* 0x0000000201007387 */ /* 0x000fe80000100800 */
[----:B0-----:R-:W2:Y:S04]  /*71e20*/  LDL.LU.64 R20, [R1+0x7d0] ;  /* 0x0007d00001147983 */ /* 0x001ea80000300a00 */
[----:B------:R-:W2:Y:S04]  /*71e30*/  LDL.LU.64 R22, [R1+0x7d8] ;  /* 0x0007d80001167983 */ /* 0x000ea80000300a00 */
[----:B------:R-:W0:Y:S01]  /*71e40*/  LDSM.16.M88.4 R24, [R39+UR4+0x2400] ;  /* 0x002400042718783b */ /* 0x000e220008000200 */
[----:B------:R-:W-:-:S03]  /*71e50*/  F2FP.F16.E4M3.UNPACK_B R3, R16 ;  /* 0x00000010ff03723e */ /* 0x000fc600020006ff */
[----:B0-----:R-:W-:Y:S01]  /*71e60*/  STL.64 [R1+0xce0], R24 ;  /* 0x000ce01801007387 */ /* 0x001fe20000100a00 */
[----:B------:R-:W-:Y:S02]  /*71e70*/  IMAD.MOV.U32 R16, RZ, RZ, R24 ;  /* 0x000000ffff107224 */ /* 0x000fe400078e0018 */
[----:B------:R-:W-:Y:S01]  /*71e80*/  IMAD.MOV.U32 R0, RZ, RZ, R25 ;  /* 0x000000ffff007224 */ /* 0x000fe200078e0019 */
[----:B------:R-:W-:Y:S04]  /*71e90*/  STL.64 [R1+0xce8], R26 ;  /* 0x000ce81a01007387 */ /* 0x000fe80000100a00 */
[----:B------:R-:W0:Y:S04]  /*71ea0*/  LDSM.16.M88.4 R24, [R39+UR4+0x2800] ;  /* 0x002800042718783b */ /* 0x000e280008000200 */
[----:B------:R-:W-:Y:S01]  /*71eb0*/  STL [R1+0x4], R3 ;  /* 0x0000040301007387 */ /* 0x000fe20000100800 */
[----:B----4-:R-:W-:-:S15]  /*71ec0*/  HMMA.16816.F32 R12, R28, R2, R12 ;  /* 0x000000021c0c723c */ /* 0x010fde000000180c */
[----:B------:R-:W-:-:S04]  /*71ed0*/  NOP ;  /* 0x0000000000007918 */ /* 0x000fc80000000000 */
[----:B------:R1:W-:Y:S04]  /*71ee0*/  STL.64 [R1+0x60], R12 ;  /* 0x0000600c01007387 */ /* 0x0003e80000100a00 */
[----:B------:R3:W-:Y:S04]  /*71ef0*/  STL.64 [R1+0x68], R14 ;  /* 0x0000680e01007387 */ /* 0x0007e80000100a00 */
[----:B-1----:R-:W4:Y:S04]  /*71f00*/  LDL.LU.64 R12, [R1+0x7c0] ;  /* 0x0007c000010c7983 */ /* 0x002f280000300a00 */
[----:B---3--:R-:W4:Y:S01]  /*71f10*/  LDL.LU.64 R14, [R1+0x7c8] ;  /* 0x0007c800010e7983 */ /* 0x008f220000300a00 */
[----:B------:R-:W-:-:S02]  /*71f20*/  F2FP.F16.E4M3.UNPACK_B R60, R18 ;  /* 0x00000012ff3c723e */ /* 0x000fc400020006ff */
[----:B------:R-:W-:Y:S01]  /*71f30*/  F2FP.F16.E4M3.UNPACK_B R61, R17 ;  /* 0x00000011ff3d723e */ /* 0x000fe200020006ff */
[----:B------:R-:W-:Y:S01]  /*71f40*/  IMAD.MOV.U32 R47, RZ, RZ, R2 ;  /* 0x000000ffff2f7224 */ /* 0x000fe200078e0002 */
[----:B0-----:R0:W-:Y:S01]  /*71f50*/  STL.64 [R1+0xcf0], R24 ;  /* 0x000cf01801007387 */ /* 0x0011e20000100a00 */
[----:B------:R-:W-:Y:S02]  /*71f60*/  IMAD.MOV.U32 R48, RZ, RZ, R3 ;  /* 0x000000ffff307224 */ /* 0x000fe400078e0003 */
[----:B------:R-:W-:Y:S01]  /*71f70*/  IMAD.MOV.U32 R2, RZ, RZ, R24 ;  /* 0x000000ffff027224 */ /* 0x000fe200078e0018 */
[----:B------:R1:W-:Y:S01]  /*71f80*/  STL.64 [R1+0xcf8], R26 ;  /* 0x000cf81a01007387 */ /* 0x0003e20000100a00 */
[----:B------:R-:W-:Y:S02]  /*71f90*/  IMAD.MOV.U32 R3, RZ, RZ, R25 ;  /* 0x000000ffff037224 */ /* 0x000fe400078e0019 */
[----:B------:R-:W-:Y:S02]  /*71fa0*/  IMAD.MOV.U32 R11, RZ, RZ, R32 ;  /* 0x000000ffff0b7224 */ /* 0x000fe400078e0020 */
[----:B------:R-:W-:Y:S01]  /*71fb0*/  IMAD.MOV.U32 R10, RZ, RZ, R33 ;  /* 0x000000ffff0a7224 */ /* 0x000fe200078e0021 */
[----:B0-----:R-:W3:Y:S04]  /*71fc0*/  LDL.LU.64 R24, [R1+0x7b0] ;  /* 0x0007b00001187983 */ /* 0x001ee80000300a00 */
[----:B-1----:R-:W3:Y:S01]  /*71fd0*/  LDL.LU.64 R26, [R1+0x7b8] ;  /* 0x0007b800011a7983 */ /* 0x002ee20000300a00 */
[----:B------:R-:W-:-:S02]  /*71fe0*/  F2FP.F16.E4M3.UNPACK_B R58, R5 ;  /* 0x00000005ff3a723e */ /* 0x000fc400020006ff */
[----:B------:R-:W-:Y:S01]  /*71ff0*/  F2FP.F16.E4M3.UNPACK_B R59, R4 ;  /* 0x00000004ff3b723e */ /* 0x000fe200020006ff */
[----:B--2---:R-:W-:Y:S01]  /*72000*/  HMMA.16816.F32 R32, R28, R60, R20 ;  /* 0x0000003c1c20723c */ /* 0x004fe20000001814 */
[----:B------:R-:W0:-:S15]  /*72010*/  LDSM.16.M88.4 R20, [R39+UR4+0x2c00] ;  /* 0x002c00042714783b */ /* 0x000e1e0008000200 */
[----:B------:R-:W-:-:S03]  /*72020*/  NOP ;  /* 0x0000000000007918 */ /* 0x000fc60000000000 */
[----:B------:R-:W-:Y:S04]  /*72030*/  STL.64 [R1+0x70], R32 ;  /* 0x0000702001007387 */ /* 0x000fe80000100a00 */
[----:B------:R-:W-:Y:S04]  /*72040*/  STL.64 [R1+0x78], R34 ;  /* 0x0000782201007387 */ /* 0x000fe80000100a00 */
[----:B0-----:R0:W-:Y:S01]  /*72050*/  STL.64 [R1+0xd00], R20 ;  /* 0x000d001401007387 */ /* 0x0011e20000100a00 */
[----:B------:R-:W-:Y:S02]  /*72060*/  IMAD.MOV.U32 R4, RZ, RZ, R20 ;  /* 0x000000ffff047224 */ /* 0x000fe400078e0014 */
[----:B------:R-:W-:Y:S01]  /*72070*/  IMAD.MOV.U32 R5, RZ, RZ, R21 ;  /* 0x000000ffff057224 */ /* 0x000fe200078e0015 */
[----:B------:R1:W-:Y:S04]  /*72080*/  STL.64 [R1+0xd08], R22 ;  /* 0x000d081601007387 */ /* 0x0003e80000100a00 */
[----:B0-----:R-:W2:Y:S04]  /*72090*/  LDL.LU.64 R20, [R1+0x7a0] ;  /* 0x0007a00001147983 */ /* 0x001ea80000300a00 */
[----:B-1----:R-:W2:Y:S01]  /*720a0*/  LDL.LU.64 R22, [R1+0x7a8] ;  /* 0x0007a80001167983 */ /* 0x002ea20000300a00 */
[----:B------:R-:W-:-:S02]  /*720b0*/  F2FP.F16.E4M3.UNPACK_B R56, R7 ;  /* 0x00000007ff38723e */ /* 0x000fc400020006ff */
[----:B------:R-:W-:Y:S01]  /*720c0*/  F2FP.F16.E4M3.UNPACK_B R57, R6 ;  /* 0x00000006ff39723e */ /* 0x000fe200020006ff */
[C---:B----4-:R-:W-:Y:S01]  /*720d0*/  HMMA.16816.F32 R32, R28.reuse, R58, R12 ;  /* 0x0000003a1c20723c */ /* 0x050fe2000000180c */
[----:B------:R-:W0:Y:S07]  /*720e0*/  LDSM.16.M88.4 R12, [R39+UR4+0x3000] ;  /* 0x00300004270c783b */ /* 0x000e2e0008000200 */
[----:B---3--:R-:W-:Y:S11]  /*720f0*/  HMMA.16816.F32 R24, R28, R56, R24 ;  /* 0x000000381c18723c */ /* 0x008ff60000001818 */
[----:B------:R-:W-:Y:S04]  /*72100*/  STL.64 [R1+0x80], R32 ;  /* 0x0000802001007387 */ /* 0x000fe80000100a00 */
[----:B------:R-:W-:Y:S04]  /*72110*/  STL.64 [R1+0x88], R34 ;  /* 0x0000882201007387 */ /* 0x000fe80000100a00 */
[----:B0-----:R0:W-:Y:S01]  /*72120*/  STL.64 [R1+0xd10], R12 ;  /* 0x000d100c01007387 */ /* 0x0011e20000100a00 */
[----:B------:R-:W-:-:S02]  /*72130*/  IMAD.MOV.U32 R6, RZ, RZ, R12 ;  /* 0x000000ffff067224 */ /* 0x000fc400078e000c */
[----:B------:R-:W-:Y:S01]  /*72140*/  IMAD.MOV.U32 R7, RZ, RZ, R13 ;  /* 0x000000ffff077224 */ /* 0x000fe200078e000d */
[----:B------:R1:W-:Y:S04]  /*72150*/  STL.64 [R1+0xd18], R14 ;  /* 0x000d180e01007387 */ /* 0x0003e80000100a00 */
[----:B0-----:R-:W3:Y:S04]  /*72160*/  LDL.LU.64 R12, [R1+0x790] ;  /* 0x00079000010c7983 */ /* 0x001ee80000300a00 */
[----:B-1----:R-:W3:Y:S04]  /*72170*/  LDL.LU.64 R14, [R1+0x798] ;  /* 0x00079800010e7983 */ /* 0x002ee80000300a00 */
[----:B------:R-:W-:Y:S04]  /*72180*/  STL.64 [R1+0x5d48], R58 ;  /* 0x005d483a01007387 */ /* 0x000fe80000100a00 */
[----:B------:R-:W-:Y:S04]  /*72190*/  STL.64 [R1+0x5d40], R56 ;  /* 0x005d403801007387 */ /* 0x000fe80000100a00 */
[----:B------:R-:W-:Y:S04]  /*721a0*/  STL.64 [R1+0x90], R24 ;  /* 0x0000901801007387 */ /* 0x000fe80000100a00 */
[----:B------:R-:W-:Y:S04]  /*721b0*/  STL.64 [R1+0x98], R26 ;  /* 0x0000981a01007387 */ /* 0x000fe80000100a00 */
[----:B------:R-:W0:Y:S01]  /*721c0*/  LDSM.16.M88.4 R24, [R39+UR4+0x3400] ;  /* 0x003400042718783b */ /* 0x000e220008000200 */
[----:B------:R-:W-:-:S02]  /*721d0*/  F2FP.F16.E4M3.UNPACK_B R54, R9 ;  /* 0x00000009ff36723e */ /* 0x000fc400020006ff */
[----:B------:R-:W-:Y:S01]  /*721e0*/  F2FP.F16.E4M3.UNPACK_B R55, R8 ;  /* 0x00000008ff37723e */ /* 0x000fe200020006ff */
[----:B0-----:R0:W-:Y:S01]  /*721f0*/  STL.64 [R1+0xd20], R24 ;  /* 0x000d201801007387 */ /* 0x0011e20000100a00 */
[----:B------:R-:W-:Y:S02]  /*72200*/  IMAD.MOV.U32 R8, RZ, RZ, R24 ;  /* 0x000000ffff087224 */ /* 0x000fe400078e0018 */
[----:B------:R-:W-:Y:S01]  /*72210*/  IMAD.MOV.U32 R9, RZ, RZ, R25 ;  /* 0x000000ffff097224 */ /* 0x000fe200078e0019 */
[----:B------:R1:W-:Y:S04]  /*72220*/  STL.64 [R1+0xd28], R26 ;  /* 0x000d281a01007387 */ /* 0x0003e80000100a00 */
[----:B0-----:R-:W4:Y:S01]  /*72230*/  LDL.LU.64 R24, [R1+0x780] ;  /* 0x0007800001187983 */ /* 0x001f220000300a00 */
[----:B------:R-:W-:Y:S01]  /*72240*/  F2FP.F16.E4M3.UNPACK_B R50, R16 ;  /* 0x00000010ff32723e */ /* 0x000fe200020006ff */
[----:B--2---:R-:W-:-:S15]  /*72250*/  HMMA.16816.F32 R20, R28, R54, R20 ;  /* 0x000000361c14723c */ /* 0x004fde0000001814 */
[----:B------:R-:W-:-:S04]  /*72260*/  NOP ;  /* 0x0000000000007918 */ /* 0x000fc80000000000 */
[----:B------:R-:W-:Y:S04]  /*72270*/  STL.64 [R1+0xa0], R20 ;  /* 0x0000a01401007387 */ /* 0x000fe80000100a00 */
[----:B------:R-:W-:Y:S04]  /*72280*/  STL.64 [R1+0xa8], R22 ;  /* 0x0000a81601007387 */ /* 0x000fe80000100a00 */
[----:B-1----:R-:W4:Y:S04]  /*72290*/  LDL.LU.64 R26, [R1+0x788] ;  /* 0x00078800011a7983 */ /* 0x002f280000300a00 */
[----:B------:R-:W0:Y:S04]  /*722a0*/  LDSM.16.M88.4 R20, [R39+UR4+0x3800] ;  /* 0x003800042714783b */ /* 0x000e280008000200 */
[----:B0-----:R-:W-:Y:S04]  /*722b0*/  STL.64 [R1+0xd30], R20 ;  /* 0x000d301401007387 */ /* 0x001fe80000100a00 */
[----:B------:R-:W-:Y:S04]  /*722c0*/  STL.64 [R1+0xd38], R22 ;  /* 0x000d381601007387 */ /* 0x000fe80000100a00 */
[----:B------:R-:W2:Y:S04]  /*722d0*/  LDL.LU.64 R16, [R1+0x770] ;  /* 0x0007700001107983 */ /* 0x000ea80000300a00 */
[----:B------:R-:W2:Y:S01]  /*722e0*/  LDL.LU.64 R18, [R1+0x778] ;  /* 0x0007780001127983 */ /* 0x000ea20000300a00 */
[----:B------:R-:W-:Y:S01]  /*722f0*/  F2FP.F16.E4M3.UNPACK_B R52, R11 ;  /* 0x0000000bff34723e */ /* 0x000fe200020006ff */
[----:B------:R-:W-:Y:S01]  /*72300*/  IMAD.MOV.U32 R11, RZ, RZ, R21 ;  /* 0x000000ffff0b7224 */ /* 0x000fe200078e0015 */
[----:B------:R-:W-:Y:S01]  /*72310*/  F2FP.F16.E4M3.UNPACK_B R53, R10 ;  /* 0x0000000aff35723e */ /* 0x000fe200020006ff */
[----:B------:R-:W-:-:S02]  /*72320*/  IMAD.MOV.U32 R10, RZ, RZ, R20 ;  /* 0x000000ffff0a7224 */ /* 0x000fc400078e0014 */
[----:B------:R-:W0:Y:S04]  /*72330*/  LDSM.16.M88.4 R20, [R39+UR4+0x3c00] ;  /* 0x003c00042714783b */ /* 0x000e280008000200 */
[----:B---3--:R-:W-:Y:S01]  /*72340*/  HMMA.16816.F32 R12, R28, R52, R12 ;  /* 0x000000341c0c723c */ /* 0x008fe2000000180c */
[----:B------:R-:W-:-:S15]  /*72350*/  F2FP.F16.E4M3.UNPACK_B R51, R0 ;  /* 0x00000000ff33723e */ /* 0x000fde00020006ff */
[----:B------:R-:W-:-:S03]  /*72360*/  NOP ;  /* 0x0000000000007918 */ /* 0x000fc60000000000 */
[----:B------:R1:W-:Y:S04]  /*72370*/  STL.64 [R1+0xb0], R12 ;  /* 0x0000b00c01007387 */ /* 0x0003e80000100a00 */
[----:B------:R-:W-:Y:S01]  /*72380*/  STL.64 [R1+0xb8], R14 ;  /* 0x0000b80e01007387 */ /* 0x000fe20000100a00 */
[----:B0-----:R-:W-:-:S03]  /*72390*/  IMAD.MOV.U32 R0, RZ, RZ, R21 ;  /* 0x000000ffff007224 */ /* 0x001fc600078e0015 */
[----:B------:R-:W-:Y:S04]  /*723a0*/  STL.64 [R1+0x5d58], R54 ;  /* 0x005d583601007387 */ /* 0x000fe80000100a00 */
[----:B------:R-:W-:Y:S01]  /*723b0*/  STL.64 [R1+0x5d50], R52 ;  /* 0x005d503401007387 */ /* 0x000fe20000100a00 */
[----:B-1----:R-:W-:-:S03]  /*723c0*/  IMAD.MOV.U32 R12, RZ, RZ, R20 ;  /* 0x000000ffff0c7224 */ /* 0x002fc600078e0014 */
[----:B------:R0:W-:Y:S04]  /*723d0*/  STL.64 [R1+0xd40], R20 ;  /* 0x000d401401007387 */ /* 0x0001e80000100a00 */
[----:B------:R1:W-:Y:S04]  /*723e0*/  STL.64 [R1+0xd48], R22 ;  /* 0x000d481601007387 */ /* 0x0003e80000100a00 */
[----:B0-----:R-:W3:Y:S04]  /*723f0*/  LDL.LU.64 R20, [R1+0x760] ;  /* 0x0007600001147983 */ /* 0x001ee80000300a00 */
[----:B-1----:R-:W3:Y:S01]  /*72400*/  LDL.LU.64 R22, [R1+0x768] ;  /* 0x0007680001167983 */ /* 0x002ee20000300a00 */
[----:B------:R-:W-:-:S02]  /*72410*/  F2FP.F16.E4M3.UNPACK_B R2, R2 ;  /* 0x00000002ff02723e */ /* 0x000fc400020006ff */
[----:B------:R-:W-:Y:S01]  /*72420*/  F2FP.F16.E4M3.UNPACK_B R3, R3 ;  /* 0x00000003ff03723e */ /* 0x000fe200020006ff */
[----:B----4-:R-:W-:Y:S01]  /*72430*/  HMMA.16816.F32 R32, R28, R50, R24 ;  /* 0x000000321c20723c */ /* 0x010fe20000001818 */
[----:B------:R-:W0:-:S15]  /*72440*/  LDSM.16.M88.4 R24, [R39+UR4+0x4000] ;  /* 0x004000042718783b */ /* 0x000e1e0008000200 */
[----:B------:R-:W-:-:S03]  /*72450*/  NOP ;  /* 0x0000000000007918 */ /* 0x000fc60000000000 */
[----:B------:R1:W-:Y:S04]  /*72460*/  STL.64 [R1+0xc0], R32 ;  /* 0x0000c02001007387 */ /* 0x0003e80000100a00 */
[----:B------:R4:W-:Y:S04]  /*72470*/  STL.64 [R1+0xc8], R34 ;  /* 0x0000c82201007387 */ /* 0x0009e80000100a00 */
[----:B0-----:R-:W-:Y:S01]  /*72480*/  STL.64 [R1+0xd50], R24 ;  /* 0x000d501801007387 */ /* 0x001fe20000100a00 */
[----:B------:R-:W-:-:S03]  /*72490*/  IMAD.MOV.U32 R14, RZ, RZ, R24 ;  /* 0x000000ffff0e7224 */ /* 0x000fc600078e0018 */
[----:B------:R-:W-:Y:S01]  /*724a0*/  STL.64 [R1+0xd58], R26 ;  /* 0x000d581a01007387 */ /* 0x000fe20000100a00 */
[----:B------:R-:W-:-:S03]  /*724b0*/  IMAD.MOV.U32 R15, RZ, RZ, R25 ;  /* 0x000000ffff0f7224 */ /* 0x000fc600078e0019 */
[----:B-1----:R-:W3:Y:S04]  /*724c0*/  LDL.LU.64 R32, [R1+0x750] ;  /* 0x0007500001207983 */ /* 0x002ee80000300a00 */
[----:B----4-:R-:W4:Y:S04]  /*724d0*/  LDL.LU.64 R34, [R1+0x758] ;  /* 0x0007580001227983 */ /* 0x010f280000300a00 */
[----:B------:R-:W0:Y:S01]  /*724e0*/  LDSM.16.M88.4 R24, [R39+UR4+0x4400] ;  /* 0x004400042718783b */ /* 0x000e220008000200 */
[----:B--2---:R-:W-:-:S15]  /*724f0*/  HMMA.16816.F32 R16, R28, R2, R16 ;  /* 0x000000021c10723c */ /* 0x004fde0000001810 */
[----:B------:R-:W-:-:S04]  /*72500*/  NOP ;  /* 0x0000000000007918 */ /* 0x000fc80000000000 */
[----:B------:R1:W-:Y:S04]  /*72510*/  STL.64 [R1+0xd0], R16 ;  /* 0x0000d01001007387 */ /* 0x0003e80000100a00 */
[----:B------:R-:W-:Y:S04]  /*72520*/  STL.64 [R1+0xd8], R18 ;  /* 0x0000d81201007387 */ /* 0x000fe80000100a00 */
[----:B0-----:R0:W-:Y:S01]  /*72530*/  STL.64 [R1+0xd60], R24 ;  /* 0x000d601801007387 */ /* 0x0011e20000100a00 */
[----:B-1----:R-:W-:Y:S02]  /*72540*/  IMAD.MOV.U32 R16, RZ, RZ, R24 ;  /* 0x000000ffff107224 */ /* 0x002fe400078e0018 */
[----:B------:R-:W-:Y:S01]  /*72550*/  IMAD.MOV.U32 R17, RZ, RZ, R25 ;  /* 0x000000ffff117224 */ /* 0x000fe200078e0019 */
[----:B------:R1:W-:Y:S04]  /*72560*/  STL.64 [R1+0xd68], R26 ;  /* 0x000d681a01007387 */ /* 0x0003e80000100a00 */
[----:B0-----:R-:W2:Y:S04]  /*72570*/  LDL.LU.64 R24, [R1+0x740] ;  /* 0x0007400001187983 */ /* 0x001ea80000300a00 */
[----:B-1----:R-:W2:Y:S01]  /*72580*/  LDL.LU.64 R26, [R1+0x748] ;  /* 0x00074800011a7983 */ /* 0x002ea20000300a00 */
[----:B------:R-:W-:-:S02]  /*72590*/  F2FP.F16.E4M3.UNPACK_B R4, R4 ;  /* 0x00000004ff04723e */ /* 0x000fc400020006ff */
[----:B------:R-:W-:-:S07]  /*725a0*/  F2FP.F16.E4M3.UNPACK_B R5, R5 ;  /* 0x00000005ff05723e */ /* 0x000fce00020006ff */
[----:B---3--:R-:W-:Y:S01]  /*725b0*/  HMMA.16816.F32 R40, R28, R4, R20 ;  /* 0x000000041c28723c */ /* 0x008fe20000001814 */
        /* <DEDUP_REMOVED lines=8> */
[----:B0-----:R-:W3:Y:S04]  /*72640*/  LDL.LU.64 R20, [R1+0x730] ;  /* 0x0007300001147983 */ /* 0x001ee80000300a00 */
[----:B-1----:R-:W3:Y:S01]  /*72650*/  LDL.LU.64 R22, [R1+0x738] ;  /* 0x0007380001167983 */ /* 0x002ee20000300a00 */
[----:B------:R-:W-:-:S02]  /*72660*/  F2FP.F16.E4M3.UNPACK_B R6, R6 ;  /* 0x00000006ff06723e */ /* 0x000fc400020006ff */
[----:B------:R-:W-:-:S05]  /*72670*/  F2FP.F16.E4M3.UNPACK_B R7, R7 ;  /* 0x00000007ff07723e */ /* 0x000fca00020006ff */
[----:B------:R-:W-:Y:S04]  /*72680*/  STL.64 [R1+0x5d38], R6 ;  /* 0x005d380601007387 */ /* 0x000fe80000100a00 */
[----:B------:R-:W-:Y:S01]  /*72690*/  STL.64 [R1+0x5d30], R4 ;  /* 0x005d300401007387 */ /* 0x000fe20000100a00 */
[----:B------:R-:W-:Y:S02]  /*726a0*/  F2FP.F16.E4M3.UNPACK_B R8, R8 ;  /* 0x00000008ff08723e */ /* 0x000fe400020006ff */
[----:B------:R-:W-:Y:S01]  /*726b0*/  F2FP.F16.E4M3.UNPACK_B R9, R9 ;  /* 0x00000009ff09723e */ /* 0x000fe200020006ff */
[----:B----4-:R-:W-:-:S15]  /*726c0*/  HMMA.16816.F32 R32, R28, R6, R32 ;  /* 0x000000061c20723c */ /* 0x010fde0000001820 */
[----:B------:R-:W-:-:S04]  /*726d0*/  NOP ;  /* 0x0000000000007918 */ /* 0x000fc80000000000 */
[----:B------:R-:W-:Y:S04]  /*726e0*/  STL.64 [R1+0xf0], R32 ;  /* 0x0000f02001007387 */ /* 0x000fe80000100a00 */
[----:B------:R-:W-:Y:S04]  /*726f0*/  STL.64 [R1+0xf8], R34 ;  /* 0x0000f82201007387 */ /* 0x000fe80000100a00 */
[----:B------:R-:W0:Y:S01]  /*72700*/  LDSM.16.M88.4 R32, [R39+UR4+0x4c00] ;  /* 0x004c00042720783b */ /* 0x000e220008000200 */
[----:B--2---:R-:W-:Y:S03]  /*72710*/  HMMA.16816.F32 R24, R28, R8, R24 ;  /* 0x000000081c18723c */ /* 0x004fe60000001818 */
[----:B0-----:R0:W-:Y:S01]  /*72720*/  STL.64 [R1+0xd80], R32 ;  /* 0x000d802001007387 */ /* 0x0011e20000100a00 */
[----:B------:R-:W-:-:S02]  /*72730*/  IMAD.MOV.U32 R7, RZ, RZ, R32 ;  /* 0x000000ffff077224 */ /* 0x000fc400078e0020 */
[----:B------:R-:W-:Y:S01]  /*72740*/  IMAD.MOV.U32 R4, RZ, RZ, R33 ;  /* 0x000000ffff047224 */ /* 0x000fe200078e0021 */
[----:B------:R1:W-:Y:S04]  /*72750*/  STL.64 [R1+0xd88], R34 ;  /* 0x000d882201007387 */ /* 0x0003e80000100a00 */
[----:B0-----:R-:W2:Y:S08]  /*72760*/  LDL.LU.64 R32, [R1+0x720] ;  /* 0x0007200001207983 */ /* 0x001eb00000300a00 */
[----:B------:R-:W-:Y:S04]  /*72770*/  STL.64 [R1+0x100], R24 ;  /* 0x0001001801007387 */ /* 0x000fe80000100a00 */
[----:B------:R-:W-:Y:S04]  /*72780*/  STL.64 [R1+0x108], R26 ;  /* 0x0001081a01007387 */ /* 0x000fe80000100a00 */
[----:B-1----:R-:W2:Y:S04]  /*72790*/  LDL.LU.64 R34, [R1+0x728] ;  /* 0x0007280001227983 */ /* 0x002ea80000300a00 */
[----:B------:R-:W0:Y:S01]  /*727a0*/  LDSM.16.M88.4 R24, [R39+UR4+0x5000] ;  /* 0x005000042718783b */ /* 0x000e220008000200 */
[----:B------:R-:W-:-:S02]  /*727b0*/  F2FP.F16.E4M3.UNPACK_B R10, R10 ;  /* 0x0000000aff0a723e */ /* 0x000fc400020006ff */
[----:B------:R-:W-:-:S07]  /*727c0*/  F2FP.F16.E4M3.UNPACK_B R11, R11 ;  /* 0x0000000bff0b723e */ /* 0x000fce00020006ff */
[----:B---3--:R-:W-:Y:S01]  /*727d0*/  HMMA.16816.F32 R20, R28, R10, R20 ;  /* 0x0000000a1c14723c */ /* 0x008fe20000001814 */
[----:B0-----:R-:W-:Y:S04]  /*727e0*/  STL.64 [R1+0xd90], R24 ;  /* 0x000d901801007387 */ /* 0x001fe80000100a00 */
[----:B------:R-:W-:Y:S04]  /*727f0*/  STL.64 [R1+0xd98], R26 ;  /* 0x000d981a01007387 */ /* 0x000fe80000100a00 */
[----:B------:R-:W3:Y:S04]  /*72800*/  LDL.LU.64 R40, [R1+0x710] ;  /* 0x0007100001287983 */ /* 0x000ee80000300a00 */
[----:B------:R-:W3:Y:S06]  /*72810*/  LDL.LU.64 R42, [R1+0x718] ;  /* 0x00071800012a7983 */ /* 0x000eec0000300a00 */
[----:B------:R-:W-:Y:S04]  /*72820*/  STL.64 [R1+0x110], R20 ;  /* 0x0001101401007387 */ /* 0x000fe80000100a00 */
[----:B------:R-:W-:Y:S04]  /*72830*/  STL.64 [R1+0x118], R22 ;  /* 0x0001181601007387 */ /* 0x000fe80000100a00 */
[----:B------:R-:W-:Y:S04]  /*72840*/  STL.64 [R1+0x5d18], R10 ;  /* 0x005d180a01007387 */ /* 0x000fe80000100a00 */
[----:B------:R-:W-:Y:S04]  /*72850*/  STL.64 [R1+0x5d10], R8 ;  /* 0x005d100801007387 */ /* 0x000fe80000100a00 */
[----:B------:R-:W0:Y:S01]  /*72860*/  LDSM.16.M88.4 R8, [R39+UR4+0x5400] ;  /* 0x005400042708783b */ /* 0x000e220008000200 */
[----:B------:R-:W-:Y:S01]  /*72870*/  IMAD.MOV.U32 R6, RZ, RZ, R24 ;  /* 0x000000ffff067224 */ /* 0x000fe200078e0018 */
[----:B------:R-:W-:-:S02]  /*72880*/  F2FP.F16.E4M3.UNPACK_B R13, R0 ;  /* 0x00000000ff0d723e */ /* 0x000fc400020006ff */
[----:B------:R-:W-:Y:S01]  /*72890*/  F2FP.F16.E4M3.UNPACK_B R12, R12 ;  /* 0x0000000cff0c723e */ /* 0x000fe200020006ff */
[----:B0-----:R-:W-:Y:S04]  /*728a0*/  STL.64 [R1+0xda0], R8 ;  /* 0x000da00801007387 */ /* 0x001fe80000100a00 */
[----:B------:R-:W-:Y:S01]  /*728b0*/  STL.64 [R1+0xda8], R10 ;  /* 0x000da80a01007387 */ /* 0x000fe20000100a00 */
[----:B------:R-:W-:-:S03]  /*728c0*/  IMAD.MOV.U32 R24, RZ, RZ, R8 ;  /* 0x000000ffff187224 */ /* 0x000fc600078e0008 */
[----:B------:R-:W4:Y:S01]  /*728d0*/  LDL.LU.64 R20, [R1+0x700] ;  /* 0x0007000001147983 */ /* 0x000f220000300a00 */
[----:B------:R-:W-:-:S03]  /*728e0*/  IMAD.MOV.U32 R0, RZ, RZ, R9 ;  /* 0x000000ffff007224 */ /* 0x000fc600078e0009 */
[----:B------:R-:W4:Y:S04]  /*728f0*/  LDL.LU.64 R22, [R1+0x708] ;  /* 0x0007080001167983 */ /* 0x000f280000300a00 */
[----:B------:R-:W0:Y:S01]  /*72900*/  LDSM.16.M88.4 R8, [R39+UR4+0x5800] ;  /* 0x005800042708783b */ /* 0x000e220008000200 */
[----:B--2---:R-:W-:-:S15]  /*72910*/  HMMA.16816.F32 R32, R28, R12, R32 ;  /* 0x0000000c1c20723c */ /* 0x004fde0000001820 */
[----:B------:R-:W-:-:S04]  /*72920*/  NOP ;  /* 0x0000000000007918 */ /* 0x000fc80000000000 */
[----:B------:R1:W-:Y:S04]  /*72930*/  STL.64 [R1+0x120], R32 ;  /* 0x0001202001007387 */ /* 0x0003e80000100a00 */
[----:B------:R2:W-:Y:S04]  /*72940*/  STL.64 [R1+0x128], R34 ;  /* 0x0001282201007387 */ /* 0x0005e80000100a00 */
[----:B0-----:R-:W-:Y:S04]  /*72950*/  STL.64 [R1+0xdb0], R8 ;  /* 0x000db00801007387 */ /* 0x001fe80000100a00 */
[----:B------:R3:W-:Y:S04]  /*72960*/  STL.64 [R1+0xdb8], R10 ;  /* 0x000db80a01007387 */ /* 0x0007e80000100a00 */
[----:B-1----:R-:W4:Y:S04]  /*72970*/  LDL.LU.64 R32, [R1+0x6f0] ;  /* 0x0006f00001207983 */ /* 0x002f280000300a00 */
[----:B--2---:R-:W2:Y:S01]  /*72980*/  LDL.LU.64 R34, [R1+0x6f8] ;  /* 0x0006f80001227983 */ /* 0x004ea20000300a00 */
[----:B------:R-:W-:-:S02]  /*72990*/  F2FP.F16.E4M3.UNPACK_B R14, R14 ;  /* 0x0000000eff0e723e */ /* 0x000fc400020006ff */
[----:B------:R-:W-:Y:S01]  /*729a0*/  F2FP.F16.E4M3.UNPACK_B R15, R15 ;  /* 0x0000000fff0f723e */ /* 0x000fe200020006ff */
[----:B------:R-:W-:Y:S02]  /*729b0*/  IMAD.MOV.U32 R26, RZ, RZ, R8 ;  /* 0x000000ffff1a7224 */ /* 0x000fe400078e0008 */
[----:B------:R-:W-:Y:S02]  /*729c0*/  IMAD.MOV.U32 R27, RZ, RZ, R9 ;  /* 0x000000ffff1b7224 */ /* 0x000fe400078e0009 */
[----:B------:R-:W-:Y:S04]  /*729d0*/  STL.64 [R1+0x5d28], R14 ;  /* 0x005d280e01007387 */ /* 0x000fe80000100a00 */
[----:B------:R-:W-:Y:S01]  /*729e0*/  STL.64 [R1+0x5d20], R12 ;  /* 0x005d200c01007387 */ /* 0x000fe20000100a00 */
[----:B---3--:R-:W-:Y:S03]  /*729f0*/  HMMA.16816.F32 R8, R28, R14, R40 ;  /* 0x0000000e1c08723c */ /* 0x008fe60000001828 */
[----:B------:R-:W0:Y:S01]  /*72a00*/  LDSM.16.M88.4 R12, [R39+UR4+0x5c00] ;  /* 0x005c0004270c783b */ /* 0x000e220008000200 */
[----:B------:R-:W-:-:S02]  /*72a10*/  F2FP.F16.E4M3.UNPACK_B R16, R16 ;  /* 0x00000010ff10723e */ /* 0x000fc400020006ff */
[----:B------:R-:W-:-:S13]  /*72a20*/  F2FP.F16.E4M3.UNPACK_B R17, R17 ;  /* 0x00000011ff11723e */ /* 0x000fda00020006ff */
[----:B------:R-:W-:Y:S04]  /*72a30*/  STL.64 [R1+0x130], R8 ;  /* 0x0001300801007387 */ /* 0x000fe80000100a00 */
[----:B------:R1:W-:Y:S04]  /*72a40*/  STL.64 [R1+0x138], R10 ;  /* 0x0001380a01007387 */ /* 0x0003e80000100a00 */
[----:B0-----:R-:W-:Y:S01]  /*72a50*/  STL.64 [R1+0xdc0], R12 ;  /* 0x000dc00c01007387 */ /* 0x001fe20000100a00 */
[----:B-1----:R-:W-:Y:S02]  /*72a60*/  IMAD.MOV.U32 R11, RZ, RZ, R12 ;  /* 0x000000ffff0b7224 */ /* 0x002fe400078e000c */
[----:B------:R-:W-:Y:S01]  /*72a70*/  IMAD.MOV.U32 R10, RZ, RZ, R13 ;  /* 0x000000ffff0a7224 */ /* 0x000fe200078e000d */
[----:B------:R4:W-:Y:S04]  /*72a80*/  STL.64 [R1+0xdc8], R14 ;  /* 0x000dc80e01007387 */ /* 0x0009e80000100a00 */
[----:B------:R-:W3:Y:S01]  /*72a90*/  LDL.LU.64 R40, [R1+0x6e0] ;  /* 0x0006e00001287983 */ /* 0x000ee20000300a00 */
[----:B----4-:R-:W-:-:S15]  /*72aa0*/  HMMA.16816.F32 R12, R28, R16, R20 ;  /* 0x000000101c0c723c */ /* 0x010fde0000001814 */
[----:B------:R-:W-:-:S04]  /*72ab0*/  NOP ;  /* 0x0000000000007918 */ /* 0x000fc80000000000 */
[----:B------:R-:W-:Y:S04]  /*72ac0*/  STL.64 [R1+0x140], R12 ;  /* 0x0001400c01007387 */ /* 0x000fe80000100a00 */
[----:B------:R-:W-:Y:S04]  /*72ad0*/  STL.64 [R1+0x148], R14 ;  /* 0x0001480e01007387 */ /* 0x000fe80000100a00 */
[----:B------:R-:W0:Y:S01]  /*72ae0*/  LDSM.16.M88.4 R12, [R39+UR4+0x6000] ;  /* 0x00600004270c783b */ /* 0x000e220008000200 */
[----:B------:R-:W-:Y:S02]  /*72af0*/  F2FP.F16.E4M3.UNPACK_B R18, R18 ;  /* 0x00000012ff12723e */ /* 0x000fe400020006ff */
[----:B------:R-:W-:Y:S01]  /*72b00*/  F2FP.F16.E4M3.UNPACK_B R19, R19 ;  /* 0x00000013ff13723e */ /* 0x000fe200020006ff */
[----:B------:R-:W3:Y:S04]  /*72b10*/  LDL.LU.64 R42, [R1+0x6e8] ;  /* 0x0006e800012a7983 */ /* 0x000ee80000300a00 */
[----:B0-----:R0:W-:Y:S01]  /*72b20*/  STL.64 [R1+0xdd0], R12 ;  /* 0x000dd00c01007387 */ /* 0x0011e20000100a00 */
[----:B------:R-:W-:-:S02]  /*72b30*/  IMAD.MOV.U32 R9, RZ, RZ, R12 ;  /* 0x000000ffff097224 */ /* 0x000fc400078e000c */
[----:B------:R-:W-:Y:S01]  /*72b40*/  IMAD.MOV.U32 R8, RZ, RZ, R13 ;  /* 0x000000ffff087224 */ /* 0x000fe200078e000d */
[----:B------:R1:W-:Y:S04]  /*72b50*/  STL.64 [R1+0xdd8], R14 ;  /* 0x000dd80e01007387 */ /* 0x0003e80000100a00 */
[----:B0-----:R-:W4:Y:S04]  /*72b60*/  LDL.LU.64 R12, [R1+0x6d0] ;  /* 0x0006d000010c7983 */ /* 0x001f280000300a00 */
[----:B-1----:R-:W4:Y:S01]  /*72b70*/  LDL.LU.64 R14, [R1+0x6d8] ;  /* 0x0006d800010e7983 */ /* 0x002f220000300a00 */
[----:B--2---:R-:W-:-:S15]  /*72b80*/  HMMA.16816.F32 R32, R28, R18, R32 ;  /* 0x000000121c20723c */ /* 0x004fde0000001820 */
[----:B------:R-:W-:-:S04]  /*72b90*/  NOP ;  /* 0x0000000000007918 */ /* 0x000fc80000000000 */
[----:B------:R-:W-:Y:S04]  /*72ba0*/  STL.64 [R1+0x150], R32 ;  /* 0x0001502001007387 */ /* 0x000fe80000100a00 */
[----:B------:R-:W-:Y:S04]  /*72bb0*/  STL.64 [R1+0x158], R34 ;  /* 0x0001582201007387 */ /* 0x000fe80000100a00 */
[----:B------:R-:W-:Y:S04]  /*72bc0*/  STL.64 [R1+0x5d68], R18 ;  /* 0x005d681201007387 */ /* 0x000fe80000100a00 */
[----:B------:R-:W-:Y:S04]  /*72bd0*/  STL.64 [R1+0x5d60], R16 ;  /* 0x005d601001007387 */ /* 0x000fe80000100a00 */
        /* <DEDUP_REMOVED lines=9> */
[----:B------:R-:W0:Y:S01]  /*72c70*/  LDSM.16.M88.4 R16, [R39+UR4+0x6800] ;  /* 0x006800042710783b */ /* 0x000e220008000200 */
[----:B------:R-:W-:Y:S01]  /*72c80*/  IMAD.MOV.U32 R5, RZ, RZ, R25 ;  /* 0x000000ffff057224 */ /* 0x000fe200078e0019 */
[----:B------:R-:W-:-:S04]  /*72c90*/  F2FP.F16.E4M3.UNPACK_B R22, R6 ;  /* 0x00000006ff16723e */ /* 0x000fc800020006ff */
[----:B------:R-:W-:Y:S01]  /*72ca0*/  F2FP.F16.E4M3.UNPACK_B R23, R5 ;  /* 0x00000005ff17723e */ /* 0x000fe200020006ff */
[----:B---3--:R-:W-:Y:S01]  /*72cb0*/  HMMA.16816.F32 R40, R28, R20, R40 ;  /* 0x000000141c28723c */ /* 0x008fe20000001828 */
[----:B0-----:R-:W-:Y:S02]  /*72cc0*/  IMAD.MOV.U32 R6, RZ, RZ, R16 ;  /* 0x000000ffff067224 */ /* 0x001fe400078e0010 */
[----:B------:R-:W-:-:S15]  /*72cd0*/  IMAD.MOV.U32 R5, RZ, RZ, R17 ;  /* 0x000000ffff057224 */ /* 0x000fde00078e0011 */
[----:B------:R-:W-:Y:S01]  /*72ce0*/  NOP ;  /* 0x0000000000007918 */ /* 0x000fe20000000000 */
[----:B------:R-:W-:Y:S04]  /*72cf0*/  STL.64 [R1+0x160], R40 ;  /* 0x0001602801007387 */ /* 0x000fe80000100a00 */
[----:B------:R-:W-:Y:S04]  /*72d00*/  STL.64 [R1+0x168], R42 ;  /* 0x0001682a01007387 */ /* 0x000fe80000100a00 */
[----:B------:R0:W-:Y:S04]  /*72d10*/  STL.64 [R1+0xdf0], R16 ;  /* 0x000df01001007387 */ /* 0x0001e80000100a00 */
[----:B------:R1:W-:Y:S04]  /*72d20*/  STL.64 [R1+0xdf8], R18 ;  /* 0x000df81201007387 */ /* 0x0003e80000100a00 */
[----:B0-----:R-:W3:Y:S04]  /*72d30*/  LDL.LU.64 R16, [R1+0x6b0] ;  /* 0x0006b00001107983 */ /* 0x001ee80000300a00 */
[----:B-1----:R-:W3:Y:S01]  /*72d40*/  LDL.LU.64 R18, [R1+0x6b8] ;  /* 0x0006b80001127983 */ /* 0x002ee20000300a00 */
[----:B----4-:R-:W-:Y:S03]  /*72d50*/  HMMA.16816.F32 R12, R28, R22, R12 ;  /* 0x000000161c0c723c */ /* 0x010fe6000000180c */
[----:B------:R-:W-:Y:S04]  /*72d60*/  STL.64 [R1+0x5d78], R22 ;  /* 0x005d781601007387 */ /* 0x000fe80000100a00 */
[----:B------:R-:W-:-:S12]  /*72d70*/  STL.64 [R1+0x5d70], R20 ;  /* 0x005d701401007387 */ /* 0x000fd80000100a00 */
[----:B------:R-:W-:Y:S04]  /*72d80*/  STL.64 [R1+0x170], R12 ;  /* 0x0001700c01007387 */ /* 0x000fe80000100a00 */
[----:B------:R-:W-:Y:S04]  /*72d90*/  STL.64 [R1+0x178], R14 ;  /* 0x0001780e01007387 */ /* 0x000fe80000100a00 */
[----:B------:R-:W0:Y:S01]  /*72da0*/  LDSM.16.M88.4 R12, [R39+UR4+0x6c00] ;  /* 0x006c0004270c783b */ /* 0x000e220008000200 */
[----:B------:R-:W-:Y:S02]  /*72db0*/  F2FP.F16.E4M3.UNPACK_B R24, R24 ;  /* 0x00000018ff18723e */ /* 0x000fe400020006ff */
[----:B------:R-:W-:Y:S01]  /*72dc0*/  F2FP.F16.E4M3.UNPACK_B R25, R0 ;  /* 0x00000000ff19723e */ /* 0x000fe200020006ff */
[----:B0-----:R-:W-:Y:S04]  /*72dd0*/  STL.64 [R1+0xe00], R12 ;  /* 0x000e000c01007387 */ /* 0x001fe80000100a00 */
[----:B------:R-:W-:Y:S04]  /*72de0*/  STL.64 [R1+0xe08], R14 ;  /* 0x000e080e01007387 */ /* 0x000fe80000100a00 */
[----:B------:R-:W4:Y:S01]  /*72df0*/  LDL.LU.64 R52, [R1+0x6a0] ;  /* 0x0006a00001347983 */ /* 0x000f220000300a00 */
[----:B--2---:R-:W-:-:S15]  /*72e00*/  HMMA.16816.F32 R20, R28, R24, R32 ;  /* 0x000000181c14723c */ /* 0x004fde0000001820 */
[----:B------:R-:W-:-:S04]  /*72e10*/  NOP ;  /* 0x0000000000007918 */ /* 0x000fc80000000000 */
[----:B------:R-:W-:Y:S04]  /*72e20*/  STL.64 [R1+0x180], R20 ;  /* 0x0001801401007387 */ /* 0x000fe80000100a00 */
[----:B------:R-:W-:Y:S04]  /*72e30*/  STL.64 [R1+0x188], R22 ;  /* 0x0001881601007387 */ /* 0x000fe80000100a00 */
[----:B------:R-:W4:Y:S04]  /*72e40*/  LDL.LU.64 R54, [R1+0x6a8] ;  /* 0x0006a80001367983 */ /* 0x000f280000300a00 */
[----:B------:R-:W0:Y:S01]  /*72e50*/  LDSM.16.M88.4 R20, [R39+UR4+0x7000] ;  /* 0x007000042714783b */ /* 0x000e220008000200 */
[----:B------:R-:W-:-:S02]  /*72e60*/  F2FP.F16.E4M3.UNPACK_B R26, R26 ;  /* 0x0000001aff1a723e */ /* 0x000fc400020006ff */
[----:B------:R-:W-:Y:S01]  /*72e70*/  F2FP.F16.E4M3.UNPACK_B R27, R27 ;  /* 0x0000001bff1b723e */ /* 0x000fe200020006ff */
[----:B0-----:R-:W-:Y:S04]  /*72e80*/  STL.64 [R1+0xe10], R20 ;  /* 0x000e101401007387 */ /* 0x001fe80000100a00 */
[----:B------:R-:W-:Y:S04]  /*72e90*/  STL.64 [R1+0xe18], R22 ;  /* 0x000e181601007387 */ /* 0x000fe80000100a00 */
[----:B------:R-:W2:Y:S01]  /*72ea0*/  LDL.LU.64 R40, [R1+0x9e0] ;  /* 0x0009e00001287983 */ /* 0x000ea20000300a00 */
[----:B---3--:R-:W-:Y:S03]  /*72eb0*/  HMMA.16816.F32 R16, R28, R26, R16 ;  /* 0x0000001a1c10723c */ /* 0x008fe60000001810 */
[----:B------:R-:W2:-:S15]  /*72ec0*/  LDL.LU.64 R42, [R1+0x9e8] ;  /* 0x0009e800012a7983 */ /* 0x000e9e0000300a00 */
[----:B------:R-:W-:Y:S01]  /*72ed0*/  NOP ;  /* 0x0000000000007918 */ /* 0x000fe20000000000 */
[----:B------:R-:W-:Y:S04]  /*72ee0*/  STL.64 [R1+0x190], R16 ;  /* 0x0001901001007387 */ /* 0x000fe80000100a00 */
[----:B------:R-:W-:Y:S04]  /*72ef0*/  STL.64 [R1+0x198], R18 ;  /* 0x0001981201007387 */ /* 0x000fe80000100a00 */
[----:B------:R-:W0:Y:S01]  /*72f00*/  LDSM.16.M88.4 R16, [R39+UR4+0x7400] ;  /* 0x007400042710783b */ /* 0x000e220008000200 */
[----:B------:R-:W-:Y:S02]  /*72f10*/  F2FP.F16.E4M3.UNPACK_B R32, R11 ;  /* 0x0000000bff20723e */ /* 0x000fe400020006ff */
[----:B------:R-:W-:Y:S01]  /*72f20*/  F2FP.F16.E4M3.UNPACK_B R33, R10 ;  /* 0x0000000aff21723e */ /* 0x000fe200020006ff */
[----:B------:R-:W-:Y:S01]  /*72f30*/  STL.64 [R1+0x5d88], R26 ;  /* 0x005d881a01007387 */ /* 0x000fe20000100a00 */
[----:B------:R-:W-:-:S03]  /*72f40*/  IMAD.MOV.U32 R15, RZ, RZ, R13 ;  /* 0x000000ffff0f7224 */ /* 0x000fc600078e000d */
[----:B------:R4:W-:Y:S01]  /*72f50*/  STL.64 [R1+0x5d80], R24 ;  /* 0x005d801801007387 */ /* 0x0009e20000100a00 */
[----:B------:R-:W-:Y:S02]  /*72f60*/  IMAD.MOV.U32 R14, RZ, RZ, R20 ;  /* 0x000000ffff0e7224 */ /* 0x000fe400078e0014 */
[----:B------:R-:W-:Y:S01]  /*72f70*/  IMAD.MOV.U32 R13, RZ, RZ, R21 ;  /* 0x000000ffff0d7224 */ /* 0x000fe200078e0015 */
[----:B------:R-:W-:Y:S02]  /*72f80*/  F2FP.F16.E4M3.UNPACK_B R34, R9 ;  /* 0x00000009ff22723e */ /* 0x000fe400020006ff */
[----:B------:R-:W-:Y:S01]  /*72f90*/  F2FP.F16.E4M3.UNPACK_B R35, R8 ;  /* 0x00000008ff23723e */ /* 0x000fe200020006ff */
[----:B0-----:R-:W-:Y:S04]  /*72fa0*/  STL.64 [R1+0xe20], R16 ;  /* 0x000e201001007387 */ /* 0x001fe80000100a00 */
[----:B------:R0:W-:Y:S04]  /*72fb0*/  STL.64 [R1+0xe28], R18 ;  /* 0x000e281201007387 */ /* 0x0001e80000100a00 */
[----:B------:R-:W3:Y:S04]  /*72fc0*/  LDL.LU.64 R20, [R1+0xa90] ;  /* 0x000a900001147983 */ /* 0x000ee80000300a00 */
[----:B------:R-:W3:Y:S04]  /*72fd0*/  LDL.LU.64 R22, [R1+0xa98] ;  /* 0x000a980001167983 */ /* 0x000ee80000300a00 */
[----:B------:R-:W3:Y:S01]  /*72fe0*/  LDL.LU.64 R8, [R1+0xa80] ;  /* 0x000a800001087983 */ /* 0x000ee20000300a00 */
[----:B----4-:R-:W-:-:S15]  /*72ff0*/  HMMA.16816.F32 R24, R28, R32, R52 ;  /* 0x000000201c18723c */ /* 0x010fde0000001834 */
[----:B------:R-:W-:-:S04]  /*73000*/  NOP ;  /* 0x0000000000007918 */ /* 0x000fc80000000000 */
[----:B------:R-:W-:Y:S04]  /*73010*/  STL.64 [R1+0x1a0], R24 ;  /* 0x0001a01801007387 */ /* 0x000fe80000100a00 */
[----:B------:R-:W-:Y:S04]  /*73020*/  STL.64 [R1+0x1a8], R26 ;  /* 0x0001a81a01007387 */ /* 0x000fe80000100a00 */
[----:B------:R-:W4:Y:S04]  /*73030*/  LDL.LU.64 R10, [R1+0xa88] ;  /* 0x000a8800010a7983 */ /* 0x000f280000300a00 */
[----:B------:R-:W1:Y:S01]  /*73040*/  LDSM.16.M88.4 R24, [R39+UR4+0x7800] ;  /* 0x007800042718783b */ /* 0x000e620008000200 */
[----:B0-----:R-:W-:-:S03]  /*73050*/  IMAD.MOV.U32 R19, RZ, RZ, R17 ;  /* 0x000000ffff137224 */ /* 0x001fc600078e0011 */
[----:B-1----:R-:W-:Y:S01]  /*73060*/  STL.64 [R1+0xe30], R24 ;  /* 0x000e301801007387 */ /* 0x002fe20000100a00 */
[----:B------:R-:W-:Y:S02]  /*73070*/  IMAD.MOV.U32 R18, RZ, RZ, R24 ;  /* 0x000000ffff127224 */ /* 0x000fe400078e0018 */
[----:B------:R-:W-:Y:S01]  /*73080*/  IMAD.MOV.U32 R17, RZ, RZ, R25 ;  /* 0x000000ffff117224 */ /* 0x000fe200078e0019 */
[----:B------:R2:W-:Y:S02]  /*73090*/  STL.64 [R1+0xe38], R26 ;  /* 0x000e381a01007387 */ /* 0x0005e40000100a00 */
[----:B--2---:R-:W-:Y:S02]  /*730a0*/  HMMA.16816.F32 R24, R28, R34, R40 ;  /* 0x000000221c18723c */ /* 0x004fe40000001828 */
[----:B------:R-:W-:Y:S04]  /*730b0*/  STL.64 [R1+0x5d08], R34 ;  /* 0x005d082201007387 */ /* 0x000fe80000100a00 */
[----:B------:R-:W-:-:S13]  /*730c0*/  STL.64 [R1+0x5d00], R32 ;  /* 0x005d002001007387 */ /* 0x000fda0000100a00 */
[----:B------:R-:W-:Y:S04]  /*730d0*/  STL.64 [R1+0x1b0], R24 ;  /* 0x0001b01801007387 */ /* 0x000fe80000100a00 */
[----:B------:R-:W-:Y:S04]  /*730e0*/  STL.64 [R1+0x1b8], R26 ;  /* 0x0001b81a01007387 */ /* 0x000fe80000100a00 */
[----:B------:R0:W1:Y:S01]  /*730f0*/  LDSM.16.M88.4 R24, [R39+UR4+0x7c00] ;  /* 0x007c00042718783b */ /* 0x0000620008000200 */
[----:B------:R-:W-:Y:S02]  /*73100*/  F2FP.F16.E4M3.UNPACK_B R36, R7 ;  /* 0x00000007ff24723e */ /* 0x000fe400020006ff */
[----:B------:R-:W-:Y:S01]  /*73110*/  F2FP.F16.E4M3.UNPACK_B R37, R4 ;  /* 0x00000004ff25723e */ /* 0x000fe200020006ff */
[----:B------:R-:W-:-:S02]  /*73120*/  IMAD.MOV.U32 R0, RZ, RZ, R12 ;  /* 0x000000ffff007224 */ /* 0x000fc400078e000c */
[----:B------:R-:W-:Y:S01]  /*73130*/  IMAD.MOV.U32 R12, RZ, RZ, R16 ;  /* 0x000000ffff0c7224 */ /* 0x000fe200078e0010 */
[----:B------:R-:W-:Y:S02]  /*73140*/  F2FP.F16.E4M3.UNPACK_B R38, R6 ;  /* 0x00000006ff26723e */ /* 0x000fe400020006ff */
[----:B0-----:R-:W-:Y:S01]  /*73150*/  F2FP.F16.E4M3.UNPACK_B R39, R5 ;  /* 0x00000005ff27723e */ /* 0x001fe200020006ff */
[----:B-1----:R-:W-:Y:S01]  /*73160*/  STL.64 [R1+0xe40], R24 ;  /* 0x000e401801007387 */ /* 0x002fe20000100a00 */
[----:B------:R-:W-:Y:S02]  /*73170*/  IMAD.MOV.U32 R16, RZ, RZ, R24 ;  /* 0x000000ffff107224 */ /* 0x000fe400078e0018 */
[----:B------:R-:W-:Y:S01]  /*73180*/  IMAD.MOV.U32 R4, RZ, RZ, R25 ;  /* 0x000000ffff047224 */ /* 0x000fe200078e0019 */
[----:B------:R3:W-:Y:S02]  /*73190*/  STL.64 [R1+0xe48], R26 ;  /* 0x000e481a01007387 */ /* 0x0007e40000100a00 */
[----:B---3--:R-:W-:Y:S02]  /*731a0*/  HMMA.16816.F32 R24, R28, R36, R20 ;  /* 0x000000241c18723c */ /* 0x008fe40000001814 */
[----:B------:R-:W2:Y:S04]  /*731b0*/  LDL.LU.64 R20, [R1+0xa70] ;  /* 0x000a700001147983 */ /* 0x000ea80000300a00 */
[----:B------:R-:W2:-:S13]  /*731c0*/  LDL.LU.64 R22, [R1+0xa78] ;  /* 0x000a780001167983 */ /* 0x000e9a0000300a00 */
[----:B------:R-:W-:Y:S04]  /*731d0*/  STL.64 [R1+0x1c0], R24 ;  /* 0x0001c01801007387 */ /* 0x000fe80000100a00 */
[----:B------:R4:W-:Y:S02]  /*731e0*/  STL.64 [R1+0x1c8], R26 ;  /* 0x0001c81a01007387 */ /* 0x0009e40000100a00 */
[----:B----4-:R-:W-:Y:S02]  /*731f0*/  HMMA.16816.F32 R24, R28, R38, R8 ;  /* 0x000000261c18723c */ /* 0x010fe40000001808 */
[----:B------:R-:W3:Y:S04]  /*73200*/  LDL.LU.64 R8, [R1+0xa60] ;  /* 0x000a600001087983 */ /* 0x000ee80000300a00 */
[----:B------:R-:W3:Y:S01]  /*73210*/  LDL.LU.64 R10, [R1+0xa68] ;  /* 0x000a6800010a7983 */ /* 0x000ee20000300a00 */
[----:B------:R-:W-:-:S02]  /*73220*/  F2FP.F16.E4M3.UNPACK_B R40, R0 ;  /* 0x00000000ff28723e */ /* 0x000fc400020006ff */
[----:B------:R-:W-:Y:S02]  /*73230*/  F2FP.F16.E4M3.UNPACK_B R41, R15 ;  /* 0x0000000fff29723e */ /* 0x000fe400020006ff */
[----:B------:R-:W-:Y:S02]  /*73240*/  F2FP.F16.E4M3.UNPACK_B R42, R14 ;  /* 0x0000000eff2a723e */ /* 0x000fe400020006ff */
[----:B------:R-:W-:-:S06]  /*73250*/  F2FP.F16.E4M3.UNPACK_B R43, R13 ;  /* 0x0000000dff2b723e */ /* 0x000fcc00020006ff */
[----:B------:R-:W-:Y:S04]  /*73260*/  STL.64 [R1+0x1d0], R24 ;  /* 0x0001d01801007387 */ /* 0x000fe80000100a00 */
[----:B------:R2:W-:Y:S04]  /*73270*/  STL.64 [R1+0x1d8], R26 ;  /* 0x0001d81a01007387 */ /* 0x0005e80000100a00 */
        /* <DEDUP_REMOVED lines=8> */
[----:B------:R-:W-:Y:S04]  /*73300*/  STL.64 [R1+0x5cf8], R38 ;  /* 0x005cf82601007387 */ /* 0x000fe80000100a00 */
[----:B------:R-:W-:Y:S01]  /*73310*/  STL.64 [R1+0x5cf0], R36 ;  /* 0x005cf02401007387 */ /* 0x000fe20000100a00 */
[----:B------:R-:W-:Y:S01]  /*73320*/  F2FP.F16.E4M3.UNPACK_B R44, R12 ;  /* 0x0000000cff2c723e */ /* 0x000fe200020006ff */
[----:B------:R-:W-:-:S02]  /*73330*/  IMAD.MOV.U32 R58, RZ, RZ, R47 ;  /* 0x000000ffff3a7224 */ /* 0x000fc400078e002f */
[----:B------:R-:W-:Y:S02]  /*73340*/  IMAD.MOV.U32 R59, RZ, RZ, R48 ;  /* 0x000000ffff3b7224 */ /* 0x000fe400078e0030 */
[----:B------:R-:W-:Y:S01]  /*73350*/  IMAD.MOV.U32 R56, RZ, RZ, R49 ;  /* 0x000000ffff387224 */ /* 0x000fe200078e0031 */
[----:B--2---:R-:W-:Y:S01]  /*73360*/  HMMA.16816.F32 R24, R28, R40, R20 ;  /* 0x000000281c18723c */ /* 0x004fe20000001814 */
[----:B------:R-:W2:Y:S04]  /*73370*/  LDL.LU.64 R20, [R1+0xa50] ;  /* 0x000a500001147983 */ /* 0x000ea80000300a00 */
[----:B------:R-:W2:-:S14]  /*73380*/  LDL.LU.64 R22, [R1+0xa58] ;  /* 0x000a580001167983 */ /* 0x000e9c0000300a00 */
[----:B------:R-:W-:Y:S04]  /*73390*/  STL.64 [R1+0x1e0], R24 ;  /* 0x0001e01801007387 */ /* 0x000fe80000100a00 */
[----:B------:R-:W-:Y:S04]  /*733a0*/  STL.64 [R1+0x1e8], R26 ;  /* 0x0001e81a01007387 */ /* 0x000fe80000100a00 */
[----:B------:R-:W4:Y:S04]  /*733b0*/  LDL.LU.64 R12, [R1+0xa40] ;  /* 0x000a4000010c7983 */ /* 0x000f280000300a00 */
[----:B------:R-:W4:Y:S01]  /*733c0*/  LDL.LU.64 R14, [R1+0xa48] ;  /* 0x000a4800010e7983 */ /* 0x000f220000300a00 */
[----:B---3--:R-:W-:-:S15]  /*733d0*/  HMMA.16816.F32 R8, R28, R42, R8 ;  /* 0x0000002a1c08723c */ /* 0x008fde0000001808 */
[----:B------:R-:W-:-:S04]  /*733e0*/  NOP ;  /* 0x0000000000007918 */ /* 0x000fc80000000000 */
[----:B------:R0:W-:Y:S04]  /*733f0*/  STL.64 [R1+0x1f0], R8 ;  /* 0x0001f00801007387 */ /* 0x0001e80000100a00 */
[----:B------:R1:W-:Y:S04]  /*73400*/  STL.64 [R1+0x1f8], R10 ;  /* 0x0001f80a01007387 */ /* 0x0003e80000100a00 */
[----:B0-----:R-:W3:Y:S04]  /*73410*/  LDL.LU.64 R8, [R1+0xad0] ;  /* 0x000ad00001087983 */ /* 0x001ee80000300a00 */
[----:B-1----:R-:W3:Y:S04]  /*73420*/  LDL.LU.64 R10, [R1+0xad8] ;  /* 0x000ad800010a7983 */ /* 0x002ee80000300a00 */
[----:B------:R-:W-:Y:S04]  /*73430*/  STL.64 [R1+0x5ce8], R42 ;  /* 0x005ce82a01007387 */ /* 0x000fe80000100a00 */
[----:B------:R-:W-:Y:S04]  /*73440*/  STL.64 [R1+0x5ce0], R40 ;  /* 0x005ce02801007387 */ /* 0x000fe80000100a00 */
[----:B------:R-:W3:Y:S04]  /*73450*/  LDL.LU R47, [R1+0x5da8] ;  /* 0x005da800012f7983 */ /* 0x000ee80000300800 */
[----:B------:R-:W4:Y:S04]  /*73460*/  LDL.LU R48, [R1+0x5da4] ;  /* 0x005da40001307983 */ /* 0x000f280000300800 */
[----:B------:R-:W4:Y:S01]  /*73470*/  LDL.LU R49, [R1+0x5da0] ;  /* 0x005da00001317983 */ /* 0x000f220000300800 */
[----:B------:R-:W-:Y:S01]  /*73480*/  F2FP.F16.E4M3.UNPACK_B R45, R19 ;  /* 0x00000013ff2d723e */ /* 0x000fe200020006ff */
[----:B------:R-:W-:Y:S01]  /*73490*/  IMAD.MOV.U32 R57, RZ, RZ, R46 ;  /* 0x000000ffff397224 */ /* 0x000fe200078e002e */
[----:B------:R-:W-:Y:S01]  /*734a0*/  F2FP.F16.E4M3.UNPACK_B R46, R18 ;  /* 0x00000012ff2e723e */ /* 0x000fe200020006ff */
[----:B------:R-:W-:Y:S04]  /*734b0*/  STL.64 [R1+0x5d98], R58 ;  /* 0x005d983a01007387 */ /* 0x000fe80000100a00 */
[----:B------:R0:W-:Y:S01]  /*734c0*/  STL.64 [R1+0x5d90], R56 ;  /* 0x005d903801007387 */ /* 0x0001e20000100a00 */
[----:B--2---:R-:W-:Y:S03]  /*734d0*/  HMMA.16816.F32 R24, R28, R44, R20 ;  /* 0x0000002c1c18723c */ /* 0x004fe60000001814 */
[----:B------:R-:W2:-:S15]  /*734e0*/  LDL R22, [R1+0x10] ;  /* 0x0000100001167983 */ /* 0x000e9e0000100800 */
[----:B------:R-:W-:Y:S01]  /*734f0*/  NOP ;  /* 0x0000000000007918 */ /* 0x000fe20000000000 */
[----:B------:R1:W-:Y:S04]  /*73500*/  STL.64 [R1+0x220], R24 ;  /* 0x0002201801007387 */ /* 0x0003e80000100a00 */
[----:B------:R0:W-:Y:S01]  /*73510*/  STL.64 [R1+0x228], R26 ;  /* 0x0002281a01007387 */ /* 0x0001e20000100a00 */
[----:B---3--:R-:W-:Y:S01]  /*73520*/  IMAD.MOV.U32 R23, RZ, RZ, R47 ;  /* 0x000000ffff177224 */ /* 0x008fe200078e002f */
[----:B------:R-:W-:Y:S01]  /*73530*/  F2FP.F16.E4M3.UNPACK_B R47, R17 ;  /* 0x00000011ff2f723e */ /* 0x000fe200020006ff */
[----:B----4-:R-:W-:Y:S01]  /*73540*/  IMAD.MOV.U32 R21, RZ, RZ, R48 ;  /* 0x000000ffff157224 */ /* 0x010fe200078e0030 */
[----:B------:R-:W-:Y:S01]  /*73550*/  F2FP.F16.E4M3.UNPACK_B R48, R16 ;  /* 0x00000010ff30723e */ /* 0x000fe200020006ff */
[----:B------:R-:W-:Y:S01]  /*73560*/  IMAD.MOV.U32 R20, RZ, RZ, R49 ;  /* 0x000000ffff147224 */ /* 0x000fe200078e0031 */
[----:B------:R-:W-:-:S03]  /*73570*/  F2FP.F16.E4M3.UNPACK_B R49, R4 ;  /* 0x00000004ff31723e */ /* 0x000fc600020006ff */
[C---:B------:R-:W-:Y:S08]  /*73580*/  HMMA.16816.F32 R12, R28.reuse, R46, R12 ;  /* 0x0000002e1c0c723c */ /* 0x040ff0000000180c */
[----:B------:R-:W-:Y:S11]  /*73590*/  HMMA.16816.F32 R8, R28, R48, R8 ;  /* 0x000000301c08723c */ /* 0x000ff60000001808 */
[----:B------:R3:W-:Y:S04]  /*735a0*/  STL.64 [R1+0x430], R12 ;  /* 0x0004300c01007387 */ /* 0x0007e80000100a00 */
[----:B------:R4:W-:Y:S04]  /*735b0*/  STL.64 [R1+0x438], R14 ;  /* 0x0004380e01007387 */ /* 0x0009e80000100a00 */
[----:B------:R1:W-:Y:S04]  /*735c0*/  STL.64 [R1+0x210], R8 ;  /* 0x0002100801007387 */ /* 0x0003e80000100a00 */
[----:B------:R1:W-:Y:S04]  /*735d0*/  STL.64 [R1+0x218], R10 ;  /* 0x0002180a01007387 */ /* 0x0003e80000100a00 */
[----:B0-----:R-:W2:Y:S04]  /*735e0*/  LDL.LU.64 R56, [R1+0x9d0] ;  /* 0x0009d00001387983 */ /* 0x001ea80000300a00 */
[----:B------:R-:W2:Y:S01]  /*735f0*/  LDL.LU.64 R58, [R1+0x9d8] ;  /* 0x0009d800013a7983 */ /* 0x000ea20000300a00 */
[----:B------:R-:W-:-:S02]  /*73600*/  IMAD R4, R6, 0x100, R5 ;  /* 0x0000010006047824 */ /* 0x000fc400078e0205 */
[----:B------:R-:W-:Y:S01]  /*73610*/  IMAD R6, R52, 0x100, R7 ;  /* 0x0000010034067824 */ /* 0x000fe200078e0207 */
[----:B-1----:R-:W2:Y:S01]  /*73620*/  LDL.LU.64 R24, [R1+0x9c0] ;  /* 0x0009c00001187983 */ /* 0x002ea20000300a00 */
[----:B------:R-:W-:Y:S02]  /*73630*/  IMAD R5, R54, 0x100, R53 ;  /* 0x0000010036057824 */ /* 0x000fe400078e0235 */
[----:B------:R-:W-:Y:S02]  /*73640*/  IMAD.MOV.U32 R30, RZ, RZ, R6 ;  /* 0x000000ffff1e7224 */ /* 0x000fe400078e0006 */
[----:B------:R-:W-:Y:S01]  /*73650*/  IMAD R0, R0, 0x100, R55 ;  /* 0x0000010000007824 */ /* 0x000fe200078e0237 */
[----:B------:R-:W-:Y:S01]  /*73660*/  F2FP.F16.E4M3.UNPACK_B R28, R4 ;  /* 0x00000004ff1c723e */ /* 0x000fe200020006ff */
[----:B------:R-:W-:Y:S01]  /*73670*/  IMAD.MOV.U32 R31, RZ, RZ, R5 ;  /* 0x000000ffff1f7224 */ /* 0x000fe200078e0005 */
[----:B------:R-:W-:Y:S01]  /*73680*/  F2FP.F16.E4M3.UNPACK_B R29, R30 ;  /* 0x0000001eff1d723e */ /* 0x000fe200020006ff */
[----:B------:R-:W2:Y:S03]  /*73690*/  LDL.LU.64 R26, [R1+0x9c8] ;  /* 0x0009c800011a7983 */ /* 0x000ea60000300a00 */
[----:B------:R-:W-:Y:S01]  /*736a0*/  F2FP.F16.E4M3.UNPACK_B R30, R31 ;  /* 0x0000001fff1e723e */ /* 0x000fe200020006ff */
[----:B------:R-:W2:Y:S01]  /*736b0*/  LDL.LU.64 R16, [R1+0x9b0] ;  /* 0x0009b00001107983 */ /* 0x000ea20000300a00 */
[----:B------:R-:W-:-:S03]  /*736c0*/  F2FP.F16.E4M3.UNPACK_B R31, R0 ;  /* 0x00000000ff1f723e */ /* 0x000fc600020006ff */
[----:B------:R-:W2:Y:S04]  /*736d0*/  LDL.LU.64 R18, [R1+0x9b8] ;  /* 0x0009b80001127983 */ /* 0x000ea80000300a00 */
        /* <DEDUP_REMOVED lines=8> */
[----:B---3--:R-:W3:Y:S04]  /*73760*/  LDL.LU.64 R12, [R1+0x960] ;  /* 0x00096000010c7983 */ /* 0x008ee80000300a00 */
[----:B----4-:R-:W3:Y:S04]  /*73770*/  LDL.LU.64 R14, [R1+0x968] ;  /* 0x00096800010e7983 */ /* 0x010ee80000300a00 */
[----:B------:R-:W4:Y:S04]  /*73780*/  LDL.LU.64 R8, [R1+0x950] ;  /* 0x0009500001087983 */ /* 0x000f280000300a00 */
[----:B------:R-:W4:Y:S04]  /*73790*/  LDL.LU.64 R10, [R1+0x958] ;  /* 0x00095800010a7983 */ /* 0x000f280000300a00 */
[----:B------:R-:W3:Y:S04]  /*737a0*/  LDL.LU.64 R4, [R1+0x940] ;  /* 0x0009400001047983 */ /* 0x000ee80000300a00 */
[----:B------:R-:W3:Y:S01]  /*737b0*/  LDL.LU.64 R6, [R1+0x948] ;  /* 0x0009480001067983 */ /* 0x000ee20000300a00 */
[----:B--2---:R-:W-:-:S15]  /*737c0*/  HMMA.16816.F32 R56, R28, R20, R56 ;  /* 0x000000141c38723c */ /* 0x004fde0000001838 */
[----:B------:R-:W-:-:S04]  /*737d0*/  NOP ;  /* 0x0000000000007918 */ /* 0x000fc80000000000 */
[----:B------:R-:W-:Y:S04]  /*737e0*/  STL.64 [R1+0x420], R56 ;  /* 0x0004203801007387 */ /* 0x000fe80000100a00 */
[----:B------:R0:W-:Y:S04]  /*737f0*/  STL.64 [R1+0x428], R58 ;  /* 0x0004283a01007387 */ /* 0x0001e80000100a00 */
[----:B0-----:R-:W2:Y:S04]  /*73800*/  LDL.LU.64 R58, [R1+0x5d98] ;  /* 0x005d9800013a7983 */ /* 0x001ea80000300a00 */
[----:B------:R-:W2:Y:S01]  /*73810*/  LDL.LU.64 R56, [R1+0x5d90] ;  /* 0x005d900001387983 */ /* 0x000ea20000300a00 */
[----:B------:R-:W-:Y:S03]  /*73820*/  HMMA.16816.F32 R20, R28, R22, R24 ;  /* 0x000000161c14723c */ /* 0x000fe60000001818 */
[----:B------:R-:W3:Y:S04]  /*73830*/  LDL.LU.64 R26, [R1+0x5d88] ;  /* 0x005d8800011a7983 */ /* 0x000ee80000300a00 */
[----:B------:R-:W3:-:S12]  /*73840*/  LDL.LU.64 R24, [R1+0x5d80] ;  /* 0x005d800001187983 */ /* 0x000ed80000300a00 */
[----:B------:R-:W-:Y:S04]  /*73850*/  STL.64 [R1+0x410], R20 ;  /* 0x0004101401007387 */ /* 0x000fe80000100a00 */
[----:B------:R0:W-:Y:S04]  /*73860*/  STL.64 [R1+0x418], R22 ;  /* 0x0004181601007387 */ /* 0x0001e80000100a00 */
[----:B0-----:R-:W3:Y:S04]  /*73870*/  LDL.LU.64 R22, [R1+0x5d78] ;  /* 0x005d780001167983 */ /* 0x001ee80000300a00 */
[----:B------:R-:W3:Y:S01]  /*73880*/  LDL.LU.64 R20, [R1+0x5d70] ;  /* 0x005d700001147983 */ /* 0x000ee20000300a00 */
[C---:B--2---:R-:W-:Y:S08]  /*73890*/  HMMA.16816.F32 R16, R28.reuse, R56, R16 ;  /* 0x000000381c10723c */ /* 0x044ff00000001810 */
[C---:B------:R-:W-:Y:S11]  /*738a0*/  HMMA.16816.F32 R56, R28.reuse, R58, R52 ;  /* 0x0000003a1c38723c */ /* 0x040ff60000001834 */
[----:B------:R-:W-:Y:S04]  /*738b0*/  STL.64 [R1+0x400], R16 ;  /* 0x0004001001007387 */ /* 0x000fe80000100a00 */
[----:B------:R0:W-:Y:S04]  /*738c0*/  STL.64 [R1+0x408], R18 ;  /* 0x0004081201007387 */ /* 0x0001e80000100a00 */
[----:B0-----:R-:W2:Y:S04]  /*738d0*/  LDL.LU.64 R18, [R1+0x5d68] ;  /* 0x005d680001127983 */ /* 0x001ea80000300a00 */
[----:B------:R-:W2:Y:S04]  /*738e0*/  LDL.LU.64 R16, [R1+0x5d60] ;  /* 0x005d600001107983 */ /* 0x000ea80000300a00 */
[----:B------:R-:W3:Y:S04]  /*738f0*/  LDL.LU.64 R54, [R1+0x5d58] ;  /* 0x005d580001367983 */ /* 0x000ee80000300a00 */
[----:B------:R-:W4:Y:S04]  /*73900*/  LDL.LU.64 R52, [R1+0x5d50] ;  /* 0x005d500001347983 */ /* 0x000f280000300a00 */
[----:B------:R-:W-:Y:S04]  /*73910*/  STL.64 [R1+0x3f0], R56 ;  /* 0x0003f03801007387 */ /* 0x000fe80000100a00 */
[----:B------:R0:W-:Y:S04]  /*73920*/  STL.64 [R1+0x3f8], R58 ;  /* 0x0003f83a01007387 */ /* 0x0001e80000100a00 */
[----:B0-----:R-:W2:Y:S04]  /*73930*/  LDL.LU.64 R58, [R1+0x5d48] ;  /* 0x005d4800013a7983 */ /* 0x001ea80000300a00 */
[----:B------:R-:W2:Y:S01]  /*73940*/  LDL.LU.64 R56, [R1+0x5d40] ;  /* 0x005d400001387983 */ /* 0x000ea20000300a00 */
[----:B------:R-:W-:-:S15]  /*73950*/  HMMA.16816.F32 R40, R28, R60, R40 ;  /* 0x0000003c1c28723c */ /* 0x000fde0000001828 */
[----:B------:R-:W-:-:S04]  /*73960*/  NOP ;  /* 0x0000000000007918 */ /* 0x000fc80000000000 */
[----:B------:R-:W-:Y:S04]  /*73970*/  STL.64 [R1+0x3e0], R40 ;  /* 0x0003e02801007387 */ /* 0x000fe80000100a00 */
[----:B------:R-:W-:Y:S01]  /*73980*/  STL.64 [R1+0x3e8], R42 ;  /* 0x0003e82a01007387 */ /* 0x000fe20000100a00 */
[C---:B---3--:R-:W-:Y:S08]  /*73990*/  HMMA.16816.F32 R12, R28.reuse, R54, R12 ;  /* 0x000000361c0c723c */ /* 0x048ff0000000180c */
[C---:B----4-:R-:W-:Y:S08]  /*739a0*/  HMMA.16816.F32 R8, R28.reuse, R52, R8 ;  /* 0x000000341c08723c */ /* 0x050ff00000001808 */
[C---:B--2---:R-:W-:Y:S08]  /*739b0*/  HMMA.16816.F32 R36, R28.reuse, R58, R36 ;  /* 0x0000003a1c24723c */ /* 0x044ff00000001824 */
[C---:B------:R-:W-:Y:S01]  /*739c0*/  HMMA.16816.F32 R32, R28.reuse, R56, R32 ;  /* 0x000000381c20723c */ /* 0x040fe20000001820 */
[----:B------:R-:W-:Y:S10]  /*739d0*/  STL.64 [R1+0x5cc8], R58 ;  /* 0x005cc83a01007387 */ /* 0x000ff40000100a00 */
[----:B------:R-:W-:Y:S04]  /*739e0*/  STL.64 [R1+0x3d0], R36 ;  /* 0x0003d02401007387 */ /* 0x000fe80000100a00 */
        /* <DEDUP_REMOVED lines=9> */
[----:B------:R0:W-:Y:S02]  /*73a80*/  STL.64 [R1+0x3a8], R10 ;  /* 0x0003a80a01007387 */ /* 0x0001e40000100a00 */
[----:B0-----:R-:W-:Y:S02]  /*73a90*/  HMMA.16816.F32 R8, R28, R50, R4 ;  /* 0x000000321c08723c */ /* 0x001fe40000001804 */
[----:B------:R-:W2:Y:S04]  /*73aa0*/  LDL.LU.64 R4, [R1+0x930] ;  /* 0x0009300001047983 */ /* 0x000ea80000300a00 */
[----:B------:R-:W2:-:S13]  /*73ab0*/  LDL.LU.64 R6, [R1+0x938] ;  /* 0x0009380001067983 */ /* 0x000e9a0000300a00 */
[----:B------:R0:W-:Y:S04]  /*73ac0*/  STL.64 [R1+0x390], R8 ;  /* 0x0003900801007387 */ /* 0x0001e80000100a00 */
[----:B------:R1:W-:Y:S04]  /*73ad0*/  STL.64 [R1+0x398], R10 ;  /* 0x0003980a01007387 */ /* 0x0003e80000100a00 */
[----:B------:R-:W3:Y:S04]  /*73ae0*/  LDL.LU.64 R12, [R1+0x920] ;  /* 0x00092000010c7983 */ /* 0x000ee80000300a00 */
[----:B------:R-:W3:Y:S04]  /*73af0*/  LDL.LU.64 R14, [R1+0x928] ;  /* 0x00092800010e7983 */ /* 0x000ee80000300a00 */
[----:B0-----:R-:W4:Y:S04]  /*73b00*/  LDL.LU.64 R8, [R1+0x910] ;  /* 0x0009100001087983 */ /* 0x001f280000300a00 */
[----:B-1----:R-:W4:Y:S04]  /*73b10*/  LDL.LU.64 R10, [R1+0x918] ;  /* 0x00091800010a7983 */ /* 0x002f280000300a00 */
[----:B------:R-:W3:Y:S04]  /*73b20*/  LDL.LU.64 R56, [R1+0x8f0] ;  /* 0x0008f00001387983 */ /* 0x000ee80000300a00 */
        /* <DEDUP_REMOVED lines=9> */
[----:B------:R-:W-:Y:S04]  /*73bc0*/  STL.64 [R1+0x5cd8], R50 ;  /* 0x005cd83201007387 */ /* 0x000fe80000100a00 */
[----:B------:R0:W-:Y:S04]  /*73bd0*/  STL.64 [R1+0x5cd0], R48 ;  /* 0x005cd03001007387 */ /* 0x0001e80000100a00 */
[----:B0-----:R-:W3:Y:S04]  /*73be0*/  LDL.LU.64 R48, [R1+0x900] ;  /* 0x0009000001307983 */ /* 0x001ee80000300a00 */
[----:B------:R-:W3:Y:S01]  /*73bf0*/  LDL.LU.64 R50, [R1+0x908] ;  /* 0x0009080001327983 */ /* 0x000ee20000300a00 */
[----:B--2---:R-:W-:-:S15]  /*73c00*/  HMMA.16816.F32 R4, R28, R2, R4 ;  /* 0x000000021c04723c */ /* 0x004fde0000001804 */
[----:B------:R-:W-:-:S04]  /*73c10*/  NOP ;  /* 0x0000000000007918 */ /* 0x000fc80000000000 */
[----:B------:R-:W-:Y:S04]  /*73c20*/  STL.64 [R1+0x380], R4 ;  /* 0x0003800401007387 */ /* 0x000fe80000100a00 */
[----:B------:R0:W-:Y:S04]  /*73c30*/  STL.64 [R1+0x388], R6 ;  /* 0x0003880601007387 */ /* 0x0001e80000100a00 */
[----:B0-----:R-:W4:Y:S04]  /*73c40*/  LDL.LU.64 R6, [R1+0x5d38] ;  /* 0x005d380001067983 */ /* 0x001f280000300a00 */
[----:B------:R-:W3:Y:S01]  /*73c50*/  LDL.LU.64 R4, [R1+0x5d30] ;  /* 0x005d300001047983 */ /* 0x000ee20000300a00 */
[C---:B----4-:R-:W-:Y:S08]  /*73c60*/  HMMA.16816.F32 R8, R28.reuse, R6, R8 ;  /* 0x000000061c08723c */ /* 0x050ff00000001808 */
[----:B---3--:R-:W-:-:S15]  /*73c70*/  HMMA.16816.F32 R12, R28, R4, R12 ;  /* 0x000000041c0c723c */ /* 0x008fde000000180c */
[----:B------:R-:W-:-:S04]  /*73c80*/  NOP ;  /* 0x0000000000007918 */ /* 0x000fc80000000000 */
[----:B------:R-:W-:Y:S04]  /*73c90*/  STL.64 [R1+0x370], R12 ;  /* 0x0003700c01007387 */ /* 0x000fe80000100a00 */
[----:B------:R0:W-:Y:S04]  /*73ca0*/  STL.64 [R1+0x378], R14 ;  /* 0x0003780e01007387 */ /* 0x0001e80000100a00 */
[----:B0-----:R-:W2:Y:S04]  /*73cb0*/  LDL.LU.64 R14, [R1+0x5d28] ;  /* 0x005d2800010e7983 */ /* 0x001ea80000300a00 */
[----:B------:R-:W3:Y:S04]  /*73cc0*/  LDL.LU.64 R12, [R1+0x5d20] ;  /* 0x005d2000010c7983 */ /* 0x000ee80000300a00 */
[----:B------:R-:W-:Y:S04]  /*73cd0*/  STL.64 [R1+0x360], R8 ;  /* 0x0003600801007387 */ /* 0x000fe80000100a00 */
[----:B------:R0:W-:Y:S04]  /*73ce0*/  STL.64 [R1+0x368], R10 ;  /* 0x0003680a01007387 */ /* 0x0001e80000100a00 */
[----:B0-----:R-:W4:Y:S04]  /*73cf0*/  LDL.LU.64 R10, [R1+0x5d18] ;  /* 0x005d1800010a7983 */ /* 0x001f280000300a00 */
[----:B------:R-:W2:Y:S04]  /*73d00*/  LDL.LU.64 R8, [R1+0x5d10] ;  /* 0x005d100001087983 */ /* 0x000ea80000300a00 */
[----:B------:R-:W-:Y:S04]  /*73d10*/  STL.64 [R1+0x5c98], R6 ;  /* 0x005c980601007387 */ /* 0x000fe80000100a00 */
[----:B------:R0:W-:Y:S01]  /*73d20*/  STL.64 [R1+0x5c90], R4 ;  /* 0x005c900401007387 */ /* 0x0001e20000100a00 */
[C---:B--2---:R-:W-:Y:S03]  /*73d30*/  HMMA.16816.F32 R48, R28.reuse, R8, R48 ;  /* 0x000000081c30723c */ /* 0x044fe60000001830 */
[----:B----4-:R-:W-:Y:S05]  /*73d40*/  STL.64 [R1+0x5c78], R10 ;  /* 0x005c780a01007387 */ /* 0x010fea0000100a00 */
[C---:B0-----:R-:W-:Y:S11]  /*73d50*/  HMMA.16816.F32 R4, R28.reuse, R10, R56 ;  /* 0x0000000a1c04723c */ /* 0x041ff60000001838 */
[----:B------:R-:W-:Y:S04]  /*73d60*/  STL.64 [R1+0x350], R48 ;  /* 0x0003503001007387 */ /* 0x000fe80000100a00 */
[----:B------:R-:W-:Y:S04]  /*73d70*/  STL.64 [R1+0x358], R50 ;  /* 0x0003583201007387 */ /* 0x000fe80000100a00 */
[----:B------:R3:W-:Y:S02]  /*73d80*/  STL.64 [R1+0x5c70], R8 ;  /* 0x005c700801007387 */ /* 0x0007e40000100a00 */
[C---:B---3--:R-:W-:Y:S02]  /*73d90*/  HMMA.16816.F32 R8, R28.reuse, R12, R52 ;  /* 0x0000000c1c08723c */ /* 0x048fe40000001834 */
[----:B------:R-:W-:Y:S04]  /*73da0*/  STL.64 [R1+0x340], R4 ;  /* 0x0003400401007387 */ /* 0x000fe80000100a00 */
[----:B------:R0:W-:Y:S02]  /*73db0*/  STL.64 [R1+0x348], R6 ;  /* 0x0003480601007387 */ /* 0x0001e40000100a00 */
[C---:B0-----:R-:W-:Y:S02]  /*73dc0*/  HMMA.16816.F32 R4, R28.reuse, R14, R32 ;  /* 0x0000000e1c04723c */ /* 0x041fe40000001820 */
[----:B------:R-:W2:Y:S09]  /*73dd0*/  LDL.LU.64 R32, [R1+0x8a0] ;  /* 0x0008a00001207983 */ /* 0x000eb20000300a00 */
[----:B------:R-:W-:Y:S04]  /*73de0*/  STL.64 [R1+0x330], R8 ;  /* 0x0003300801007387 */ /* 0x000fe80000100a00 */
[----:B------:R0:W-:Y:S04]  /*73df0*/  STL.64 [R1+0x338], R10 ;  /* 0x0003380a01007387 */ /* 0x0001e80000100a00 */
[----:B------:R-:W2:Y:S04]  /*73e00*/  LDL.LU.64 R34, [R1+0x8a8] ;  /* 0x0008a80001227983 */ /* 0x000ea80000300a00 */
[----:B------:R-:W-:Y:S01]  /*73e10*/  STL.64 [R1+0x320], R4 ;  /* 0x0003200401007387 */ /* 0x000fe20000100a00 */
[C---:B0-----:R-:W-:Y:S03]  /*73e20*/  HMMA.16816.F32 R8, R28.reuse, R16, R40 ;  /* 0x000000101c08723c */ /* 0x041fe60000001828 */
[----:B------:R0:W-:Y:S05]  /*73e30*/  STL.64 [R1+0x328], R6 ;  /* 0x0003280601007387 */ /* 0x0001ea0000100a00 */
[C---:B0-----:R-:W-:Y:S01]  /*73e40*/  HMMA.16816.F32 R4, R28.reuse, R18, R36 ;  /* 0x000000121c04723c */ /* 0x041fe20000001824 */
[----:B------:R-:W-:Y:S04]  /*73e50*/  STL.64 [R1+0x5c88], R14 ;  /* 0x005c880e01007387 */ /* 0x000fe80000100a00 */
[----:B------:R0:W-:Y:S04]  /*73e60*/  STL.64 [R1+0x5c80], R12 ;  /* 0x005c800c01007387 */ /* 0x0001e80000100a00 */
[----:B0-----:R-:W3:Y:S04]  /*73e70*/  LDL.LU.64 R12, [R1+0x890] ;  /* 0x00089000010c7983 */ /* 0x001ee80000300a00 */
[----:B------:R-:W-:Y:S04]  /*73e80*/  STL.64 [R1+0x310], R8 ;  /* 0x0003100801007387 */ /* 0x000fe80000100a00 */
[----:B------:R0:W-:Y:S04]  /*73e90*/  STL.64 [R1+0x318], R10 ;  /* 0x0003180a01007387 */ /* 0x0001e80000100a00 */
[----:B------:R-:W3:Y:S04]  /*73ea0*/  LDL.LU.64 R14, [R1+0x898] ;  /* 0x00089800010e7983 */ /* 0x000ee80000300a00 */
[----:B------:R1:W-:Y:S04]  /*73eb0*/  STL.64 [R1+0x300], R4 ;  /* 0x0003000401007387 */ /* 0x0003e80000100a00 */
[----:B------:R-:W-:Y:S04]  /*73ec0*/  STL.64 [R1+0x308], R6 ;  /* 0x0003080601007387 */ /* 0x000fe80000100a00 */
[----:B0-----:R-:W4:Y:S04]  /*73ed0*/  LDL.LU R11, [R1+0x1180] ;  /* 0x00118000010b7983 */ /* 0x001f280000300800 */
[----:B-1----:R-:W4:Y:S04]  /*73ee0*/  LDL.LU R4, [R1+0x117c] ;  /* 0x00117c0001047983 */ /* 0x002f280000300800 */
[----:B------:R-:W4:Y:S04]  /*73ef0*/  LDL.LU R5, [R1+0x1190] ;  /* 0x0011900001057983 */ /* 0x000f280000300800 */
[----:B------:R-:W4:Y:S04]  /*73f00*/  LDL.LU R56, [R1+0x118c] ;  /* 0x00118c0001387983 */ /* 0x000f280000300800 */
[----:B------:R-:W4:Y:S04]  /*73f10*/  LDL.LU R57, [R1+0x11a0] ;  /* 0x0011a00001397983 */ /* 0x000f280000300800 */
[----:B------:R-:W4:Y:S04]  /*73f20*/  LDL.LU R58, [R1+0x1198] ;  /* 0x00119800013a7983 */ /* 0x000f280000300800 */
[----:B------:R-:W4:Y:S04]  /*73f30*/  LDL.LU R59, [R1+0x11ac] ;  /* 0x0011ac00013b7983 */ /* 0x000f280000300800 */
[----:B------:R-:W4:Y:S04]  /*73f40*/  LDL.LU R0, [R1+0x11a8] ;  /* 0x0011a80001007983 */ /* 0x000f280000300800 */
[----:B------:R-:W-:Y:S04]  /*73f50*/  STL.64 [R1+0x5c68], R18 ;  /* 0x005c681201007387 */ /* 0x000fe80000100a00 */
[----:B------:R2:W-:Y:S02]  /*73f60*/  STL.64 [R1+0x5c60], R16 ;  /* 0x005c601001007387 */ /* 0x0005e40000100a00 */
[----:B--2---:R-:W-:Y:S02]  /*73f70*/  HMMA.16816.F32 R16, R28, R20, R32 ;  /* 0x000000141c10723c */ /* 0x004fe40000001820 */
[----:B------:R-:W2:Y:S04]  /*73f80*/  LDL.LU.64 R32, [R1+0x880] ;  /* 0x0008800001207983 */ /* 0x000ea80000300a00 */
[----:B------:R-:W2:-:S13]  /*73f90*/  LDL.LU.64 R34, [R1+0x888] ;  /* 0x0008880001227983 */ /* 0x000e9a0000300a00 */
[----:B------:R0:W-:Y:S04]  /*73fa0*/  STL.64 [R1+0x2f0], R16 ;  /* 0x0002f01001007387 */ /* 0x0001e80000100a00 */
[----:B------:R1:W-:Y:S04]  /*73fb0*/  STL.64 [R1+0x2f8], R18 ;  /* 0x0002f81201007387 */ /* 0x0003e80000100a00 */
[----:B------:R-:W4:Y:S04]  /*73fc0*/  LDL.LU.64 R48, [R1+0x870] ;  /* 0x0008700001307983 */ /* 0x000f280000300a00 */
[----:B------:R-:W4:Y:S04]  /*73fd0*/  LDL.LU.64 R50, [R1+0x878] ;  /* 0x0008780001327983 */ /* 0x000f280000300a00 */
[----:B------:R-:W4:Y:S04]  /*73fe0*/  LDL.LU.64 R36, [R1+0x850] ;  /* 0x0008500001247983 */ /* 0x000f280000300a00 */
[----:B------:R-:W4:Y:S04]  /*73ff0*/  LDL.LU.64 R38, [R1+0x858] ;  /* 0x0008580001267983 */ /* 0x000f280000300a00 */
[----:B------:R-:W4:Y:S04]  /*74000*/  LDL.LU.64 R40, [R1+0x840] ;  /* 0x0008400001287983 */ /* 0x000f280000300a00 */
[----:B------:R-:W4:Y:S01]  /*74010*/  LDL.LU.64 R42, [R1+0x848] ;  /* 0x00084800012a7983 */ /* 0x000f220000300a00 */
[C---:B---3--:R-:W-:Y:S03]  /*74020*/  HMMA.16816.F32 R12, R28.reuse, R22, R12 ;  /* 0x000000161c0c723c */ /* 0x048fe6000000180c */
[----:B------:R-:W3:Y:S04]  /*74030*/  LDL.LU.64 R52, [R1+0x830] ;  /* 0x0008300001347983 */ /* 0x000ee80000300a00 */
[----:B------:R-:W3:Y:S04]  /*74040*/  LDL.LU.64 R54, [R1+0x838] ;  /* 0x0008380001367983 */ /* 0x000ee80000300a00 */
[----:B0-----:R-:W3:Y:S04]  /*74050*/  LDL.LU.64 R16, [R1+0x820] ;  /* 0x0008200001107983 */ /* 0x001ee80000300a00 */
[----:B-1----:R-:W3:Y:S04]  /*74060*/  LDL.LU.64 R18, [R1+0x828] ;  /* 0x0008280001127983 */ /* 0x002ee80000300a00 */
[----:B------:R0:W-:Y:S04]  /*74070*/  STL.64 [R1+0x2e0], R12 ;  /* 0x0002e00c01007387 */ /* 0x0001e80000100a00 */
[----:B------:R1:W-:Y:S04]  /*74080*/  STL.64 [R1+0x2e8], R14 ;  /* 0x0002e80e01007387 */ /* 0x0003e80000100a00 */
[----:B0-----:R-:W3:Y:S04]  /*74090*/  LDL.LU.64 R12, [R1+0x690] ;  /* 0x00069000010c7983 */ /* 0x001ee80000300a00 */
[----:B-1----:R-:W3:Y:S04]  /*740a0*/  LDL.LU.64 R14, [R1+0x698] ;  /* 0x00069800010e7983 */ /* 0x002ee80000300a00 */
        /* <DEDUP_REMOVED lines=8> */
[----:B0-----:R-:W2:Y:S04]  /*74130*/  LDL.LU.64 R34, [R1+0x5d08] ;  /* 0x005d080001227983 */ /* 0x001ea80000300a00 */
[----:B------:R-:W3:Y:S01]  /*74140*/  LDL.LU.64 R32, [R1+0x5d00] ;  /* 0x005d000001207983 */ /* 0x000ee20000300a00 */
[----:B----4-:R-:W-:-:S15]  /*74150*/  HMMA.16816.F32 R48, R28, R26, R48 ;  /* 0x0000001a1c30723c */ /* 0x010fde0000001830 */
[----:B------:R-:W-:-:S04]  /*74160*/  NOP ;  /* 0x0000000000007918 */ /* 0x000fc80000000000 */
[----:B------:R0:W-:Y:S04]  /*74170*/  STL.64 [R1+0x2c0], R48 ;  /* 0x0002c03001007387 */ /* 0x0001e80000100a00 */
[----:B------:R1:W-:Y:S04]  /*74180*/  STL.64 [R1+0x2c8], R50 ;  /* 0x0002c83201007387 */ /* 0x0003e80000100a00 */
[----:B0-----:R-:W4:Y:S04]  /*74190*/  LDL.LU.64 R48, [R1+0x680] ;  /* 0x0006800001307983 */ /* 0x001f280000300a00 */
[----:B-1----:R-:W4:Y:S01]  /*741a0*/  LDL.LU.64 R50, [R1+0x688] ;  /* 0x0006880001327983 */ /* 0x002f220000300a00 */
[C---:B--2---:R-:W-:Y:S08]  /*741b0*/  HMMA.16816.F32 R36, R28.reuse, R34, R36 ;  /* 0x000000221c24723c */ /* 0x044ff00000001824 */
[----:B---3--:R-:W-:-:S15]  /*741c0*/  HMMA.16816.F32 R20, R28, R32, R20 ;  /* 0x000000201c14723c */ /* 0x008fde0000001814 */
[----:B------:R-:W-:-:S04]  /*741d0*/  NOP ;  /* 0x0000000000007918 */ /* 0x000fc80000000000 */
[----:B------:R0:W-:Y:S04]  /*741e0*/  STL.64 [R1+0x2b0], R20 ;  /* 0x0002b01401007387 */ /* 0x0001e80000100a00 */
[----:B------:R1:W-:Y:S04]  /*741f0*/  STL.64 [R1+0x2b8], R22 ;  /* 0x0002b81601007387 */ /* 0x0003e80000100a00 */
[----:B0-----:R-:W2:Y:S04]  /*74200*/  LDL.LU.64 R20, [R1+0x670] ;  /* 0x0006700001147983 */ /* 0x001ea80000300a00 */
[----:B-1----:R-:W2:Y:S04]  /*74210*/  LDL.LU.64 R22, [R1+0x678] ;  /* 0x0006780001167983 */ /* 0x002ea80000300a00 */
[----:B------:R-:W-:Y:S04]  /*74220*/  STL.64 [R1+0x2a0], R36 ;  /* 0x0002a02401007387 */ /* 0x000fe80000100a00 */
[----:B------:R0:W-:Y:S04]  /*74230*/  STL.64 [R1+0x2a8], R38 ;  /* 0x0002a82601007387 */ /* 0x0001e80000100a00 */
[----:B0-----:R-:W3:Y:S04]  /*74240*/  LDL.LU.64 R38, [R1+0x5cf8] ;  /* 0x005cf80001267983 */ /* 0x001ee80000300a00 */
[----:B------:R-:W2:Y:S04]  /*74250*/  LDL.LU.64 R36, [R1+0x5cf0] ;  /* 0x005cf00001247983 */ /* 0x000ea80000300a00 */
[----:B------:R-:W3:Y:S01]  /*74260*/  LDL.64 R6, [R1+0x18] ;  /* 0x0000180001067983 */ /* 0x000ee20000100a00 */
[----:B--2---:R-:W-:-:S15]  /*74270*/  HMMA.16816.F32 R40, R28, R36, R40 ;  /* 0x000000241c28723c */ /* 0x004fde0000001828 */
[----:B------:R-:W-:-:S04]  /*74280*/  NOP ;  /* 0x0000000000007918 */ /* 0x000fc80000000000 */
[----:B------:R-:W-:Y:S04]  /*74290*/  STL.64 [R1+0x290], R40 ;  /* 0x0002902801007387 */ /* 0x000fe80000100a00 */
[----:B------:R0:W-:Y:S04]  /*742a0*/  STL.64 [R1+0x298], R42 ;  /* 0x0002982a01007387 */ /* 0x0001e80000100a00 */
[----:B0-----:R-:W2:Y:S04]  /*742b0*/  LDL.LU.64 R42, [R1+0x5ce8] ;  /* 0x005ce800012a7983 */ /* 0x001ea80000300a00 */
[----:B------:R-:W2:Y:S01]  /*742c0*/  LDL.LU.64 R40, [R1+0x5ce0] ;  /* 0x005ce00001287983 */ /* 0x000ea20000300a00 */
[C---:B---3--:R-:W-:Y:S08]  /*742d0*/  HMMA.16816.F32 R52, R28.reuse, R38, R52 ;  /* 0x000000261c34723c */ /* 0x048ff00000001834 */
[C---:B----4-:R-:W-:Y:S11]  /*742e0*/  HMMA.16816.F32 R48, R28.reuse, R44, R48 ;  /* 0x0000002c1c30723c */ /* 0x050ff60000001830 */
[----:B------:R-:W-:Y:S04]  /*742f0*/  STL.64 [R1+0x280], R52 ;  /* 0x0002803401007387 */ /* 0x000fe80000100a00 */
[----:B------:R0:W-:Y:S01]  /*74300*/  STL.64 [R1+0x288], R54 ;  /* 0x0002883601007387 */ /* 0x0001e20000100a00 */
[C---:B--2---:R-:W-:Y:S08]  /*74310*/  HMMA.16816.F32 R12, R28.reuse, R42, R12 ;  /* 0x0000002a1c0c723c */ /* 0x044ff0000000180c */
[----:B0-----:R-:W-:Y:S01]  /*74320*/  HMMA.16816.F32 R52, R28, R40, R16 ;  /* 0x000000281c34723c */ /* 0x001fe20000001810 */
[----:B------:R-:W2:Y:S04]  /*74330*/  LDL.LU.64 R16, [R1+0xac0] ;  /* 0x000ac00001107983 */ /* 0x000ea80000300a00 */
[----:B------:R-:W2:-:S14]  /*74340*/  LDL.LU.64 R18, [R1+0xac8] ;  /* 0x000ac80001127983 */ /* 0x000e9c0000300a00 */
[----:B------:R0:W-:Y:S04]  /*74350*/  STL.64 [R1+0x270], R52 ;  /* 0x0002703401007387 */ /* 0x0001e80000100a00 */
[----:B------:R1:W-:Y:S04]  /*74360*/  STL.64 [R1+0x278], R54 ;  /* 0x0002783601007387 */ /* 0x0003e80000100a00 */
[----:B0-----:R-:W3:Y:S04]  /*74370*/  LDL.LU.64 R52, [R1+0x10] ;  /* 0x0000100001347983 */ /* 0x001ee80000300a00 */
[----:B-1----:R-:W4:Y:S04]  /*74380*/  LDL.LU.64 R54, [R1+0x8] ;  /* 0x0000080001367983 */ /* 0x002f280000300a00 */
[----:B------:R-:W-:Y:S04]  /*74390*/  STL.64 [R1+0x260], R12 ;  /* 0x0002600c01007387 */ /* 0x000fe80000100a00 */
[----:B------:R0:W-:Y:S04]  /*743a0*/  STL.64 [R1+0x268], R14 ;  /* 0x0002680e01007387 */ /* 0x0001e80000100a00 */
[----:B0-----:R-:W2:Y:S04]  /*743b0*/  LDL.LU.64 R14, [R1] ;  /* 0x00000000010e7983 */ /* 0x001ea80000300a00 */
[----:B------:R-:W-:Y:S04]  /*743c0*/  STL [R1+0x5c58], R42 ;  /* 0x005c582a01007387 */ /* 0x000fe80000100800 */
[----:B------:R-:W-:Y:S04]  /*743d0*/  STL [R1+0x5c54], R43 ;  /* 0x005c542b01007387 */ /* 0x000fe80000100800 */
[----:B------:R-:W-:Y:S04]  /*743e0*/  STL.64 [R1+0x250], R48 ;  /* 0x0002503001007387 */ /* 0x000fe80000100a00 */
[----:B------:R0:W-:Y:S04]  /*743f0*/  STL.64 [R1+0x258], R50 ;  /* 0x0002583201007387 */ /* 0x0001e80000100a00 */
[----:B0-----:R-:W2:Y:S04]  /*74400*/  LDL.LU.64 R50, [R1+0x5cd8] ;  /* 0x005cd80001327983 */ /* 0x001ea80000300a00 */
[----:B------:R-:W2:Y:S01]  /*74410*/  LDL.LU.64 R48, [R1+0x5cd0] ;  /* 0x005cd00001307983 */ /* 0x000ea20000300a00 */
[----:B------:R-:W-:Y:S03]  /*74420*/  HMMA.16816.F32 R20, R28, R46, R20 ;  /* 0x0000002e1c14723c */ /* 0x000fe60000001814 */
[----:B------:R-:W-:Y:S01]  /*74430*/  STL [R1+0x5c50], R44 ;  /* 0x005c502c01007387 */ /* 0x000fe20000100800 */
[----:B------:R-:W-:-:S03]  /*74440*/  IMAD R12, R4, 0x100, R11 ;  /* 0x00000100040c7824 */ /* 0x000fc600078e020b */
[----:B------:R-:W-:Y:S04]  /*74450*/  STL [R1+0x5c4c], R45 ;  /* 0x005c4c2d01007387 */ /* 0x000fe80000100800 */
[----:B------:R-:W3:Y:S08]  /*74460*/  LDL.LU.64 R8, [R1+0x660] ;  /* 0x0006600001087983 */ /* 0x000ef00000300a00 */
[----:B------:R0:W-:Y:S04]  /*74470*/  STL.64 [R1+0x240], R20 ;  /* 0x0002401401007387 */ /* 0x0001e80000100a00 */
[----:B------:R1:W-:Y:S04]  /*74480*/  STL.64 [R1+0x248], R22 ;  /* 0x0002481601007387 */ /* 0x0003e80000100a00 */
[----:B------:R-:W3:Y:S01]  /*74490*/  LDL.LU.64 R10, [R1+0x668] ;  /* 0x00066800010a7983 */ /* 0x000ee20000300a00 */
[----:B------:R-:W-:-:S02]  /*744a0*/  IMAD R5, R56, 0x100, R5 ;  /* 0x0000010038057824 */ /* 0x000fc400078e0205 */
[----:B------:R-:W-:Y:S02]  /*744b0*/  IMAD R4, R58, 0x100, R57 ;  /* 0x000001003a047824 */ /* 0x000fe400078e0239 */
[----:B------:R-:W-:Y:S01]  /*744c0*/  IMAD R0, R0, 0x100, R59 ;  /* 0x0000010000007824 */ /* 0x000fe200078e023b */
[----:B------:R-:W3:Y:S04]  /*744d0*/  LDL.LU.64 R56, [R1+0x650] ;  /* 0x0006500001387983 */ /* 0x000ee80000300a00 */
[----:B------:R-:W3:Y:S01]  /*744e0*/  LDL.LU.64 R58, [R1+0x658] ;  /* 0x00065800013a7983 */ /* 0x000ee20000300a00 */
[----:B--2---:R-:W-:-:S15]  /*744f0*/  HMMA.16816.F32 R16, R28, R48, R16 ;  /* 0x000000301c10723c */ /* 0x004fde0000001810 */
[----:B------:R-:W-:-:S04]  /*74500*/  NOP ;  /* 0x0000000000007918 */ /* 0x000fc80000000000 */
[----:B------:R2:W-:Y:S04]  /*74510*/  STL.64 [R1+0x200], R16 ;  /* 0x0002001001007387 */ /* 0x0005e80000100a00 */
[----:B------:R2:W-:Y:S04]  /*74520*/  STL.64 [R1+0x208], R18 ;  /* 0x0002081201007387 */ /* 0x0005e80000100a00 */
[----:B0-----:R-:W4:Y:S04]  /*74530*/  LDL.LU.64 R20, [R1+0x640] ;  /* 0x0006400001147983 */ /* 0x001f280000300a00 */
[----:B-1----:R-:W4:Y:S01]  /*74540*/  LDL.LU.64 R22, [R1+0x648] ;  /* 0x0006480001167983 */ /* 0x002f220000300a00 */
[----:B------:R-:W-:-:S02]  /*74550*/  F2FP.F16.E4M3.UNPACK_B R28, R12 ;  /* 0x0000000cff1c723e */ /* 0x000fc400020006ff */
[----:B------:R-:W-:Y:S02]  /*74560*/  F2FP.F16.E4M3.UNPACK_B R29, R5 ;  /* 0x00000005ff1d723e */ /* 0x000fe400020006ff */
[----:B------:R-:W-:Y:S02]  /*74570*/  F2FP.F16.E4M3.UNPACK_B R30, R4 ;  /* 0x00000004ff1e723e */ /* 0x000fe400020006ff */
[----:B------:R-:W-:-:S07]  /*74580*/  F2FP.F16.E4M3.UNPACK_B R31, R0 ;  /* 0x00000000ff1f723e */ /* 0x000fce00020006ff */
[C---:B---3--:R-:W-:Y:S01]  /*74590*/  HMMA.16816.F32 R8, R28.reuse, R6, R8 ;  /* 0x000000061c08723c */ /* 0x048fe20000001808 */
[----:B------:R-:W-:Y:S04]  /*745a0*/  STL [R1+0x5c48], R48 ;  /* 0x005c483001007387 */ /* 0x000fe80000100800 */
[----:B------:R-:W-:Y:S04]  /*745b0*/  STL [R1+0x5c44], R49 ;  /* 0x005c443101007387 */ /* 0x000fe80000100800 */
[----:B--2---:R-:W2:Y:S04]  /*745c0*/  LDL.LU.64 R16, [R1+0x630] ;  /* 0x0006300001107983 */ /* 0x004ea80000300a00 */
[----:B------:R-:W2:Y:S01]  /*745d0*/  LDL.LU.64 R18, [R1+0x638] ;  /* 0x0006380001127983 */ /* 0x000ea20000300a00 */
[----:B------:R-:W-:Y:S05]  /*745e0*/  HMMA.16816.F32 R56, R28, R52, R56 ;  /* 0x000000341c38723c */ /* 0x000fea0000001838 */
[----:B------:R0:W-:Y:S04]  /*745f0*/  STL.64 [R1+0x230], R8 ;  /* 0x0002300801007387 */ /* 0x0001e80000100a00 */
[----:B------:R1:W-:Y:S04]  /*74600*/  STL.64 [R1+0x238], R10 ;  /* 0x0002380a01007387 */ /* 0x0003e80000100a00 */
[----:B0-----:R-:W3:Y:S04]  /*74610*/  LDL.LU.64 R8, [R1+0x620] ;  /* 0x0006200001087983 */ /* 0x001ee80000300a00 */
[----:B-1----:R-:W3:Y:S01]  /*74620*/  LDL.LU.64 R10, [R1+0x628] ;  /* 0x00062800010a7983 */ /* 0x002ee20000300a00 */
[----:B------:R-:W-:-:S03]  /*74630*/  IMAD.MOV.U32 R0, RZ, RZ, R7 ;  /* 0x000000ffff007224 */ /* 0x000fc600078e0007 */
[----:B------:R-:W3:Y:S04]  /*74640*/  LDL.LU.64 R4, [R1+0x610] ;  /* 0x0006100001047983 */ /* 0x000ee80000300a00 */
[----:B------:R-:W3:Y:S04]  /*74650*/  LDL.LU.64 R6, [R1+0x618] ;  /* 0x0006180001067983 */ /* 0x000ee80000300a00 */
[----:B------:R-:W-:Y:S04]  /*74660*/  STL.64 [R1+0x460], R56 ;  /* 0x0004603801007387 */ /* 0x000fe80000100a00 */
[----:B------:R0:W-:Y:S01]  /*74670*/  STL.64 [R1+0x468], R58 ;  /* 0x0004683a01007387 */ /* 0x0001e20000100a00 */
[----:B------:R-:W-:-:S02]  /*74680*/  IMAD.MOV.U32 R48, RZ, RZ, R52 ;  /* 0x000000ffff307224 */ /* 0x000fc400078e0034 */
[----:B------:R-:W-:Y:S02]  /*74690*/  IMAD.MOV.U32 R49, RZ, RZ, R53 ;  /* 0x000000ffff317224 */ /* 0x000fe400078e0035 */
[----:B----4-:R-:W-:Y:S02]  /*746a0*/  IMAD.MOV.U32 R44, RZ, RZ, R54 ;  /* 0x000000ffff2c7224 */ /* 0x010fe400078e0036 */
[----:B------:R-:W-:Y:S01]  /*746b0*/  IMAD.MOV.U32 R45, RZ, RZ, R55 ;  /* 0x000000ffff2d7224 */ /* 0x000fe200078e0037 */
[----:B0-----:R-:W4:Y:S04]  /*746c0*/  LDL.LU.64 R58, [R1+0x5cc8] ;  /* 0x005cc800013a7983 */ /* 0x001f280000300a00 */
[----:B------:R-:W4:Y:S01]  /*746d0*/  LDL.LU.64 R56, [R1+0x5cc0] ;  /* 0x005cc00001387983 */ /* 0x000f220000300a00 */
[----:B------:R-:W-:-:S15]  /*746e0*/  HMMA.16816.F32 R20, R28, R54, R20 ;  /* 0x000000361c14723c */ /* 0x000fde0000001814 */
[----:B------:R-:W-:-:S04]  /*746f0*/  NOP ;  /* 0x0000000000007918 */ /* 0x000fc80000000000 */
[----:B------:R0:W-:Y:S04]  /*74700*/  STL.64 [R1+0x470], R20 ;  /* 0x0004701401007387 */ /* 0x0001e80000100a00 */
[----:B------:R1:W-:Y:S04]  /*74710*/  STL.64 [R1+0x478], R22 ;  /* 0x0004781601007387 */ /* 0x0003e80000100a00 */
[----:B------:R-:W4:Y:S04]  /*74720*/  LDL.LU.64 R52, [R1+0x600] ;  /* 0x0006000001347983 */ /* 0x000f280000300a00 */
[----:B------:R-:W4:Y:S01]  /*74730*/  LDL.LU.64 R54, [R1+0x608] ;  /* 0x0006080001367983 */ /* 0x000f220000300a00 */
[C---:B--2---:R-:W-:Y:S08]  /*74740*/  HMMA.16816.F32 R16, R28.reuse, R14, R16 ;  /* 0x0000000e1c10723c */ /* 0x044ff00000001810 */
[C---:B---3--:R-:W-:Y:S11]  /*74750*/  HMMA.16816.F32 R8, R28.reuse, R60, R8 ;  /* 0x0000003c1c08723c */ /* 0x048ff60000001808 */
[----:B------:R2:W-:Y:S04]  /*74760*/  STL.64 [R1+0x480], R16 ;  /* 0x0004801001007387 */ /* 0x0005e80000100a00 */
[----:B------:R3:W-:Y:S04]  /*74770*/  STL.64 [R1+0x488], R18 ;  /* 0x0004881201007387 */ /* 0x0007e80000100a00 */
[----:B0-----:R-:W4:Y:S04]  /*74780*/  LDL.LU.64 R20, [R1+0x5f0] ;  /* 0x0005f00001147983 */ /* 0x001f280000300a00 */
[----:B-1----:R-:W4:Y:S04]  /*74790*/  LDL.LU.64 R22, [R1+0x5f8] ;  /* 0x0005f80001167983 */ /* 0x002f280000300a00 */
[----:B--2---:R-:W2:Y:S04]  /*747a0*/  LDL.LU.64 R16, [R1+0x500] ;  /* 0x0005000001107983 */ /* 0x004ea80000300a00 */
[----:B---3--:R-:W2:Y:S04]  /*747b0*/  LDL.LU.64 R18, [R1+0x508] ;  /* 0x0005080001127983 */ /* 0x008ea80000300a00 */
[----:B------:R-:W-:Y:S04]  /*747c0*/  STL.64 [R1+0x490], R8 ;  /* 0x0004900801007387 */ /* 0x000fe80000100a00 */
[----:B------:R4:W-:Y:S02]  /*747d0*/  STL.64 [R1+0x498], R10 ;  /* 0x0004980a01007387 */ /* 0x0009e40000100a00 */
[----:B----4-:R-:W-:Y:S02]  /*747e0*/  HMMA.16816.F32 R8, R28, R58, R4 ;  /* 0x0000003a1c08723c */ /* 0x010fe40000001804 */
[----:B------:R-:W3:Y:S01]  /*747f0*/  LDL.LU.64 R4, [R1+0x520] ;  /* 0x0005200001047983 */ /* 0x000ee20000300a00 */
[----:B------:R-:W-:-:S03]  /*74800*/  IMAD.MOV.U32 R42, RZ, RZ, R14 ;  /* 0x000000ffff2a7224 */ /* 0x000fc600078e000e */
[----:B------:R-:W3:Y:S01]  /*74810*/  LDL.LU.64 R6, [R1+0x528] ;  /* 0x0005280001067983 */ /* 0x000ee20000300a00 */
[----:B------:R-:W-:-:S12]  /*74820*/  IMAD.MOV.U32 R43, RZ, RZ, R15 ;  /* 0x000000ffff2b7224 */ /* 0x000fd800078e000f */
[----:B------:R0:W-:Y:S04]  /*74830*/  STL.64 [R1+0x4a0], R8 ;  /* 0x0004a00801007387 */ /* 0x0001e80000100a00 */
[----:B------:R1:W-:Y:S04]  /*74840*/  STL.64 [R1+0x4a8], R10 ;  /* 0x0004a80a01007387 */ /* 0x0003e80000100a00 */
[----:B------:R-:W4:Y:S04]  /*74850*/  LDL.LU.64 R12, [R1+0x540] ;  /* 0x00054000010c7983 */ /* 0x000f280000300a00 */
[----:B------:R-:W4:Y:S04]  /*74860*/  LDL.LU.64 R14, [R1+0x548] ;  /* 0x00054800010e7983 */ /* 0x000f280000300a00 */
[----:B0-----:R-:W2:Y:S04]  /*74870*/  LDL.LU.64 R8, [R1+0x550] ;  /* 0x0005500001087983 */ /* 0x001ea80000300a00 */
[----:B-1----:R-:W2:Y:S01]  /*74880*/  LDL.LU.64 R10, [R1+0x558] ;  /* 0x00055800010a7983 */ /* 0x002ea20000300a00 */
[----:B------:R-:W-:-:S15]  /*74890*/  HMMA.16816.F32 R52, R28, R56, R52 ;  /* 0x000000381c34723c */ /* 0x000fde0000001834 */
[----:B------:R-:W-:-:S04]  /*748a0*/  NOP ;  /* 0x0000000000007918 */ /* 0x000fc80000000000 */
[----:B------:R-:W-:Y:S04]  /*748b0*/  STL.64 [R1+0x4c0], R52 ;  /* 0x0004c03401007387 */ /* 0x000fe80000100a00 */
[----:B------:R0:W-:Y:S04]  /*748c0*/  STL.64 [R1+0x4c8], R54 ;  /* 0x0004c83601007387 */ /* 0x0001e80000100a00 */
[----:B0-----:R-:W2:Y:S04]  /*748d0*/  LDL.LU.64 R54, [R1+0x5cb8] ;  /* 0x005cb80001367983 */ /* 0x001ea80000300a00 */
[----:B------:R-:W4:Y:S04]  /*748e0*/  LDL.LU.64 R52, [R1+0x5cb0] ;  /* 0x005cb00001347983 */ /* 0x000f280000300a00 */
[----:B------:R-:W-:Y:S04]  /*748f0*/  STL.64 [R1+0x5c18], R58 ;  /* 0x005c183a01007387 */ /* 0x000fe80000100a00 */
[----:B------:R0:W-:Y:S04]  /*74900*/  STL.64 [R1+0x5c10], R56 ;  /* 0x005c103801007387 */ /* 0x0001e80000100a00 */
[----:B0-----:R-:W4:Y:S04]  /*74910*/  LDL.LU.64 R56, [R1+0x5e0] ;  /* 0x0005e00001387983 */ /* 0x001f280000300a00 */
[----:B------:R-:W4:Y:S01]  /*74920*/  LDL.LU.64 R58, [R1+0x5e8] ;  /* 0x0005e800013a7983 */ /* 0x000f220000300a00 */
[C---:B---3--:R-:W-:Y:S08]  /*74930*/  HMMA.16816.F32 R4, R28.reuse, R2, R4 ;  /* 0x000000021c04723c */ /* 0x048ff00000001804 */
[C---:B--2---:R-:W-:Y:S08]  /*74940*/  HMMA.16816.F32 R20, R28.reuse, R54, R20 ;  /* 0x000000361c14723c */ /* 0x044ff00000001814 */
[C---:B----4-:R-:W-:Y:S11]  /*74950*/  HMMA.16816.F32 R56, R28.reuse, R52, R56 ;  /* 0x000000341c38723c */ /* 0x050ff60000001838 */
[----:B------:R-:W-:Y:S04]  /*74960*/  STL.64 [R1+0x4d0], R20 ;  /* 0x0004d01401007387 */ /* 0x000fe80000100a00 */
[----:B------:R0:W-:Y:S04]  /*74970*/  STL.64 [R1+0x4d8], R22 ;  /* 0x0004d81601007387 */ /* 0x0001e80000100a00 */
[----:B0-----:R-:W2:Y:S04]  /*74980*/  LDL.LU.64 R22, [R1+0x5ca8] ;  /* 0x005ca80001167983 */ /* 0x001ea80000300a00 */
[----:B------:R-:W3:Y:S04]  /*74990*/  LDL.LU.64 R20, [R1+0x5ca0] ;  /* 0x005ca00001147983 */ /* 0x000ee80000300a00 */
[----:B------:R-:W-:Y:S04]  /*749a0*/  STL.64 [R1+0x5c28], R54 ;  /* 0x005c283601007387 */ /* 0x000fe80000100a00 */
[----:B------:R0:W-:Y:S04]  /*749b0*/  STL.64 [R1+0x5c20], R52 ;  /* 0x005c203401007387 */ /* 0x0001e80000100a00 */
[----:B------:R-:W-:Y:S04]  /*749c0*/  STL.64 [R1+0x4f0], R56 ;  /* 0x0004f03801007387 */ /* 0x000fe80000100a00 */
[----:B------:R1:W-:Y:S04]  /*749d0*/  STL.64 [R1+0x4f8], R58 ;  /* 0x0004f83a01007387 */ /* 0x0003e80000100a00 */
[----:B0-----:R-:W4:Y:S04]  /*749e0*/  LDL.LU.64 R52, [R1+0x570] ;  /* 0x0005700001347983 */ /* 0x001f280000300a00 */
[----:B------:R-:W4:Y:S01]  /*749f0*/  LDL.LU.64 R54, [R1+0x578] ;  /* 0x0005780001367983 */ /* 0x000f220000300a00 */
[----:B-1----:R-:W-:Y:S03]  /*74a00*/  HMMA.16816.F32 R56, R28, R50, R16 ;  /* 0x000000321c38723c */ /* 0x002fe60000001810 */
[----:B------:R-:W2:Y:S04]  /*74a10*/  LDL.LU.64 R16, [R1+0x5a0] ;  /* 0x0005a00001107983 */ /* 0x000ea80000300a00 */
[----:B------:R-:W2:-:S12]  /*74a20*/  LDL.LU.64 R18, [R1+0x5a8] ;  /* 0x0005a80001127983 */ /* 0x000e980000300a00 */
[----:B------:R0:W-:Y:S04]  /*74a30*/  STL.64 [R1+0x500], R56 ;  /* 0x0005003801007387 */ /* 0x0001e80000100a00 */
[----:B------:R1:W-:Y:S04]  /*74a40*/  STL.64 [R1+0x508], R58 ;  /* 0x0005083a01007387 */ /* 0x0003e80000100a00 */
[----:B0-----:R-:W2:Y:S04]  /*74a50*/  LDL.LU.64 R56, [R1+0x5c0] ;  /* 0x0005c00001387983 */ /* 0x001ea80000300a00 */
[----:B-1----:R-:W2:Y:S04]  /*74a60*/  LDL.LU.64 R58, [R1+0x5c8] ;  /* 0x0005c800013a7983 */ /* 0x002ea80000300a00 */
[----:B------:R-:W-:Y:S04]  /*74a70*/  STL.64 [R1+0x520], R4 ;  /* 0x0005200401007387 */ /* 0x000fe80000100a00 */
[----:B------:R0:W-:Y:S04]  /*74a80*/  STL.64 [R1+0x528], R6 ;  /* 0x0005280601007387 */ /* 0x0001e80000100a00 */
[----:B0-----:R-:W2:Y:S04]  /*74a90*/  LDL.LU.64 R6, [R1+0x5c98] ;  /* 0x005c980001067983 */ /* 0x001ea80000300a00 */
[----:B------:R-:W3:Y:S01]  /*74aa0*/  LDL.LU.64 R4, [R1+0x5c90] ;  /* 0x005c900001047983 */ /* 0x000ee20000300a00 */
[C---:B--2---:R-:W-:Y:S08]  /*74ab0*/  HMMA.16816.F32 R8, R28.reuse, R6, R8 ;  /* 0x000000061c08723c */ /* 0x044ff00000001808 */
        /* <DEDUP_REMOVED lines=8> */
[----:B0-----:R-:W2:Y:S04]  /*74b40*/  LDL.LU.64 R10, [R1+0x5c78] ;  /* 0x005c7800010a7983 */ /* 0x001ea80000300a00 */
[----:B------:R-:W4:Y:S04]  /*74b50*/  LDL.LU.64 R8, [R1+0x5c70] ;  /* 0x005c700001087983 */ /* 0x000f280000300a00 */
[----:B------:R-:W-:Y:S04]  /*74b60*/  STL.64 [R1+0x5bf8], R6 ;  /* 0x005bf80601007387 */ /* 0x000fe80000100a00 */
[----:B------:R0:W-:Y:S04]  /*74b70*/  STL.64 [R1+0x5bf0], R4 ;  /* 0x005bf00401007387 */ /* 0x0001e80000100a00 */
[----:B0-----:R-:W2:Y:S04]  /*74b80*/  LDL.LU.64 R4, [R1+0x580] ;  /* 0x0005800001047983 */ /* 0x001ea80000300a00 */
[----:B------:R-:W2:Y:S01]  /*74b90*/  LDL.LU.64 R6, [R1+0x588] ;  /* 0x0005880001067983 */ /* 0x000ea20000300a00 */
[C---:B---3--:R-:W-:Y:S08]  /*74ba0*/  HMMA.16816.F32 R16, R28.reuse, R12, R16 ;  /* 0x0000000c1c10723c */ /* 0x048ff00000001810 */
[C---:B----4-:R-:W-:Y:S08]  /*74bb0*/  HMMA.16816.F32 R52, R28.reuse, R8, R52 ;  /* 0x000000081c34723c */ /* 0x050ff00000001834 */
[C---:B--2---:R-:W-:Y:S11]  /*74bc0*/  HMMA.16816.F32 R4, R28.reuse, R10, R4 ;  /* 0x0000000a1c04723c */ /* 0x044ff60000001804 */
[----:B------:R0:W-:Y:S04]  /*74bd0*/  STL.64 [R1+0x570], R52 ;  /* 0x0005703401007387 */ /* 0x0001e80000100a00 */
[----:B------:R1:W-:Y:S04]  /*74be0*/  STL.64 [R1+0x578], R54 ;  /* 0x0005783601007387 */ /* 0x0003e80000100a00 */
[----:B0-----:R-:W2:Y:S04]  /*74bf0*/  LDL.LU.64 R52, [R1+0x590] ;  /* 0x0005900001347983 */ /* 0x001ea80000300a00 */
[----:B-1----:R-:W2:Y:S04]  /*74c00*/  LDL.LU.64 R54, [R1+0x598] ;  /* 0x0005980001367983 */ /* 0x002ea80000300a00 */
[----:B------:R0:W-:Y:S04]  /*74c10*/  STL.64 [R1+0x580], R4 ;  /* 0x0005800401007387 */ /* 0x0001e80000100a00 */
[----:B------:R1:W-:Y:S04]  /*74c20*/  STL.64 [R1+0x588], R6 ;  /* 0x0005880601007387 */ /* 0x0003e80000100a00 */
[----:B0-----:R-:W3:Y:S04]  /*74c30*/  LDL.LU.64 R4, [R1+0xa20] ;  /* 0x000a200001047983 */ /* 0x001ee80000300a00 */
[----:B-1----:R-:W3:Y:S04]  /*74c40*/  LDL.LU.64 R6, [R1+0xa28] ;  /* 0x000a280001067983 */ /* 0x002ee80000300a00 */
[----:B------:R-:W-:Y:S04]  /*74c50*/  STL.64 [R1+0x5bd8], R10 ;  /* 0x005bd80a01007387 */ /* 0x000fe80000100a00 */
[----:B------:R0:W-:Y:S04]  /*74c60*/  STL.64 [R1+0x5bd0], R8 ;  /* 0x005bd00801007387 */ /* 0x0001e80000100a00 */
[----:B0-----:R-:W4:Y:S04]  /*74c70*/  LDL.LU.64 R8, [R1+0x5d0] ;  /* 0x0005d00001087983 */ /* 0x001f280000300a00 */
[----:B------:R-:W4:Y:S04]  /*74c80*/  LDL.LU.64 R10, [R1+0x5d8] ;  /* 0x0005d800010a7983 */ /* 0x000f280000300a00 */
[----:B------:R-:W-:Y:S04]  /*74c90*/  STL.64 [R1+0x5a0], R16 ;  /* 0x0005a01001007387 */ /* 0x000fe80000100a00 */
[----:B------:R0:W-:Y:S04]  /*74ca0*/  STL.64 [R1+0x5a8], R18 ;  /* 0x0005a81201007387 */ /* 0x0001e80000100a00 */
[----:B0-----:R-:W2:Y:S04]  /*74cb0*/  LDL.LU.64 R18, [R1+0x5c68] ;  /* 0x005c680001127983 */ /* 0x001ea80000300a00 */
[----:B------:R-:W4:Y:S01]  /*74cc0*/  LDL.LU.64 R16, [R1+0x5c60] ;  /* 0x005c600001107983 */ /* 0x000f220000300a00 */
[----:B------:R-:W-:-:S15]  /*74cd0*/  HMMA.16816.F32 R56, R28, R14, R56 ;  /* 0x0000000e1c38723c */ /* 0x000fde0000001838 */
        /* <DEDUP_REMOVED lines=8> */
[----:B------:R-:W3:Y:S01]  /*74d60*/  LDL.LU.64 R14, [R1+0xa38] ;  /* 0x000a3800010e7983 */ /* 0x000ee20000300a00 */
[----:B----4-:R-:W-:-:S15]  /*74d70*/  HMMA.16816.F32 R8, R28, R16, R8 ;  /* 0x000000101c08723c */ /* 0x010fde0000001808 */
[----:B------:R-:W-:-:S04]  /*74d80*/  NOP ;  /* 0x0000000000007918 */ /* 0x000fc80000000000 */
[----:B------:R0:W-:Y:S04]  /*74d90*/  STL.64 [R1+0x5d0], R8 ;  /* 0x0005d00801007387 */ /* 0x0001e80000100a00 */
[----:B------:R1:W-:Y:S04]  /*74da0*/  STL.64 [R1+0x5d8], R10 ;  /* 0x0005d80a01007387 */ /* 0x0003e80000100a00 */
[----:B0-----:R-:W4:Y:S04]  /*74db0*/  LDL.LU.64 R8, [R1+0x9f0] ;  /* 0x0009f00001087983 */ /* 0x001f280000300a00 */
[----:B-1----:R-:W4:Y:S01]  /*74dc0*/  LDL.LU.64 R10, [R1+0x9f8] ;  /* 0x0009f800010a7983 */ /* 0x002f220000300a00 */
[----:B--2---:R-:W-:-:S15]  /*74dd0*/  HMMA.16816.F32 R52, R28, R18, R52 ;  /* 0x000000121c34723c */ /* 0x004fde0000001834 */
[----:B------:R-:W-:-:S04]  /*74de0*/  NOP ;  /* 0x0000000000007918 */ /* 0x000fc80000000000 */
[----:B------:R0:W-:Y:S04]  /*74df0*/  STL.64 [R1+0x5f0], R52 ;  /* 0x0005f03401007387 */ /* 0x0001e80000100a00 */
[----:B------:R1:W-:Y:S04]  /*74e00*/  STL.64 [R1+0x5f8], R54 ;  /* 0x0005f83601007387 */ /* 0x0003e80000100a00 */
[----:B0-----:R-:W2:Y:S04]  /*74e10*/  LDL.LU.64 R52, [R1+0xab0] ;  /* 0x000ab00001347983 */ /* 0x001ea80000300a00 */
[----:B-1----:R-:W2:Y:S04]  /*74e20*/  LDL.LU.64 R54, [R1+0xab8] ;  /* 0x000ab80001367983 */ /* 0x002ea80000300a00 */
[----:B------:R-:W-:Y:S04]  /*74e30*/  STL.64 [R1+0x5b98], R18 ;  /* 0x005b981201007387 */ /* 0x000fe80000100a00 */
[----:B------:R3:W-:Y:S02]  /*74e40*/  STL.64 [R1+0x5b90], R16 ;  /* 0x005b901001007387 */ /* 0x0007e40000100a00 */
[C---:B---3--:R-:W-:Y:S08]  /*74e50*/  HMMA.16816.F32 R16, R28.reuse, R20, R12 ;  /* 0x000000141c10723c */ /* 0x048ff0000000180c */
[C---:B------:R-:W-:Y:S01]  /*74e60*/  HMMA.16816.F32 R12, R28.reuse, R22, R4 ;  /* 0x000000161c0c723c */ /* 0x040fe20000001804 */
[----:B------:R-:W3:Y:S10]  /*74e70*/  LDL.LU.64 R4, [R1+0xaa0] ;  /* 0x000aa00001047983 */ /* 0x000ef40000300a00 */
[----:B------:R-:W-:Y:S04]  /*74e80*/  STL.64 [R1+0x610], R16 ;  /* 0x0006101001007387 */ /* 0x000fe80000100a00 */
[----:B------:R-:W-:Y:S04]  /*74e90*/  STL.64 [R1+0x618], R18 ;  /* 0x0006181201007387 */ /* 0x000fe80000100a00 */
[----:B------:R-:W3:Y:S04]  /*74ea0*/  LDL.LU.64 R6, [R1+0xaa8] ;  /* 0x000aa80001067983 */ /* 0x000ee80000300a00 */
[----:B------:R-:W-:Y:S04]  /*74eb0*/  STL.64 [R1+0x620], R12 ;  /* 0x0006200c01007387 */ /* 0x000fe80000100a00 */
[----:B------:R0:W-:Y:S02]  /*74ec0*/  STL.64 [R1+0x628], R14 ;  /* 0x0006280e01007387 */ /* 0x0001e40000100a00 */
[C---:B0-----:R-:W-:Y:S02]  /*74ed0*/  HMMA.16816.F32 R12, R28.reuse, R24, R56 ;  /* 0x000000181c0c723c */ /* 0x041fe40000001838 */
[----:B------:R-:W-:Y:S04]  /*74ee0*/  STL.64 [R1+0x5b78], R22 ;  /* 0x005b781601007387 */ /* 0x000fe80000100a00 */
[----:B------:R-:W-:Y:S04]  /*74ef0*/  STL.64 [R1+0x5b70], R20 ;  /* 0x005b701401007387 */ /* 0x000fe80000100a00 */
[----:B------:R-:W3:Y:S04]  /*74f00*/  LDL.LU.64 R16, [R1+0xb00] ;  /* 0x000b000001107983 */ /* 0x000ee80000300a00 */
[----:B------:R-:W3:Y:S05]  /*74f10*/  LDL.LU.64 R18, [R1+0xb08] ;  /* 0x000b080001127983 */ /* 0x000eea0000300a00 */
[----:B------:R0:W-:Y:S04]  /*74f20*/  STL.64 [R1+0x630], R12 ;  /* 0x0006300c01007387 */ /* 0x0001e80000100a00 */
[----:B------:R1:W-:Y:S04]  /*74f30*/  STL.64 [R1+0x638], R14 ;  /* 0x0006380e01007387 */ /* 0x0003e80000100a00 */
[----:B0-----:R-:W3:Y:S04]  /*74f40*/  LDL.LU.64 R12, [R1+0xaf0] ;  /* 0x000af000010c7983 */ /* 0x001ee80000300a00 */
[----:B-1----:R-:W3:Y:S01]  /*74f50*/  LDL.LU.64 R14, [R1+0xaf8] ;  /* 0x000af800010e7983 */ /* 0x002ee20000300a00 */
[----:B----4-:R-:W-:Y:S03]  /*74f60*/  HMMA.16816.F32 R20, R28, R26, R8 ;  /* 0x0000001a1c14723c */ /* 0x010fe60000001808 */
[----:B------:R-:W4:Y:S04]  /*74f70*/  LDL.LU.64 R8, [R1+0xae0] ;  /* 0x000ae00001087983 */ /* 0x000f280000300a00 */
[----:B------:R-:W4:-:S12]  /*74f80*/  LDL.LU.64 R10, [R1+0xae8] ;  /* 0x000ae800010a7983 */ /* 0x000f180000300a00 */
[----:B------:R-:W-:Y:S04]  /*74f90*/  STL.64 [R1+0x640], R20 ;  /* 0x0006401401007387 */ /* 0x000fe80000100a00 */
[----:B------:R2:W-:Y:S02]  /*74fa0*/  STL.64 [R1+0x648], R22 ;  /* 0x0006481601007387 */ /* 0x0005e40000100a00 */
[C---:B--2---:R-:W-:Y:S02]  /*74fb0*/  HMMA.16816.F32 R20, R28.reuse, R32, R52 ;  /* 0x000000201c14723c */ /* 0x044fe40000001834 */
[----:B------:R-:W-:Y:S04]  /*74fc0*/  STL.64 [R1+0x5b88], R26 ;  /* 0x005b881a01007387 */ /* 0x000fe80000100a00 */
[----:B------:R-:W-:Y:S04]  /*74fd0*/  STL.64 [R1+0x5b80], R24 ;  /* 0x005b801801007387 */ /* 0x000fe80000100a00 */
[----:B------:R-:W2:Y:S04]  /*74fe0*/  LDL.LU R52, [R1+0x13cc] ;  /* 0x0013cc0001347983 */ /* 0x000ea80000300800 */
[----:B------:R-:W2:Y:S05]  /*74ff0*/  LDL.LU R53, [R1+0x13c8] ;  /* 0x0013c80001357983 */ /* 0x000eaa0000300800 */
[----:B------:R-:W-:Y:S04]  /*75000*/  STL.64 [R1+0x650], R20 ;  /* 0x0006501401007387 */ /* 0x000fe80000100a00 */
[----:B------:R3:W-:Y:S04]  /*75010*/  STL.64 [R1+0x658], R22 ;  /* 0x0006581601007387 */ /* 0x0007e80000100a00 */
[----:B------:R-:W2:Y:S04]  /*75020*/  LDL.LU R54, [R1+0x13dc] ;  /* 0x0013dc0001367983 */ /* 0x000ea80000300800 */
[----:B------:R-:W2:Y:S01]  /*75030*/  LDL.LU R55, [R1+0x13d4] ;  /* 0x0013d40001377983 */ /* 0x000ea20000300800 */
[----:B---3--:R-:W-:Y:S03]  /*75040*/  HMMA.16816.F32 R20, R28, R34, R4 ;  /* 0x000000221c14723c */ /* 0x008fe60000001804 */
[----:B------:R-:W3:Y:S04]  /*75050*/  LDL.LU.64 R4, [R1+0xb20] ;  /* 0x000b200001047983 */ /* 0x000ee80000300a00 */
[----:B------:R-:W3:Y:S01]  /*75060*/  LDL.LU.64 R6, [R1+0xb28] ;  /* 0x000b280001067983 */ /* 0x000ee20000300a00 */
[----:B------:R-:W-:-:S02]  /*75070*/  IMAD.MOV.U32 R26, RZ, RZ, R42 ;  /* 0x000000ffff1a7224 */ /* 0x000fc400078e002a */
[----:B------:R-:W-:Y:S01]  /*75080*/  IMAD.MOV.U32 R27, RZ, RZ, R43 ;  /* 0x000000ffff1b7224 */ /* 0x000fe200078e002b */
[C---:B------:R-:W-:Y:S08]  /*75090*/  HMMA.16816.F32 R16, R28.reuse, R36, R16 ;  /* 0x000000241c10723c */ /* 0x040ff00000001810 */
[----:B------:R-:W-:Y:S04]  /*750a0*/  STL.64 [R1+0x660], R20 ;  /* 0x0006601401007387 */ /* 0x000fe80000100a00 */
[----:B------:R-:W-:Y:S01]  /*750b0*/  STL.64 [R1+0x668], R22 ;  /* 0x0006681601007387 */ /* 0x000fe20000100a00 */
[----:B------:R-:W-:Y:S03]  /*750c0*/  HMMA.16816.F32 R12, R28, R38, R12 ;  /* 0x000000261c0c723c */ /* 0x000fe6000000180c */
[----:B------:R-:W-:Y:S04]  /*750d0*/  STL.64 [R1+0x5ba8], R34 ;  /* 0x005ba82201007387 */ /* 0x000fe80000100a00 */
[----:B------:R-:W-:Y:S04]  /*750e0*/  STL.64 [R1+0x5ba0], R32 ;  /* 0x005ba02001007387 */ /* 0x000fe80000100a00 */
[----:B------:R-:W-:Y:S04]  /*750f0*/  STL.64 [R1+0x670], R16 ;  /* 0x0006701001007387 */ /* 0x000fe80000100a00 */
[----:B------:R-:W-:Y:S04]  /*75100*/  STL.64 [R1+0x678], R18 ;  /* 0x0006781201007387 */ /* 0x000fe80000100a00 */
[----:B------:R-:W3:Y:S04]  /*75110*/  LDL.LU R42, [R1+0x5c58] ;  /* 0x005c5800012a7983 */ /* 0x000ee80000300800 */
[----:B------:R0:W-:Y:S04]  /*75120*/  STL.64 [R1+0x680], R12 ;  /* 0x0006800c01007387 */ /* 0x0001e80000100a00 */
[----:B------:R1:W-:Y:S04]  /*75130*/  STL.64 [R1+0x688], R14 ;  /* 0x0006880e01007387 */ /* 0x0003e80000100a00 */
[----:B------:R-:W3:Y:S04]  /*75140*/  LDL.LU R43, [R1+0x5c54] ;  /* 0x005c5400012b7983 */ /* 0x000ee80000300800 */
[----:B------:R-:W-:Y:S04]  /*75150*/  STL.64 [R1+0x5bc8], R38 ;  /* 0x005bc82601007387 */ /* 0x000fe80000100a00 */
[----:B------:R-:W-:Y:S04]  /*75160*/  STL.64 [R1+0x5bc0], R36 ;  /* 0x005bc02401007387 */ /* 0x000fe80000100a00 */
[----:B0-----:R-:W2:Y:S04]  /*75170*/  LDL.LU.64 R12, [R1+0xb10] ;  /* 0x000b1000010c7983 */ /* 0x001ea80000300a00 */
[----:B-1----:R-:W2:Y:S01]  /*75180*/  LDL.LU.64 R14, [R1+0xb18] ;  /* 0x000b1800010e7983 */ /* 0x002ea20000300a00 */
[----:B------:R-:W-:-:S02]  /*75190*/  IMAD.MOV.U32 R24, RZ, RZ, R44 ;  /* 0x000000ffff187224 */ /* 0x000fc400078e002c */
[----:B------:R-:W-:Y:S01]  /*751a0*/  IMAD.MOV.U32 R25, RZ, RZ, R45 ;  /* 0x000000ffff197224 */ /* 0x000fe200078e002d */
[----:B----4-:R-:W-:-:S15]  /*751b0*/  HMMA.16816.F32 R8, R28, R40, R8 ;  /* 0x000000281c08723c */ /* 0x010fde0000001808 */
[----:B------:R-:W-:-:S04]  /*751c0*/  NOP ;  /* 0x0000000000007918 */ /* 0x000fc80000000000 */
[----:B------:R0:W-:Y:S04]  /*751d0*/  STL.64 [R1+0x690], R8 ;  /* 0x0006900801007387 */ /* 0x0001e80000100a00 */
[----:B------:R1:W-:Y:S04]  /*751e0*/  STL.64 [R1+0x698], R10 ;  /* 0x0006980a01007387 */ /* 0x0003e80000100a00 */
[----:B0-----:R-:W4:Y:S04]  /*751f0*/  LDL.LU.64 R8, [R1+0xeb0] ;  /* 0x000eb00001087983 */ /* 0x001f280000300a00 */
[----:B-1----:R-:W4:Y:S04]  /*75200*/  LDL.LU.64 R10, [R1+0xeb8] ;  /* 0x000eb800010a7983 */ /* 0x002f280000300a00 */
[----:B------:R-:W4:Y:S04]  /*75210*/  LDL.LU R44, [R1+0x5c50] ;  /* 0x005c5000012c7983 */ /* 0x000f280000300800 */
[----:B------:R-:W4:Y:S04]  /*75220*/  LDL.LU R45, [R1+0x5c4c] ;  /* 0x005c4c00012d7983 */ /* 0x000f280000300800 */
[----:B------:R-:W-:Y:S04]  /*75230*/  STL.64 [R1+0x5c38], R26 ;  /* 0x005c381a01007387 */ /* 0x000fe80000100a00 */
[----:B------:R-:W-:Y:S01]  /*75240*/  STL.64 [R1+0x5c30], R24 ;  /* 0x005c301801007387 */ /* 0x000fe20000100a00 */
[----:B------:R-:W-:Y:S01]  /*75250*/  IMAD.MOV.U32 R59, RZ, RZ, R0 ;  /* 0x000000ffff3b7224 */ /* 0x000fe200078e0000 */
[----:B---3--:R-:W-:Y:S02]  /*75260*/  HMMA.16816.F32 R16, R28, R42, R4 ;  /* 0x0000002a1c10723c */ /* 0x008fe40000001804 */
[----:B------:R-:W3:Y:S04]  /*75270*/  LDL.LU R6, [R1+0x13e8] ;  /* 0x0013e80001067983 */ /* 0x000ee80000300800 */
[----:B------:R-:W3:-:S13]  /*75280*/  LDL.LU R7, [R1+0x13e4] ;  /* 0x0013e40001077983 */ /* 0x000eda0000300800 */
[----:B------:R-:W-:Y:S04]  /*75290*/  STL.64 [R1+0x6a0], R16 ;  /* 0x0006a01001007387 */ /* 0x000fe80000100a00 */
[----:B------:R-:W-:Y:S04]  /*752a0*/  STL.64 [R1+0x6a8], R18 ;  /* 0x0006a81201007387 */ /* 0x000fe80000100a00 */
[----:B------:R-:W3:Y:S04]  /*752b0*/  LDL.LU R56, [R1+0x13f8] ;  /* 0x0013f80001387983 */ /* 0x000ee80000300800 */
[----:B------:R-:W3:Y:S04]  /*752c0*/  LDL.LU R57, [R1+0x13f4] ;  /* 0x0013f40001397983 */ /* 0x000ee80000300800 */
[----:B------:R0:W-:Y:S02]  /*752d0*/  STL.64 [R1+0x5b68], R42 ;  /* 0x005b682a01007387 */ /* 0x0001e40000100a00 */
[----:B0-----:R-:W-:-:S02]  /*752e0*/  IMAD.MOV.U32 R42, RZ, RZ, R48 ;  /* 0x000000ffff2a7224 */ /* 0x001fc400078e0030 */
[----:B------:R-:W3:Y:S01]  /*752f0*/  LDL.LU R48, [R1+0x5c48] ;  /* 0x005c480001307983 */ /* 0x000ee20000300800 */
[----:B------:R-:W-:-:S03]  /*75300*/  IMAD.MOV.U32 R43, RZ, RZ, R49 ;  /* 0x000000ffff2b7224 */ /* 0x000fc600078e0031 */
[----:B------:R-:W3:Y:S04]  /*75310*/  LDL.LU R49, [R1+0x5c44] ;  /* 0x005c440001317983 */ /* 0x000ee80000300800 */
[----:B------:R-:W3:Y:S04]  /*75320*/  LDL.LU R58, [R1+0x18] ;  /* 0x00001800013a7983 */ /* 0x000ee80000300800 */
[----:B------:R-:W3:Y:S04]  /*75330*/  LDL.LU R0, [R1+0x5c40] ;  /* 0x005c400001007983 */ /* 0x000ee80000300800 */
[----:B------:R-:W-:Y:S04]  /*75340*/  STL.64 [R1+0x5b60], R40 ;  /* 0x005b602801007387 */ /* 0x000fe80000100a00 */
[----:B------:R-:W-:Y:S01]  /*75350*/  STL.64 [R1+0x5be8], R46 ;  /* 0x005be82e01007387 */ /* 0x000fe20000100a00 */
[----:B--2---:R-:W-:-:S02]  /*75360*/  IMAD R5, R53, 0x100, R52 ;  /* 0x0000010035057824 */ /* 0x004fc400078e0234 */
[----:B------:R-:W-:Y:S01]  /*75370*/  IMAD R4, R55, 0x100, R54 ;  /* 0x0000010037047824 */ /* 0x000fe200078e0236 */
[C---:B----4-:R-:W-:Y:S08]  /*75380*/  HMMA.16816.F32 R8, R28.reuse, R46, R8 ;  /* 0x0000002e1c08723c */ /* 0x050ff00000001808 */
[----:B------:R-:W-:-:S15]  /*75390*/  HMMA.16816.F32 R12, R28, R44, R12 ;  /* 0x0000002c1c0c723c */ /* 0x000fde000000180c */
[----:B------:R-:W-:-:S04]  /*753a0*/  NOP ;  /* 0x0000000000007918 */ /* 0x000fc80000000000 */
[----:B------:R-:W-:Y:S04]  /*753b0*/  STL.64 [R1+0x6b0], R12 ;  /* 0x0006b00c01007387 */ /* 0x000fe80000100a00 */
[----:B------:R-:W-:Y:S04]  /*753c0*/  STL.64 [R1+0x6b8], R14 ;  /* 0x0006b80e01007387 */ /* 0x000fe80000100a00 */
[----:B------:R0:W-:Y:S04]  /*753d0*/  STL.64 [R1+0x5be0], R44 ;  /* 0x005be02c01007387 */ /* 0x0001e80000100a00 */
[----:B------:R1:W-:Y:S04]  /*753e0*/  STL.64 [R1+0x6e0], R8 ;  /* 0x0006e00801007387 */ /* 0x0003e80000100a00 */
[----:B------:R2:W-:Y:S04]  /*753f0*/  STL.64 [R1+0x6e8], R10 ;  /* 0x0006e80a01007387 */ /* 0x0005e80000100a00 */
[----:B------:R-:W4:Y:S04]  /*75400*/  LDL.LU.64 R24, [R1+0xec0] ;  /* 0x000ec00001187983 */ /* 0x000f280000300a00 */
[----:B------:R-:W4:Y:S04]  /*75410*/  LDL.LU.64 R26, [R1+0xec8] ;  /* 0x000ec800011a7983 */ /* 0x000f280000300a00 */
[----:B------:R-:W4:Y:S04]  /*75420*/  LDL.LU.64 R52, [R1+0xea0] ;  /* 0x000ea00001347983 */ /* 0x000f280000300a00 */
[----:B------:R-:W4:Y:S04]  /*75430*/  LDL.LU.64 R54, [R1+0xea8] ;  /* 0x000ea80001367983 */ /* 0x000f280000300a00 */
[----:B0-----:R-:W4:Y:S04]  /*75440*/  LDL.LU.64 R44, [R1+0xe90] ;  /* 0x000e9000012c7983 */ /* 0x001f280000300a00 */
[----:B------:R-:W4:Y:S04]  /*75450*/  LDL.LU.64 R46, [R1+0xe98] ;  /* 0x000e9800012e7983 */ /* 0x000f280000300a00 */
        /* <DEDUP_REMOVED lines=10> */
[----:B-1----:R-:W4:Y:S04]  /*75500*/  LDL.LU.64 R8, [R1+0xc30] ;  /* 0x000c300001087983 */ /* 0x002f280000300a00 */
[----:B--2---:R-:W2:Y:S01]  /*75510*/  LDL.LU.64 R10, [R1+0xc38] ;  /* 0x000c3800010a7983 */ /* 0x004ea20000300a00 */
[----:B---3--:R-:W-:-:S02]  /*75520*/  IMAD R41, R7, 0x100, R6 ;  /* 0x0000010007297824 */ /* 0x008fc400078e0206 */
[----:B------:R-:W-:Y:S01]  /*75530*/  IMAD R40, R57, 0x100, R56 ;  /* 0x0000010039287824 */ /* 0x000fe200078e0238 */
[----:B----4-:R-:W-:Y:S01]  /*75540*/  HMMA.16816.F32 R28, R28, R48, R24 ;  /* 0x000000301c1c723c */ /* 0x010fe20000001818 */
[----:B------:R-:W3:Y:S04]  /*75550*/  LDL.LU.64 R26, [R1+0x5c38] ;  /* 0x005c3800011a7983 */ /* 0x000ee80000300a00 */
[----:B------:R-:W4:-:S14]  /*75560*/  LDL.LU.64 R24, [R1+0x5c30] ;  /* 0x005c300001187983 */ /* 0x000f1c0000300a00 */
[----:B------:R0:W-:Y:S04]  /*75570*/  STL.64 [R1+0x6d0], R28 ;  /* 0x0006d01c01007387 */ /* 0x0001e80000100a00 */
[----:B------:R1:W-:Y:S01]  /*75580*/  STL.64 [R1+0x6d8], R30 ;  /* 0x0006d81e01007387 */ /* 0x0003e20000100a00 */
[----:B0-----:R-:W-:Y:S02]  /*75590*/  F2FP.F16.E4M3.UNPACK_B R28, R5 ;  /* 0x00000005ff1c723e */ /* 0x001fe400020006ff */
[----:B------:R-:W-:Y:S02]  /*755a0*/  F2FP.F16.E4M3.UNPACK_B R29, R4 ;  /* 0x00000004ff1d723e */ /* 0x000fe400020006ff */
[----:B-1----:R-:W-:Y:S01]  /*755b0*/  F2FP.F16.E4M3.UNPACK_B R30, R41 ;  /* 0x00000029ff1e723e */ /* 0x002fe200020006ff */
[----:B------:R-:W2:Y:S01]  /*755c0*/  LDL.LU.64 R4, [R1+0xc20] ;  /* 0x000c200001047983 */ /* 0x000ea20000300a00 */
[----:B------:R-:W-:-:S03]  /*755d0*/  F2FP.F16.E4M3.UNPACK_B R31, R40 ;  /* 0x00000028ff1f723e */ /* 0x000fc600020006ff */
[----:B------:R-:W2:Y:S04]  /*755e0*/  LDL.LU.64 R6, [R1+0xc28] ;  /* 0x000c280001067983 */ /* 0x000ea80000300a00 */
[----:B------:R-:W-:Y:S01]  /*755f0*/  HMMA.16816.F32 R56, R28, R58, R52 ;  /* 0x0000003a1c38723c */ /* 0x000fe20000001834 */
[----:B------:R-:W2:Y:S04]  /*75600*/  LDL.LU.64 R54, [R1+0x5c28] ;  /* 0x005c280001367983 */ /* 0x000ea80000300a00 */
[----:B------:R-:W2:-:S14]  /*75610*/  LDL.LU.64 R52, [R1+0x5c20] ;  /* 0x005c200001347983 */ /* 0x000e9c0000300a00 */
[----:B------:R-:W-:Y:S04]  /*75620*/  STL.64 [R1+0x8d0], R56 ;  /* 0x0008d03801007387 */ /* 0x000fe80000100a00 */
[----:B------:R0:W-:Y:S04]  /*75630*/  STL.64 [R1+0x8d8], R58 ;  /* 0x0008d83a01007387 */ /* 0x0001e80000100a00 */
[----:B0-----:R-:W2:Y:S04]  /*75640*/  LDL.LU.64 R58, [R1+0x5c18] ;  /* 0x005c1800013a7983 */ /* 0x001ea80000300a00 */
[----:B------:R-:W2:Y:S01]  /*75650*/  LDL.LU.64 R56, [R1+0x5c10] ;  /* 0x005c100001387983 */ /* 0x000ea20000300a00 */
[C---:B------:R-:W-:Y:S08]  /*75660*/  HMMA.16816.F32 R40, R28.reuse, R42, R44 ;  /* 0x0000002a1c28723c */ /* 0x040ff0000000182c */
[C---:B------:R-:W-:Y:S11]  /*75670*/  HMMA.16816.F32 R20, R28.reuse, R60, R20 ;  /* 0x0000003c1c14723c */ /* 0x040ff60000001814 */
[----:B------:R0:W-:Y:S04]  /*75680*/  STL.64 [R1+0x8c0], R40 ;  /* 0x0008c02801007387 */ /* 0x0001e80000100a00 */
[----:B------:R1:W-:Y:S01]  /*75690*/  STL.64 [R1+0x8c8], R42 ;  /* 0x0008c82a01007387 */ /* 0x0003e20000100a00 */
[C---:B----4-:R-:W-:Y:S08]  /*756a0*/  HMMA.16816.F32 R36, R28.reuse, R24, R36 ;  /* 0x000000181c24723c */ /* 0x050ff00000001824 */
[C---:B---3--:R-:W-:Y:S11]  /*756b0*/  HMMA.16816.F32 R24, R28.reuse, R26, R32 ;  /* 0x0000001a1c18723c */ /* 0x048ff60000001820 */
[----:B------:R-:W-:Y:S04]  /*756c0*/  STL.64 [R1+0x8b0], R36 ;  /* 0x0008b02401007387 */ /* 0x000fe80000100a00 */
[----:B------:R-:W-:Y:S04]  /*756d0*/  STL.64 [R1+0x8b8], R38 ;  /* 0x0008b82601007387 */ /* 0x000fe80000100a00 */
[----:B------:R-:W-:Y:S04]  /*756e0*/  STL.64 [R1+0x8a0], R24 ;  /* 0x0008a01801007387 */ /* 0x000fe80000100a00 */
[----:B------:R-:W-:Y:S04]  /*756f0*/  STL.64 [R1+0x8a8], R26 ;  /* 0x0008a81a01007387 */ /* 0x000fe80000100a00 */
[----:B------:R-:W-:Y:S04]  /*75700*/  STL.64 [R1+0x890], R20 ;  /* 0x0008901401007387 */ /* 0x000fe80000100a00 */
[----:B------:R-:W-:Y:S01]  /*75710*/  STL.64 [R1+0x898], R22 ;  /* 0x0008981601007387 */ /* 0x000fe20000100a00 */
[C---:B--2---:R-:W-:Y:S08]  /*75720*/  HMMA.16816.F32 R16, R28.reuse, R58, R16 ;  /* 0x0000003a1c10723c */ /* 0x044ff00000001810 */
[C---:B------:R-:W-:Y:S11]  /*75730*/  HMMA.16816.F32 R12, R28.reuse, R56, R12 ;  /* 0x000000381c0c723c */ /* 0x040ff6000000180c */
[----:B------:R-:W-:Y:S04]  /*75740*/  STL.64 [R1+0x880], R16 ;  /* 0x0008801001007387 */ /* 0x000fe80000100a00 */
[----:B------:R-:W-:Y:S04]  /*75750*/  STL.64 [R1+0x888], R18 ;  /* 0x0008881201007387 */ /* 0x000fe80000100a00 */
[----:B------:R-:W2:Y:S04]  /*75760*/  LDL.LU.64 R56, [R1+0xb30] ;  /* 0x000b300001387983 */ /* 0x000ea80000300a00 */
[----:B------:R-:W-:Y:S04]  /*75770*/  STL.64 [R1+0x870], R12 ;  /* 0x0008700c01007387 */ /* 0x000fe80000100a00 */
[----:B------:R-:W-:Y:S04]  /*75780*/  STL.64 [R1+0x878], R14 ;  /* 0x0008780e01007387 */ /* 0x000fe80000100a00 */
[----:B------:R-:W3:Y:S01]  /*75790*/  LDL.LU.64 R58, [R1+0xb38] ;  /* 0x000b3800013a7983 */ /* 0x000ee20000300a00 */
[C---:B------:R-:W-:Y:S08]  /*757a0*/  HMMA.16816.F32 R8, R28.reuse, R54, R8 ;  /* 0x000000361c08723c */ /* 0x040ff00000001808 */
[C---:B------:R-:W-:Y:S11]  /*757b0*/  HMMA.16816.F32 R4, R28.reuse, R52, R4 ;  /* 0x000000341c04723c */ /* 0x040ff60000001804 */
[----:B------:R-:W-:Y:S04]  /*757c0*/  STL.64 [R1+0x860], R8 ;  /* 0x0008600801007387 */ /* 0x000fe80000100a00 */
[----:B------:R-:W-:Y:S04]  /*757d0*/  STL.64 [R1+0x868], R10 ;  /* 0x0008680a01007387 */ /* 0x000fe80000100a00 */
[----:B---3--:R-:W-:Y:S04]  /*757e0*/  STL.64 [R1+0x5c08], R58 ;  /* 0x005c083a01007387 */ /* 0x008fe80000100a00 */
[----:B--2---:R2:W-:Y:S04]  /*757f0*/  STL.64 [R1+0x5c00], R56 ;  /* 0x005c003801007387 */ /* 0x0045e80000100a00 */
[----:B0-----:R-:W3:Y:S04]  /*75800*/  LDL.LU.64 R40, [R1+0x5b0] ;  /* 0x0005b00001287983 */ /* 0x001ee80000300a00 */
[----:B-1----:R-:W3:Y:S04]  /*75810*/  LDL.LU.64 R42, [R1+0x5b8] ;  /* 0x0005b800012a7983 */ /* 0x002ee80000300a00 */
[----:B--2---:R-:W2:Y:S04]  /*75820*/  LDL.LU.64 R56, [R1+0xc10] ;  /* 0x000c100001387983 */ /* 0x004ea80000300a00 */
[----:B------:R-:W2:Y:S04]  /*75830*/  LDL.LU.64 R58, [R1+0xc18] ;  /* 0x000c1800013a7983 */ /* 0x000ea80000300a00 */
[----:B------:R0:W-:Y:S04]  /*75840*/  STL.64 [R1+0x850], R4 ;  /* 0x0008500401007387 */ /* 0x0001e80000100a00 */
[----:B------:R1:W-:Y:S04]  /*75850*/  STL.64 [R1+0x858], R6 ;  /* 0x0008580601007387 */ /* 0x0003e80000100a00 */
        /* <DEDUP_REMOVED lines=19> */
[----:B------:R-:W3:Y:S01]  /*75990*/  LDL.LU.64 R54, [R1+0xb48] ;  /* 0x000b480001367983 */ /* 0x000ee20000300a00 */
[C---:B--2---:R-:W-:Y:S08]  /*759a0*/  HMMA.16816.F32 R56, R28.reuse, R50, R56 ;  /* 0x000000321c38723c */ /* 0x044ff00000001838 */
[C---:B----4-:R-:W-:Y:S11]  /*759b0*/  HMMA.16816.F32 R4, R28.reuse, R2, R4 ;  /* 0x000000021c04723c */ /* 0x050ff60000001804 */
[----:B------:R-:W-:Y:S04]  /*759c0*/  STL.64 [R1+0x840], R56 ;  /* 0x0008403801007387 */ /* 0x000fe80000100a00 */
[----:B------:R0:W-:Y:S04]  /*759d0*/  STL.64 [R1+0x848], R58 ;  /* 0x0008483a01007387 */ /* 0x0001e80000100a00 */
[----:B0-----:R-:W2:Y:S04]  /*759e0*/  LDL.LU.64 R58, [R1+0x5c08] ;  /* 0x005c0800013a7983 */ /* 0x001ea80000300a00 */
[----:B------:R-:W2:Y:S04]  /*759f0*/  LDL.LU.64 R56, [R1+0x5c00] ;  /* 0x005c000001387983 */ /* 0x000ea80000300a00 */
[----:B------:R-:W-:Y:S04]  /*75a00*/  STL.64 [R1+0x830], R4 ;  /* 0x0008300401007387 */ /* 0x000fe80000100a00 */
[----:B------:R0:W-:Y:S04]  /*75a10*/  STL.64 [R1+0x838], R6 ;  /* 0x0008380601007387 */ /* 0x0001e80000100a00 */
[----:B0-----:R-:W4:Y:S04]  /*75a20*/  LDL.LU.64 R6, [R1+0x5bf8] ;  /* 0x005bf80001067983 */ /* 0x001f280000300a00 */
[----:B------:R-:W3:Y:S02]  /*75a30*/  LDL.LU.64 R4, [R1+0x5bf0] ;  /* 0x005bf00001047983 */ /* 0x000ee40000300a00 */
[C---:B---3--:R-:W-:Y:S08]  /*75a40*/  HMMA.16816.F32 R44, R28.reuse, R4, R44 ;  /* 0x000000041c2c723c */ /* 0x048ff0000000182c */
[C---:B----4-:R-:W-:Y:S11]  /*75a50*/  HMMA.16816.F32 R4, R28.reuse, R6, R8 ;  /* 0x000000061c04723c */ /* 0x050ff60000001808 */
[----:B------:R-:W-:Y:S04]  /*75a60*/  STL.64 [R1+0x820], R44 ;  /* 0x0008202c01007387 */ /* 0x000fe80000100a00 */
[----:B------:R0:W-:Y:S04]  /*75a70*/  STL.64 [R1+0x828], R46 ;  /* 0x0008282e01007387 */ /* 0x0001e80000100a00 */
[----:B0-----:R-:W3:Y:S04]  /*75a80*/  LDL.LU.64 R46, [R1+0x5be8] ;  /* 0x005be800012e7983 */ /* 0x001ee80000300a00 */
[----:B------:R-:W4:Y:S04]  /*75a90*/  LDL.LU.64 R44, [R1+0x5be0] ;  /* 0x005be000012c7983 */ /* 0x000f280000300a00 */
[----:B------:R-:W2:Y:S04]  /*75aa0*/  LDL.LU.64 R10, [R1+0x5bd8] ;  /* 0x005bd800010a7983 */ /* 0x000ea80000300a00 */
[----:B------:R-:W2:Y:S04]  /*75ab0*/  LDL.LU.64 R8, [R1+0x5bd0] ;  /* 0x005bd00001087983 */ /* 0x000ea80000300a00 */
[----:B------:R0:W-:Y:S04]  /*75ac0*/  STL.64 [R1+0x810], R4 ;  /* 0x0008100401007387 */ /* 0x0001e80000100a00 */
[----:B------:R1:W-:Y:S04]  /*75ad0*/  STL.64 [R1+0x818], R6 ;  /* 0x0008180601007387 */ /* 0x0003e80000100a00 */
[----:B0-----:R-:W3:Y:S04]  /*75ae0*/  LDL.LU.64 R4, [R1+0xb50] ;  /* 0x000b500001047983 */ /* 0x001ee80000300a00 */
[----:B-1----:R-:W3:Y:S01]  /*75af0*/  LDL.LU.64 R6, [R1+0xb58] ;  /* 0x000b580001067983 */ /* 0x002ee20000300a00 */
[C---:B--2---:R-:W-:Y:S08]  /*75b00*/  HMMA.16816.F32 R36, R28.reuse, R8, R36 ;  /* 0x000000081c24723c */ /* 0x044ff00000001824 */
[C---:B------:R-:W-:Y:S11]  /*75b10*/  HMMA.16816.F32 R8, R28.reuse, R10, R12 ;  /* 0x0000000a1c08723c */ /* 0x040ff6000000180c */
[----:B------:R-:W-:Y:S04]  /*75b20*/  STL.64 [R1+0x800], R36 ;  /* 0x0008002401007387 */ /* 0x000fe80000100a00 */
[----:B------:R0:W-:Y:S04]  /*75b30*/  STL.64 [R1+0x808], R38 ;  /* 0x0008082601007387 */ /* 0x0001e80000100a00 */
[----:B0-----:R-:W2:Y:S04]  /*75b40*/  LDL.LU.64 R38, [R1+0x5bc8] ;  /* 0x005bc80001267983 */ /* 0x001ea80000300a00 */
[----:B------:R-:W2:Y:S04]  /*75b50*/  LDL.LU.64 R36, [R1+0x5bc0] ;  /* 0x005bc00001247983 */ /* 0x000ea80000300a00 */
        /* <DEDUP_REMOVED lines=24> */
[----:B------:R-:W3:Y:S04]  /*75ce0*/  LDL.LU.64 R22, [R1+0x5b78] ;  /* 0x005b780001167983 */ /* 0x000ee80000300a00 */
[----:B------:R-:W2:Y:S04]  /*75cf0*/  LDL.LU.64 R20, [R1+0x5b70] ;  /* 0x005b700001147983 */ /* 0x000ea80000300a00 */
[----:B------:R-:W-:Y:S04]  /*75d00*/  STL.64 [R1+0x7b0], R16 ;  /* 0x0007b01001007387 */ /* 0x000fe80000100a00 */
[----:B------:R-:W-:Y:S01]  /*75d10*/  STL.64 [R1+0x7b8], R18 ;  /* 0x0007b81201007387 */ /* 0x000fe20000100a00 */
[C---:B---3--:R-:W-:Y:S08]  /*75d20*/  HMMA.16816.F32 R8, R28.reuse, R22, R8 ;  /* 0x000000161c08723c */ /* 0x048ff00000001808 */
[C---:B--2---:R-:W-:Y:S08]  /*75d30*/  HMMA.16816.F32 R12, R28.reuse, R20, R12 ;  /* 0x000000141c0c723c */ /* 0x044ff0000000180c */
[C---:B------:R-:W-:Y:S11]  /*75d40*/  HMMA.16816.F32 R4, R28.reuse, R24, R4 ;  /* 0x000000181c04723c */ /* 0x040ff60000001804 */
[----:B------:R-:W-:Y:S04]  /*75d50*/  STL.64 [R1+0x7a0], R12 ;  /* 0x0007a00c01007387 */ /* 0x000fe80000100a00 */
[----:B------:R0:W-:Y:S04]  /*75d60*/  STL.64 [R1+0x7a8], R14 ;  /* 0x0007a80e01007387 */ /* 0x0001e80000100a00 */
[----:B------:R-:W-:Y:S04]  /*75d70*/  STL.64 [R1+0x790], R8 ;  /* 0x0007900801007387 */ /* 0x000fe80000100a00 */
[----:B------:R1:W-:Y:S01]  /*75d80*/  STL.64 [R1+0x798], R10 ;  /* 0x0007980a01007387 */ /* 0x0003e20000100a00 */
[C---:B0-----:R-:W-:Y:S08]  /*75d90*/  HMMA.16816.F32 R12, R28.reuse, R26, R52 ;  /* 0x0000001a1c0c723c */ /* 0x041ff00000001834 */
[C---:B-1----:R-:W-:Y:S01]  /*75da0*/  HMMA.16816.F32 R8, R28.reuse, R32, R56 ;  /* 0x000000201c08723c */ /* 0x042fe20000001838 */
[----:B------:R-:W-:Y:S04]  /*75db0*/  STL.64 [R1+0x780], R4 ;  /* 0x0007800401007387 */ /* 0x000fe80000100a00 */
[----:B------:R0:W-:Y:S06]  /*75dc0*/  STL.64 [R1+0x788], R6 ;  /* 0x0007880601007387 */ /* 0x0001ec0000100a00 */
[----:B------:R1:W-:Y:S01]  /*75dd0*/  STL.64 [R1+0x770], R12 ;  /* 0x0007700c01007387 */ /* 0x0003e20000100a00 */
[----:B0-----:R-:W-:Y:S03]  /*75de0*/  HMMA.16816.F32 R4, R28, R34, R40 ;  /* 0x000000221c04723c */ /* 0x001fe60000001828 */
[----:B------:R0:W-:Y:S04]  /*75df0*/  STL.64 [R1+0x778], R14 ;  /* 0x0007780e01007387 */ /* 0x0001e80000100a00 */
[----:B-1----:R-:W2:Y:S04]  /*75e00*/  LDL.LU.64 R12, [R1+0x560] ;  /* 0x00056000010c7983 */ /* 0x002ea80000300a00 */
[----:B------:R-:W-:Y:S04]  /*75e10*/  STL.64 [R1+0x760], R8 ;  /* 0x0007600801007387 */ /* 0x000fe80000100a00 */
[----:B------:R-:W-:Y:S04]  /*75e20*/  STL.64 [R1+0x768], R10 ;  /* 0x0007680a01007387 */ /* 0x000fe80000100a00 */
[----:B0-----:R-:W2:Y:S04]  /*75e30*/  LDL.LU.64 R14, [R1+0x568] ;  /* 0x00056800010e7983 */ /* 0x001ea80000300a00 */
[----:B------:R-:W-:Y:S04]  /*75e40*/  STL.64 [R1+0x750], R4 ;  /* 0x0007500401007387 */ /* 0x000fe80000100a00 */
[----:B------:R0:W-:Y:S04]  /*75e50*/  STL.64 [R1+0x758], R6 ;  /* 0x0007580601007387 */ /* 0x0001e80000100a00 */
        /* <DEDUP_REMOVED lines=12> */
[----:B------:R-:W3:Y:S04]  /*75f20*/  LDL.LU.64 R40, [R1+0x530] ;  /* 0x0005300001287983 */ /* 0x000ee80000300a00 */
[----:B------:R-:W3:Y:S04]  /*75f30*/  LDL.LU.64 R42, [R1+0x538] ;  /* 0x00053800012a7983 */ /* 0x000ee80000300a00 */
        /* <DEDUP_REMOVED lines=8> */
[----:B------:R-:W4:Y:S04]  /*75fc0*/  LDL.LU R52, [R1+0xc50] ;  /* 0x000c500001347983 */ /* 0x000f280000300800 */
[----:B------:R-:W4:Y:S04]  /*75fd0*/  LDL.LU R53, [R1+0xc54] ;  /* 0x000c540001357983 */ /* 0x000f280000300800 */
[----:B------:R-:W4:Y:S04]  /*75fe0*/  LDL.LU R54, [R1+0xc70] ;  /* 0x000c700001367983 */ /* 0x000f280000300800 */
[----:B------:R-:W4:Y:S01]  /*75ff0*/  LDL.LU R55, [R1+0xc74] ;  /* 0x000c740001377983 */ /* 0x000f220000300800 */
[----:B------:R-:W-:-:S03]  /*76000*/  IMAD.MOV.U32 R59, RZ, RZ, R0 ;  /* 0x000000ffff3b7224 */ /* 0x000fc600078e0000 */
[----:B------:R-:W4:Y:S04]  /*76010*/  LDL.LU R60, [R1+0xc90] ;  /* 0x000c9000013c7983 */ /* 0x000f280000300800 */
[----:B------:R-:W4:Y:S04]  /*76020*/  LDL.LU R56, [R1+0x40] ;  /* 0x0000400001387983 */ /* 0x000f280000300800 */
[----:B------:R-:W4:Y:S04]  /*76030*/  LDL.LU R57, [R1+0x44] ;  /* 0x0000440001397983 */ /* 0x000f280000300800 */
[----:B------:R-:W4:Y:S01]  /*76040*/  LDL.LU R58, [R1+0x48] ;  /* 0x00004800013a7983 */ /* 0x000f220000300800 */
[----:B--2---:R-:W-:-:S15]  /*76050*/  HMMA.16816.F32 R12, R28, R36, R12 ;  /* 0x000000241c0c723c */ /* 0x004fde000000180c */
[----:B------:R-:W-:-:S04]  /*76060*/  NOP ;  /* 0x0000000000007918 */ /* 0x000fc80000000000 */
[----:B------:R0:W-:Y:S01]  /*76070*/  STL.64 [R1+0x740], R12 ;  /* 0x0007400c01007387 */ /* 0x0001e20000100a00 */
[----:B------:R-:W-:-:S03]  /*76080*/  IMAD.MOV.U32 R0, RZ, RZ, R15 ;  /* 0x000000ffff007224 */ /* 0x000fc600078e000f */
[----:B------:R1:W-:Y:S04]  /*76090*/  STL [R1+0x748], R14 ;  /* 0x0007480e01007387 */ /* 0x0003e80000100800 */
[----:B0-----:R-:W2:Y:S04]  /*760a0*/  LDL.LU.64 R12, [R1+0x440] ;  /* 0x00044000010c7983 */ /* 0x001ea80000300a00 */
[----:B-1----:R-:W2:Y:S04]  /*760b0*/  LDL.LU.64 R14, [R1+0x448] ;  /* 0x00044800010e7983 */ /* 0x002ea80000300a00 */
[----:B------:R-:W2:Y:S04]  /*760c0*/  LDL.LU R61, [R1+0xc94] ;  /* 0x000c9400013d7983 */ /* 0x000ea80000300800 */
[----:B------:R0:W-:Y:S01]  /*760d0*/  STL [R1+0x5830], R0 ;  /* 0x0058300001007387 */ /* 0x0001e20000100800 */
[----:B---3--:R-:W-:Y:S03]  /*760e0*/  HMMA.16816.F32 R36, R28, R38, R40 ;  /* 0x000000261c24723c */ /* 0x008fe60000001828 */
[----:B------:R-:W3:Y:S04]  /*760f0*/  LDL.LU.64 R42, [R1+0x5b68] ;  /* 0x005b6800012a7983 */ /* 0x000ee80000300a00 */
[----:B------:R-:W3:Y:S01]  /*76100*/  LDL.LU.64 R40, [R1+0x5b60] ;  /* 0x005b600001287983 */ /* 0x000ee20000300a00 */
[----:B------:R-:W-:-:S02]  /*76110*/  IMAD R4, R5, 0x100, R4 ;  /* 0x0000010005047824 */ /* 0x000fc400078e0204 */
[----:B------:R-:W-:Y:S02]  /*76120*/  IMAD R2, R2, 0x100, R6 ;  /* 0x0000010002027824 */ /* 0x000fe400078e0206 */
[----:B------:R-:W-:Y:S02]  /*76130*/  IMAD R3, R3, 0x100, R7 ;  /* 0x0000010003037824 */ /* 0x000fe400078e0207 */
[----:B------:R-:W-:Y:S01]  /*76140*/  IMAD R5, R51, 0x100, R50 ;  /* 0x0000010033057824 */ /* 0x000fe200078e0232 */
[C---:B----4-:R-:W-:Y:S08]  /*76150*/  HMMA.16816.F32 R20, R28.reuse, R44, R20 ;  /* 0x0000002c1c14723c */ /* 0x050ff00000001814 */
[----:B------:R-:W-:Y:S01]  /*76160*/  HMMA.16816.F32 R16, R28, R46, R16 ;  /* 0x0000002e1c10723c */ /* 0x000fe20000001810 */
[----:B------:R-:W-:-:S02]  /*76170*/  F2FP.F16.E4M3.UNPACK_B R6, R52.H1 ;  /* 0x00000034ff06723e */ /* 0x000fc400030006ff */
[----:B------:R-:W-:-:S05]  /*76180*/  F2FP.F16.E4M3.UNPACK_B R7, R53.H1 ;  /* 0x00000035ff07723e */ /* 0x000fca00030006ff */
[C---:B--2---:R-:W-:Y:S08]  /*76190*/  HMMA.16816.F32 R12, R28.reuse, R48, R12 ;  /* 0x000000301c0c723c */ /* 0x044ff0000000180c */
[C---:B---3--:R-:W-:Y:S08]  /*761a0*/  HMMA.16816.F32 R32, R28.reuse, R40, R32 ;  /* 0x000000281c20723c */ /* 0x048ff00000001820 */
[----:B------:R-:W-:Y:S01]  /*761b0*/  HMMA.16816.F32 R24, R28, R42, R24 ;  /* 0x0000002a1c18723c */ /* 0x000fe20000001818 */
[----:B------:R-:W-:-:S02]  /*761c0*/  F2FP.F16.E4M3.UNPACK_B R28, R2 ;  /* 0x00000002ff1c723e */ /* 0x000fc400020006ff */
[----:B------:R-:W-:Y:S02]  /*761d0*/  F2FP.F16.E4M3.UNPACK_B R29, R3 ;  /* 0x00000003ff1d723e */ /* 0x000fe400020006ff */
[----:B------:R-:W-:Y:S02]  /*761e0*/  F2FP.F16.E4M3.UNPACK_B R30, R4 ;  /* 0x00000004ff1e723e */ /* 0x000fe400020006ff */
[----:B------:R-:W-:-:S04]  /*761f0*/  F2FP.F16.E4M3.UNPACK_B R31, R5 ;  /* 0x00000005ff1f723e */ /* 0x000fc800020006ff */
[----:B0-----:R-:W-:Y:S01]  /*76200*/  IMAD.MOV.U32 R0, RZ, RZ, R35 ;  /* 0x000000ffff007224 */ /* 0x001fe200078e0023 */
[----:B------:R-:W-:Y:S02]  /*76210*/  STL.64 [R1+0x720], R32 ;  /* 0x0007202001007387 */ /* 0x000fe40000100a00 */
[----:B------:R-:W-:Y:S02]  /*76220*/  HMMA.16816.F32 R8, R28, R6, R8 ;  /* 0x000000061c08723c */ /* 0x000fe40000001808 */
[----:B------:R-:W-:Y:S04]  /*76230*/  STL.64 [R1+0x730], R36 ;  /* 0x0007302401007387 */ /* 0x000fe80000100a00 */
[----:B------:R-:W-:Y:S04]  /*76240*/  STL.64 [R1+0x738], R38 ;  /* 0x0007382601007387 */ /* 0x000fe80000100a00 */
[----:B------:R-:W-:Y:S04]  /*76250*/  STL [R1+0x728], R34 ;  /* 0x0007282201007387 */ /* 0x000fe80000100800 */
[----:B------:R0:W-:Y:S04]  /*76260*/  STL [R1+0x5878], R0 ;  /* 0x0058780001007387 */ /* 0x0001e80000100800 */
[----:B------:R-:W-:Y:S04]  /*76270*/  STL.64 [R1+0x700], R20 ;  /* 0x0007001401007387 */ /* 0x000fe80000100a00 */
[----:B------:R-:W-:Y:S01]  /*76280*/  STL.64 [R1+0x710], R24 ;  /* 0x0007101801007387 */ /* 0x000fe20000100a00 */
[----:B0-----:R-:W-:-:S03]  /*76290*/  IMAD.MOV.U32 R0, RZ, RZ, R23 ;  /* 0x000000ffff007224 */ /* 0x001fc600078e0017 */
[----:B------:R-:W-:Y:S04]  /*762a0*/  STL.64 [R1+0x718], R26 ;  /* 0x0007181a01007387 */ /* 0x000fe80000100a00 */
[----:B------:R-:W-:Y:S01]  /*762b0*/  STL [R1+0x708], R22 ;  /* 0x0007081601007387 */ /* 0x000fe20000100800 */
[----:B------:R-:W-:-:S03]  /*762c0*/  F2FP.F16.E4M3.UNPACK_B R2, R54.H1 ;  /* 0x00000036ff02723e */ /* 0x000fc600030006ff */
[----:B------:R0:W-:Y:S01]  /*762d0*/  STL [R1+0x587c], R0 ;  /* 0x00587c0001007387 */ /* 0x0001e20000100800 */
[----:B------:R-:W-:-:S03]  /*762e0*/  F2FP.F16.E4M3.UNPACK_B R3, R55.H1 ;  /* 0x00000037ff03723e */ /* 0x000fc600030006ff */
[----:B------:R-:W-:Y:S04]  /*762f0*/  STL.64 [R1+0x6f0], R16 ;  /* 0x0006f01001007387 */ /* 0x000fe80000100a00 */
[----:B------:R-:W-:Y:S01]  /*76300*/  STL.64 [R1+0x6f8], R18 ;  /* 0x0006f81201007387 */ /* 0x000fe20000100a00 */
[----:B0-----:R-:W-:-:S03]  /*76310*/  IMAD.MOV.U32 R0, RZ, RZ, R15 ;  /* 0x000000ffff007224 */ /* 0x001fc600078e000f */
[----:B------:R-:W-:Y:S04]  /*76320*/  STL.64 [R1+0x6c0], R12 ;  /* 0x0006c00c01007387 */ /* 0x000fe80000100a00 */
[----:B------:R-:W-:Y:S04]  /*76330*/  STL [R1+0x6c8], R14 ;  /* 0x0006c80e01007387 */ /* 0x000fe80000100800 */
[----:B------:R-:W-:Y:S04]  /*76340*/  STL [R1+0x58f0], R0 ;  /* 0x0058f00001007387 */ /* 0x000fe80000100800 */
[----:B------:R-:W-:Y:S04]  /*76350*/  STL.64 [R1+0x18], R6 ;  /* 0x0000180601007387 */ /* 0x000fe80000100a00 */
[----:B------:R-:W-:Y:S04]  /*76360*/  STL.64 [R1+0x900], R8 ;  /* 0x0009000801007387 */ /* 0x000fe80000100a00 */
[----:B------:R0:W-:Y:S02]  /*76370*/  STL.64 [R1+0x908], R10 ;  /* 0x0009080a01007387 */ /* 0x0001e40000100a00 */
[----:B0-----:R-:W-:Y:S01]  /*76380*/  HMMA.16816.F32 R8, R28, R2, R56 ;  /* 0x000000021c08723c */ /* 0x001fe20000001838 */
[----:B------:R-:W-:Y:S01]  /*76390*/  F2FP.F16.E4M3.UNPACK_B R4, R60.H1 ;  /* 0x0000003cff04723e */ /* 0x000fe200030006ff */
[----:B------:R-:W-:Y:S01]  /*763a0*/  STL.64 [R1+0x10], R2 ;  /* 0x0000100201007387 */ /* 0x000fe20000100a00 */
[----:B------:R-:W-:-:S15]  /*763b0*/  F2FP.F16.E4M3.UNPACK_B R5, R61.H1 ;  /* 0x0000003dff05723e */ /* 0x000fde00030006ff */
[----:B------:R-:W-:Y:S01]  /*763c0*/  NOP ;  /* 0x0000000000007918 */ /* 0x000fe20000000000 */
[----:B------:R0:W-:Y:S04]  /*763d0*/  STL.64 [R1+0x920], R8 ;  /* 0x0009200801007387 */ /* 0x0001e80000100a00 */
[----:B------:R1:W-:Y:S04]  /*763e0*/  STL.64 [R1+0x928], R10 ;  /* 0x0009280a01007387 */ /* 0x0003e80000100a00 */
[----:B------:R-:W-:Y:S04]  /*763f0*/  STL [R1+0x8], R4 ;  /* 0x0000080401007387 */ /* 0x000fe80000100800 */
[----:B0-----:R-:W2:Y:S04]  /*76400*/  LDL.LU R8, [R1+0xc0] ;  /* 0x0000c00001087983 */ /* 0x001ea80000300800 */
[----:B------:R-:W2:Y:S04]  /*76410*/  LDL.LU R9, [R1+0xc4] ;  /* 0x0000c40001097983 */ /* 0x000ea80000300800 */
[----:B-1----:R-:W2:Y:S04]  /*76420*/  LDL.LU R10, [R1+0xc8] ;  /* 0x0000c800010a7983 */ /* 0x002ea80000300800 */
[----:B------:R-:W-:Y:S04]  /*76430*/  STL [R1+0xc], R5 ;  /* 0x00000c0501007387 */ /* 0x000fe80000100800 */
[----:B------:R-:W2:Y:S04]  /*76440*/  LDL.LU R11, [R1+0xcc] ;  /* 0x0000cc00010b7983 */ /* 0x000ea80000300800 */
[----:B------:R-:W3:Y:S04]  /*76450*/  LDL.LU R16, [R1+0xa0] ;  /* 0x0000a00001107983 */ /* 0x000ee80000300800 */
[----:B------:R-:W3:Y:S04]  /*76460*/  LDL.LU R17, [R1+0xa4] ;  /* 0x0000a40001117983 */ /* 0x000ee80000300800 */
[----:B------:R-:W3:Y:S04]  /*76470*/  LDL.LU R18, [R1+0xa8] ;  /* 0x0000a80001127983 */ /* 0x000ee80000300800 */
[----:B------:R-:W3:Y:S04]  /*76480*/  LDL.LU R19, [R1+0xac] ;  /* 0x0000ac0001137983 */ /* 0x000ee80000300800 */
[----:B------:R-:W4:Y:S04]  /*76490*/  LDL.LU R24, [R1+0x80] ;  /* 0x0000800001187983 */ /* 0x000f280000300800 */
[----:B------:R-:W4:Y:S04]  /*764a0*/  LDL.LU R25, [R1+0x84] ;  /* 0x0000840001197983 */ /* 0x000f280000300800 */
[----:B------:R-:W4:Y:S04]  /*764b0*/  LDL.LU R26, [R1+0x88] ;  /* 0x00008800011a7983 */ /* 0x000f280000300800 */
[----:B------:R-:W4:Y:S04]  /*764c0*/  LDL.LU R27, [R1+0x8c] ;  /* 0x00008c00011b7983 */ /* 0x000f280000300800 */
[----:B------:R-:W2:Y:S04]  /*764d0*/  LDL.LU R44, [R1+0x50] ;  /* 0x00005000012c7983 */ /* 0x000ea80000300800 */
[----:B------:R-:W2:Y:S04]  /*764e0*/  LDL.LU R45, [R1+0x54] ;  /* 0x00005400012d7983 */ /* 0x000ea80000300800 */
[----:B------:R-:W2:Y:S04]  /*764f0*/  LDL.LU R46, [R1+0x58] ;  /* 0x00005800012e7983 */ /* 0x000ea80000300800 */
[----:B------:R-:W2:Y:S04]  /*76500*/  LDL.LU R47, [R1+0x5c] ;  /* 0x00005c00012f7983 */ /* 0x000ea80000300800 */
        /* <DEDUP_REMOVED lines=29> */
[----:B------:R-:W4:Y:S01]  /*766e0*/  LDL.LU R51, [R1+0xce4] ;  /* 0x000ce40001337983 */ /* 0x000f220000300800 */
[----:B------:R-:W-:-:S02]  /*766f0*/  IMAD.MOV.U32 R42, RZ, RZ, R2 ;  /* 0x000000ffff2a7224 */ /* 0x000fc400078e0002 */
[----:B------:R-:W-:Y:S01]  /*76700*/  IMAD.MOV.U32 R41, RZ, RZ, R3 ;  /* 0x000000ffff297224 */ /* 0x000fe200078e0003 */
[----:B------:R-:W4:Y:S01]  /*76710*/  LDL.LU R6, [R1+0xcf0] ;  /* 0x000cf00001067983 */ /* 0x000f220000300800 */
[----:B------:R-:W-:Y:S01]  /*76720*/  IMAD.MOV.U32 R43, RZ, RZ, R5 ;  /* 0x000000ffff2b7224 */ /* 0x000fe200078e0005 */
[----:B--2---:R-:W-:Y:S01]  /*76730*/  HMMA.16816.F32 R44, R28, R4, R44 ;  /* 0x000000041c2c723c */ /* 0x004fe2000000182c */
[----:B---3--:R-:W-:-:S15]  /*76740*/  F2FP.F16.E4M3.UNPACK_B R2, R7.H1 ;  /* 0x00000007ff02723e */ /* 0x008fde00030006ff */
[----:B------:R-:W-:-:S03]  /*76750*/  NOP ;  /* 0x0000000000007918 */ /* 0x000fc60000000000 */
[----:B------:R0:W-:Y:S01]  /*76760*/  STL.64 [R1+0x930], R44 ;  /* 0x0009302c01007387 */ /* 0x0001e20000100a00 */
[----:B----4-:R-:W-:Y:S02]  /*76770*/  F2FP.F16.E4M3.UNPACK_B R3, R40.H1 ;  /* 0x00000028ff03723e */ /* 0x010fe400030006ff */
[----:B------:R-:W-:Y:S02]  /*76780*/  F2FP.F16.E4M3.UNPACK_B R60, R60.H1 ;  /* 0x0000003cff3c723e */ /* 0x000fe400030006ff */
[----:B------:R-:W-:-:S03]  /*76790*/  F2FP.F16.E4M3.UNPACK_B R61, R61.H1 ;  /* 0x0000003dff3d723e */ /* 0x000fc600030006ff */
[----:B------:R-:W-:Y:S01]  /*767a0*/  HMMA.16816.F32 R36, R28, R2, R36 ;  /* 0x000000021c24723c */ /* 0x000fe20000001824 */
[----:B------:R-:W-:Y:S02]  /*767b0*/  F2FP.F16.E4M3.UNPACK_B R58, R58.H1 ;  /* 0x0000003aff3a723e */ /* 0x000fe400030006ff */
[----:B------:R-:W-:-:S05]  /*767c0*/  F2FP.F16.E4M3.UNPACK_B R59, R59.H1 ;  /* 0x0000003bff3b723e */ /* 0x000fca00030006ff */
[----:B------:R-:W-:Y:S01]  /*767d0*/  HMMA.16816.F32 R32, R28, R60, R32 ;  /* 0x0000003c1c20723c */ /* 0x000fe20000001820 */
[----:B------:R-:W-:Y:S02]  /*767e0*/  F2FP.F16.E4M3.UNPACK_B R56, R56.H1 ;  /* 0x00000038ff38723e */ /* 0x000fe400030006ff */
[----:B------:R-:W-:-:S05]  /*767f0*/  F2FP.F16.E4M3.UNPACK_B R57, R57.H1 ;  /* 0x00000039ff39723e */ /* 0x000fca00030006ff */
[----:B------:R-:W-:Y:S01]  /*76800*/  HMMA.16816.F32 R24, R28, R58, R24 ;  /* 0x0000003a1c18723c */ /* 0x000fe20000001818 */
[----:B------:R-:W-:Y:S01]  /*76810*/  F2FP.F16.E4M3.UNPACK_B R54, R54.H1 ;  /* 0x00000036ff36723e */ /* 0x000fe200030006ff */
[----:B------:R-:W-:Y:S01]  /*76820*/  STL.64 [R1+0x938], R46 ;  /* 0x0009382e01007387 */ /* 0x000fe20000100a00 */
[----:B0-----:R-:W-:-:S03]  /*76830*/  IMAD.MOV.U32 R44, RZ, RZ, R4 ;  /* 0x000000ffff2c7224 */ /* 0x001fc600078e0004 */
[----:B------:R-:W-:Y:S04]  /*76840*/  STL [R1], R2 ;  /* 0x0000000201007387 */ /* 0x000fe80000100800 */
[----:B------:R-:W2:Y:S01]  /*76850*/  LDL.LU R7, [R1+0xcf4] ;  /* 0x000cf40001077983 */ /* 0x000ea20000300800 */
[----:B------:R-:W-:Y:S01]  /*76860*/  F2FP.F16.E4M3.UNPACK_B R55, R55.H1 ;  /* 0x00000037ff37723e */ /* 0x000fe200030006ff */
[----:B------:R-:W-:Y:S01]  /*76870*/  HMMA.16816.F32 R20, R28, R56, R20 ;  /* 0x000000381c14723c */ /* 0x000fe20000001814 */
[----:B------:R-:W-:Y:S02]  /*76880*/  F2FP.F16.E4M3.UNPACK_B R52, R52.H1 ;  /* 0x00000034ff34723e */ /* 0x000fe400030006ff */
[----:B------:R-:W-:-:S05]  /*76890*/  F2FP.F16.E4M3.UNPACK_B R53, R53.H1 ;  /* 0x00000035ff35723e */ /* 0x000fca00030006ff */
[C---:B------:R-:W-:Y:S01]  /*768a0*/  HMMA.16816.F32 R16, R28.reuse, R54, R16 ;  /* 0x000000361c10723c */ /* 0x040fe20000001810 */
[----:B------:R-:W-:Y:S01]  /*768b0*/  F2FP.F16.E4M3.UNPACK_B R50, R50.H1 ;  /* 0x00000032ff32723e */ /* 0x000fe200030006ff */
[----:B------:R-:W-:Y:S04]  /*768c0*/  STL.64 [R1+0x5b48], R42 ;  /* 0x005b482a01007387 */ /* 0x000fe80000100a00 */
[----:B------:R-:W-:Y:S04]  /*768d0*/  STL [R1+0x5b40], R41 ;  /* 0x005b402901007387 */ /* 0x000fe80000100800 */
[----:B------:R-:W-:Y:S01]  /*768e0*/  STL [R1+0x5b30], R44 ;  /* 0x005b302c01007387 */ /* 0x000fe20000100800 */
[----:B------:R-:W-:Y:S01]  /*768f0*/  HMMA.16816.F32 R12, R28, R52, R12 ;  /* 0x000000341c0c723c */ /* 0x000fe2000000180c */
[----:B------:R-:W-:-:S02]  /*76900*/  F2FP.F16.E4M3.UNPACK_B R51, R51.H1 ;  /* 0x00000033ff33723e */ /* 0x000fc400030006ff */
[----:B------:R-:W-:Y:S04]  /*76910*/  STL [R1+0x4], R3 ;  /* 0x0000040301007387 */ /* 0x000fe80000100800 */
[----:B------:R-:W-:Y:S01]  /*76920*/  STL.64 [R1+0x950], R36 ;  /* 0x0009502401007387 */ /* 0x000fe20000100a00 */
[----:B------:R-:W-:Y:S03]  /*76930*/  HMMA.16816.F32 R8, R28, R50, R8 ;  /* 0x000000321c08723c */ /* 0x000fe60000001808 */
[----:B------:R-:W-:Y:S04]  /*76940*/  STL.64 [R1+0x958], R38 ;  /* 0x0009582601007387 */ /* 0x000fe80000100a00 */
[----:B------:R-:W-:Y:S04]  /*76950*/  STL.64 [R1+0x960], R32 ;  /* 0x0009602001007387 */ /* 0x000fe80000100a00 */
[----:B------:R-:W-:Y:S04]  /*76960*/  STL.64 [R1+0x968], R34 ;  /* 0x0009682201007387 */ /* 0x000fe80000100a00 */
[----:B------:R0:W-:Y:S04]  /*76970*/  STL.64 [R1+0x980], R24 ;  /* 0x0009801801007387 */ /* 0x0001e80000100a00 */
[----:B------:R1:W-:Y:S04]  /*76980*/  STL.64 [R1+0x988], R26 ;  /* 0x0009881a01007387 */ /* 0x0003e80000100a00 */
[----:B------:R-:W-:Y:S04]  /*76990*/  STL.64 [R1+0x5ae8], R58 ;  /* 0x005ae83a01007387 */ /* 0x000fe80000100a00 */
[----:B------:R3:W-:Y:S04]  /*769a0*/  STL.64 [R1+0x5ae0], R56 ;  /* 0x005ae03801007387 */ /* 0x0007e80000100a00 */
        /* <DEDUP_REMOVED lines=8> */
[----:B------:R4:W-:Y:S04]  /*76a30*/  STL.64 [R1+0x5b38], R50 ;  /* 0x005b383201007387 */ /* 0x0009e80000100a00 */
[----:B------:R-:W-:Y:S04]  /*76a40*/  STL.64 [R1+0x9f0], R8 ;  /* 0x0009f00801007387 */ /* 0x000fe80000100a00 */
[----:B------:R-:W-:Y:S04]  /*76a50*/  STL.64 [R1+0x9f8], R10 ;  /* 0x0009f80a01007387 */ /* 0x000fe80000100a00 */
[----:B0-----:R-:W2:Y:S04]  /*76a60*/  LDL.LU R24, [R1+0x150] ;  /* 0x0001500001187983 */ /* 0x001ea80000300800 */
[----:B------:R-:W2:Y:S04]  /*76a70*/  LDL.LU R25, [R1+0x154] ;  /* 0x0001540001197983 */ /* 0x000ea80000300800 */
[----:B-1----:R-:W2:Y:S04]  /*76a80*/  LDL.LU R26, [R1+0x158] ;  /* 0x00015800011a7983 */ /* 0x002ea80000300800 */
[----:B------:R-:W2:Y:S01]  /*76a90*/  LDL.LU R27, [R1+0x15c] ;  /* 0x00015c00011b7983 */ /* 0x000ea20000300800 */
[----:B------:R-:W-:Y:S01]  /*76aa0*/  F2FP.F16.E4M3.UNPACK_B R2, R6.H1 ;  /* 0x00000006ff02723e */ /* 0x000fe200030006ff */
[----:B------:R-:W-:-:S02]  /*76ab0*/  IMAD.MOV.U32 R0, RZ, RZ, R3 ;  /* 0x000000ffff007224 */ /* 0x000fc400078e0003 */
[----:B--2---:R-:W-:Y:S04]  /*76ac0*/  STL.64 [R1+0x5b58], R26 ;  /* 0x005b581a01007387 */ /* 0x004fe80000100a00 */
[----:B------:R0:W-:Y:S04]  /*76ad0*/  STL.64 [R1+0x5b50], R24 ;  /* 0x005b501801007387 */ /* 0x0001e80000100a00 */
[----:B------:R-:W2:Y:S04]  /*76ae0*/  LDL.LU R36, [R1+0x130] ;  /* 0x0001300001247983 */ /* 0x000ea80000300800 */
[----:B------:R-:W2:Y:S04]  /*76af0*/  LDL.LU R37, [R1+0x134] ;  /* 0x0001340001257983 */ /* 0x000ea80000300800 */
[----:B------:R-:W2:Y:S04]  /*76b00*/  LDL.LU R38, [R1+0x138] ;  /* 0x0001380001267983 */ /* 0x000ea80000300800 */
[----:B------:R-:W2:Y:S04]  /*76b10*/  LDL.LU R39, [R1+0x13c] ;  /* 0x00013c0001277983 */ /* 0x000ea80000300800 */
[----:B---3--:R-:W3:Y:S04]  /*76b20*/  LDL.LU R56, [R1+0x110] ;  /* 0x0001100001387983 */ /* 0x008ee80000300800 */
[----:B------:R-:W3:Y:S04]  /*76b30*/  LDL.LU R57, [R1+0x114] ;  /* 0x0001140001397983 */ /* 0x000ee80000300800 */
[----:B------:R-:W3:Y:S04]  /*76b40*/  LDL.LU R58, [R1+0x118] ;  /* 0x00011800013a7983 */ /* 0x000ee80000300800 */
[----:B------:R-:W3:Y:S04]  /*76b50*/  LDL.LU R59, [R1+0x11c] ;  /* 0x00011c00013b7983 */ /* 0x000ee80000300800 */
[----:B------:R-:W2:Y:S04]  /*76b60*/  LDL.LU R48, [R1+0xf0] ;  /* 0x0000f00001307983 */ /* 0x000ea80000300800 */
[----:B------:R-:W2:Y:S04]  /*76b70*/  LDL.LU R49, [R1+0xf4] ;  /* 0x0000f40001317983 */ /* 0x000ea80000300800 */
[----:B----4-:R-:W2:Y:S04]  /*76b80*/  LDL.LU R50, [R1+0xf8] ;  /* 0x0000f80001327983 */ /* 0x010ea80000300800 */
[----:B------:R-:W2:Y:S04]  /*76b90*/  LDL.LU R51, [R1+0xfc] ;  /* 0x0000fc0001337983 */ /* 0x000ea80000300800 */
[----:B0-----:R-:W4:Y:S04]  /*76ba0*/  LDL.LU R24, [R1+0xd0] ;  /* 0x0000d00001187983 */ /* 0x001f280000300800 */
[----:B------:R-:W4:Y:S04]  /*76bb0*/  LDL.LU R25, [R1+0xd4] ;  /* 0x0000d40001197983 */ /* 0x000f280000300800 */
[----:B------:R-:W4:Y:S04]  /*76bc0*/  LDL.LU R26, [R1+0xd8] ;  /* 0x0000d800011a7983 */ /* 0x000f280000300800 */
[----:B------:R-:W4:Y:S04]  /*76bd0*/  LDL.LU R27, [R1+0xdc] ;  /* 0x0000dc00011b7983 */ /* 0x000f280000300800 */
[----:B------:R-:W2:Y:S04]  /*76be0*/  LDL.LU R23, [R1+0xd00] ;  /* 0x000d000001177983 */ /* 0x000ea80000300800 */
[----:B------:R-:W2:Y:S04]  /*76bf0*/  LDL.LU R20, [R1+0xd04] ;  /* 0x000d040001147983 */ /* 0x000ea80000300800 */
[----:B------:R-:W2:Y:S04]  /*76c00*/  LDL.LU R6, [R1+0xd10] ;  /* 0x000d100001067983 */ /* 0x000ea80000300800 */
[----:B------:R-:W2:Y:S04]  /*76c10*/  LDL.LU R40, [R1+0xe0] ;  /* 0x0000e00001287983 */ /* 0x000ea80000300800 */
[----:B------:R-:W2:Y:S04]  /*76c20*/  LDL.LU R41, [R1+0xe4] ;  /* 0x0000e40001297983 */ /* 0x000ea80000300800 */
[----:B------:R-:W2:Y:S04]  /*76c30*/  LDL.LU R42, [R1+0xe8] ;  /* 0x0000e800012a7983 */ /* 0x000ea80000300800 */
[----:B------:R-:W2:Y:S01]  /*76c40*/  LDL.LU R43, [R1+0xec] ;  /* 0x0000ec00012b7983 */ /* 0x000ea20000300800 */
[----:B------:R-:W-:-:S03]  /*76c50*/  F2FP.F16.E4M3.UNPACK_B R3, R7.H1 ;  /* 0x00000007ff03723e */ /* 0x000fc600030006ff */
[----:B------:R-:W2:Y:S04]  /*76c60*/  LDL.LU R7, [R1+0xd14] ;  /* 0x000d140001077983 */ /* 0x000ea80000300800 */
[----:B------:R-:W2:Y:S04]  /*76c70*/  LDL.LU R8, [R1+0xd20] ;  /* 0x000d200001087983 */ /* 0x000ea80000300800 */
[----:B------:R-:W2:Y:S04]  /*76c80*/  LDL.LU R9, [R1+0xd24] ;  /* 0x000d240001097983 */ /* 0x000ea80000300800 */
        /* <DEDUP_REMOVED lines=23> */
[----:B----4-:R-:W-:-:S15]  /*76e00*/  HMMA.16816.F32 R24, R28, R2, R24 ;  /* 0x000000021c18723c */ /* 0x010fde0000001818 */
[----:B------:R-:W-:-:S04]  /*76e10*/  NOP ;  /* 0x0000000000007918 */ /* 0x000fc80000000000 */
[----:B------:R-:W-:Y:S04]  /*76e20*/  STL.64 [R1+0xa20], R24 ;  /* 0x000a201801007387 */ /* 0x000fe80000100a00 */
[----:B------:R0:W-:Y:S04]  /*76e30*/  STL.64 [R1+0xa28], R26 ;  /* 0x000a281a01007387 */ /* 0x0001e80000100a00 */
[----:B0-----:R-:W4:Y:S04]  /*76e40*/  LDL.LU.64 R26, [R1+0x5b58] ;  /* 0x005b5800011a7983 */ /* 0x001f280000300a00 */
[----:B------:R-:W4:Y:S01]  /*76e50*/  LDL.LU.64 R24, [R1+0x5b50] ;  /* 0x005b500001187983 */ /* 0x000f220000300a00 */
[----:B--2---:R-:W-:-:S02]  /*76e60*/  F2FP.F16.E4M3.UNPACK_B R4, R23.H1 ;  /* 0x00000017ff04723e */ /* 0x004fc400030006ff */
[----:B------:R-:W-:-:S07]  /*76e70*/  F2FP.F16.E4M3.UNPACK_B R5, R20.H1 ;  /* 0x00000014ff05723e */ /* 0x000fce00030006ff */
[----:B------:R-:W-:Y:S01]  /*76e80*/  HMMA.16816.F32 R40, R28, R4, R40 ;  /* 0x000000041c28723c */ /* 0x000fe20000001828 */
[----:B------:R-:W-:Y:S02]  /*76e90*/  F2FP.F16.E4M3.UNPACK_B R6, R6.H1 ;  /* 0x00000006ff06723e */ /* 0x000fe400030006ff */
[----:B------:R-:W-:Y:S02]  /*76ea0*/  F2FP.F16.E4M3.UNPACK_B R7, R7.H1 ;  /* 0x00000007ff07723e */ /* 0x000fe400030006ff */
[----:B------:R-:W-:Y:S02]  /*76eb0*/  F2FP.F16.E4M3.UNPACK_B R8, R8.H1 ;  /* 0x00000008ff08723e */ /* 0x000fe400030006ff */
[----:B------:R-:W-:-:S03]  /*76ec0*/  F2FP.F16.E4M3.UNPACK_B R9, R9.H1 ;  /* 0x00000009ff09723e */ /* 0x000fc600030006ff */
[C---:B------:R-:W-:Y:S09]  /*76ed0*/  HMMA.16816.F32 R48, R28.reuse, R6, R48 ;  /* 0x000000061c30723c */ /* 0x040ff20000001830 */
[----:B------:R-:W-:Y:S04]  /*76ee0*/  STL.64 [R1+0xa40], R40 ;  /* 0x000a402801007387 */ /* 0x000fe80000100a00 */
[----:B------:R0:W-:Y:S04]  /*76ef0*/  STL.64 [R1+0xa48], R42 ;  /* 0x000a482a01007387 */ /* 0x0001e80000100a00 */
[----:B0-----:R-:W2:Y:S04]  /*76f00*/  LDL.LU.64 R42, [R1+0x5b48] ;  /* 0x005b4800012a7983 */ /* 0x001ea80000300a00 */
[----:B------:R-:W2:Y:S04]  /*76f10*/  LDL.LU R41, [R1+0x5b40] ;  /* 0x005b400001297983 */ /* 0x000ea80000300800 */
[----:B------:R-:W-:Y:S04]  /*76f20*/  STL.64 [R1+0x5a88], R6 ;  /* 0x005a880601007387 */ /* 0x000fe80000100a00 */
[----:B------:R3:W-:Y:S02]  /*76f30*/  STL.64 [R1+0x5a80], R4 ;  /* 0x005a800401007387 */ /* 0x0007e40000100a00 */
[----:B---3--:R-:W-:Y:S01]  /*76f40*/  HMMA.16816.F32 R4, R28, R8, R52 ;  /* 0x000000081c04723c */ /* 0x008fe20000001834 */
[----:B------:R-:W-:-:S02]  /*76f50*/  F2FP.F16.E4M3.UNPACK_B R10, R10.H1 ;  /* 0x0000000aff0a723e */ /* 0x000fc400030006ff */
[----:B------:R-:W-:Y:S01]  /*76f60*/  F2FP.F16.E4M3.UNPACK_B R11, R11.H1 ;  /* 0x0000000bff0b723e */ /* 0x000fe200030006ff */
[----:B------:R-:W-:Y:S04]  /*76f70*/  STL.64 [R1+0xa50], R48 ;  /* 0x000a503001007387 */ /* 0x000fe80000100a00 */
[----:B------:R-:W-:Y:S11]  /*76f80*/  STL.64 [R1+0xa58], R50 ;  /* 0x000a583201007387 */ /* 0x000ff60000100a00 */
[----:B------:R-:W-:Y:S04]  /*76f90*/  STL.64 [R1+0xa70], R4 ;  /* 0x000a700401007387 */ /* 0x000fe80000100a00 */
[----:B------:R0:W-:Y:S02]  /*76fa0*/  STL.64 [R1+0xa78], R6 ;  /* 0x000a780601007387 */ /* 0x0001e40000100a00 */
[----:B0-----:R-:W-:Y:S01]  /*76fb0*/  HMMA.16816.F32 R4, R28, R10, R56 ;  /* 0x0000000a1c04723c */ /* 0x001fe20000001838 */
        /* <DEDUP_REMOVED lines=8> */
[----:B------:R-:W-:-:S15]  /*77040*/  F2FP.F16.E4M3.UNPACK_B R15, R15.H1 ;  /* 0x0000000fff0f723e */ /* 0x000fde00030006ff */
[----:B------:R-:W-:Y:S01]  /*77050*/  NOP ;  /* 0x0000000000007918 */ /* 0x000fe20000000000 */
[----:B------:R-:W-:Y:S04]  /*77060*/  STL.64 [R1+0xaa0], R4 ;  /* 0x000aa00401007387 */ /* 0x000fe80000100a00 */
[----:B------:R0:W-:Y:S02]  /*77070*/  STL.64 [R1+0xaa8], R6 ;  /* 0x000aa80601007387 */ /* 0x0001e40000100a00 */
[C---:B0-----:R-:W-:Y:S01]  /*77080*/  HMMA.16816.F32 R4, R28.reuse, R14, R36 ;  /* 0x0000000e1c04723c */ /* 0x041fe20000001824 */
[----:B------:R-:W-:Y:S02]  /*77090*/  F2FP.F16.E4M3.UNPACK_B R16, R16.H1 ;  /* 0x00000010ff10723e */ /* 0x000fe400030006ff */
        /* <DEDUP_REMOVED lines=10> */
[----:B------:R4:W-:Y:S04]  /*77140*/  STL.64 [R1+0xae8], R6 ;  /* 0x000ae80601007387 */ /* 0x0009e80000100a00 */
[----:B------:R-:W3:Y:S01]  /*77150*/  LDL.LU R56, [R1+0x1d0] ;  /* 0x0001d00001387983 */ /* 0x000ee20000300800 */
[----:B------:R-:W-:Y:S01]  /*77160*/  F2FP.F16.E4M3.UNPACK_B R20, R21.H1 ;  /* 0x00000015ff14723e */ /* 0x000fe200030006ff */
[----:B----4-:R-:W-:-:S15]  /*77170*/  HMMA.16816.F32 R4, R28, R18, R24 ;  /* 0x000000121c04723c */ /* 0x010fde0000001818 */
[----:B------:R-:W-:-:S04]  /*77180*/  NOP ;  /* 0x0000000000007918 */ /* 0x000fc80000000000 */
[----:B------:R0:W-:Y:S04]  /*77190*/  STL.64 [R1+0xb00], R4 ;  /* 0x000b000401007387 */ /* 0x0001e80000100a00 */
[----:B------:R1:W-:Y:S04]  /*771a0*/  STL.64 [R1+0xb08], R6 ;  /* 0x000b080601007387 */ /* 0x0003e80000100a00 */
[----:B------:R-:W3:Y:S04]  /*771b0*/  LDL.LU R57, [R1+0x1d4] ;  /* 0x0001d40001397983 */ /* 0x000ee80000300800 */
[----:B------:R-:W3:Y:S04]  /*771c0*/  LDL.LU R58, [R1+0x1d8] ;  /* 0x0001d800013a7983 */ /* 0x000ee80000300800 */
[----:B------:R-:W3:Y:S04]  /*771d0*/  LDL.LU R59, [R1+0x1dc] ;  /* 0x0001dc00013b7983 */ /* 0x000ee80000300800 */
[----:B0-----:R-:W4:Y:S04]  /*771e0*/  LDL.LU R4, [R1+0x1b0] ;  /* 0x0001b00001047983 */ /* 0x001f280000300800 */
[----:B------:R-:W4:Y:S04]  /*771f0*/  LDL.LU R5, [R1+0x1b4] ;  /* 0x0001b40001057983 */ /* 0x000f280000300800 */
[----:B-1----:R-:W4:Y:S04]  /*77200*/  LDL.LU R6, [R1+0x1b8] ;  /* 0x0001b80001067983 */ /* 0x002f280000300800 */
        /* <DEDUP_REMOVED lines=38> */
[----:B------:R0:W-:Y:S04]  /*77470*/  STL.64 [R1+0x5a70], R16 ;  /* 0x005a701001007387 */ /* 0x0001e80000100a00 */
[----:B0-----:R-:W4:Y:S04]  /*77480*/  LDL.LU R16, [R1+0x180] ;  /* 0x0001800001107983 */ /* 0x001f280000300800 */
[----:B------:R-:W4:Y:S04]  /*77490*/  LDL.LU R17, [R1+0x184] ;  /* 0x0001840001117983 */ /* 0x000f280000300800 */
[----:B------:R-:W4:Y:S04]  /*774a0*/  LDL.LU R18, [R1+0x188] ;  /* 0x0001880001127983 */ /* 0x000f280000300800 */
[----:B------:R-:W4:Y:S01]  /*774b0*/  LDL.LU R19, [R1+0x18c] ;  /* 0x00018c0001137983 */ /* 0x000f220000300800 */
[----:B--2---:R-:W-:-:S02]  /*774c0*/  F2FP.F16.E4M3.UNPACK_B R21, R21.H1 ;  /* 0x00000015ff15723e */ /* 0x004fc400030006ff */
[----:B---3--:R-:W-:-:S05]  /*774d0*/  F2FP.F16.E4M3.UNPACK_B R22, R22.H1 ;  /* 0x00000016ff16723e */ /* 0x008fca00030006ff */
[----:B----4-:R-:W-:Y:S01]  /*774e0*/  HMMA.16816.F32 R48, R28, R20, R48 ;  /* 0x000000141c30723c */ /* 0x010fe20000001830 */
[----:B------:R-:W-:Y:S02]  /*774f0*/  F2FP.F16.E4M3.UNPACK_B R23, R23.H1 ;  /* 0x00000017ff17723e */ /* 0x000fe400030006ff */
[----:B------:R-:W-:Y:S02]  /*77500*/  F2FP.F16.E4M3.UNPACK_B R24, R24.H1 ;  /* 0x00000018ff18723e */ /* 0x000fe400030006ff */
[----:B------:R-:W-:-:S03]  /*77510*/  F2FP.F16.E4M3.UNPACK_B R25, R25.H1 ;  /* 0x00000019ff19723e */ /* 0x000fc600030006ff */
[----:B------:R-:W-:Y:S01]  /*77520*/  HMMA.16816.F32 R44, R28, R22, R44 ;  /* 0x000000161c2c723c */ /* 0x000fe2000000182c */
[----:B------:R-:W-:Y:S02]  /*77530*/  F2FP.F16.E4M3.UNPACK_B R26, R26.H1 ;  /* 0x0000001aff1a723e */ /* 0x000fe400030006ff */
[----:B------:R-:W-:Y:S02]  /*77540*/  F2FP.F16.E4M3.UNPACK_B R27, R27.H1 ;  /* 0x0000001bff1b723e */ /* 0x000fe400030006ff */
[----:B------:R-:W-:Y:S02]  /*77550*/  F2FP.F16.E4M3.UNPACK_B R32, R32.H1 ;  /* 0x00000020ff20723e */ /* 0x000fe400030006ff */
[----:B------:R-:W-:-:S03]  /*77560*/  F2FP.F16.E4M3.UNPACK_B R33, R33.H1 ;  /* 0x00000021ff21723e */ /* 0x000fc600030006ff */
[C---:B------:R-:W-:Y:S01]  /*77570*/  HMMA.16816.F32 R12, R28.reuse, R26, R12 ;  /* 0x0000001a1c0c723c */ /* 0x040fe2000000180c */
[----:B------:R-:W-:Y:S01]  /*77580*/  F2FP.F16.E4M3.UNPACK_B R34, R34.H1 ;  /* 0x00000022ff22723e */ /* 0x000fe200030006ff */
[----:B------:R-:W-:Y:S04]  /*77590*/  STL.64 [R1+0xb10], R48 ;  /* 0x000b103001007387 */ /* 0x000fe80000100a00 */
[----:B------:R0:W-:Y:S02]  /*775a0*/  STL.64 [R1+0xb18], R50 ;  /* 0x000b183201007387 */ /* 0x0001e40000100a00 */
[----:B------:R-:W-:Y:S02]  /*775b0*/  HMMA.16816.F32 R8, R28, R32, R8 ;  /* 0x000000201c08723c */ /* 0x000fe40000001808 */
[----:B0-----:R-:W2:Y:S01]  /*775c0*/  LDL.LU.64 R50, [R1+0x5b38] ;  /* 0x005b380001327983 */ /* 0x001ea20000300a00 */
[----:B------:R-:W-:-:S03]  /*775d0*/  F2FP.F16.E4M3.UNPACK_B R35, R35.H1 ;  /* 0x00000023ff23723e */ /* 0x000fc600030006ff */
[----:B------:R0:W-:Y:S04]  /*775e0*/  STL.64 [R1+0xb30], R44 ;  /* 0x000b302c01007387 */ /* 0x0001e80000100a00 */
[----:B------:R-:W-:Y:S01]  /*775f0*/  HMMA.16816.F32 R4, R28, R34, R4 ;  /* 0x000000221c04723c */ /* 0x000fe20000001804 */
[----:B------:R-:W-:Y:S04]  /*77600*/  STL.64 [R1+0xb38], R46 ;  /* 0x000b382e01007387 */ /* 0x000fe80000100a00 */
[----:B0-----:R-:W3:Y:S04]  /*77610*/  LDL.LU R44, [R1+0x5b30] ;  /* 0x005b3000012c7983 */ /* 0x001ee80000300800 */
[----:B------:R-:W-:Y:S04]  /*77620*/  STL.64 [R1+0x5a98], R22 ;  /* 0x005a981601007387 */ /* 0x000fe80000100a00 */
[----:B------:R-:W-:Y:S01]  /*77630*/  STL.64 [R1+0x5a90], R20 ;  /* 0x005a901401007387 */ /* 0x000fe20000100a00 */
[----:B------:R-:W-:-:S02]  /*77640*/  F2FP.F16.E4M3.UNPACK_B R36, R36.H1 ;  /* 0x00000024ff24723e */ /* 0x000fc400030006ff */
[----:B------:R-:W-:Y:S01]  /*77650*/  F2FP.F16.E4M3.UNPACK_B R37, R37.H1 ;  /* 0x00000025ff25723e */ /* 0x000fe200030006ff */
[----:B------:R-:W-:-:S15]  /*77660*/  HMMA.16816.F32 R16, R28, R24, R16 ;  /* 0x000000181c10723c */ /* 0x000fde0000001810 */
[----:B------:R-:W-:-:S04]  /*77670*/  NOP ;  /* 0x0000000000007918 */ /* 0x000fc80000000000 */
        /* <DEDUP_REMOVED lines=18> */
[----:B0-----:R-:W-:-:S15]  /*777a0*/  HMMA.16816.F32 R4, R28, R38, R56 ;  /* 0x000000261c04723c */ /* 0x001fde0000001838 */
[----:B------:R-:W-:-:S04]  /*777b0*/  NOP ;  /* 0x0000000000007918 */ /* 0x000fc80000000000 */
[----:B------:R-:W-:Y:S04]  /*777c0*/  STL.64 [R1+0xbd0], R4 ;  /* 0x000bd00401007387 */ /* 0x000fe80000100a00 */
[----:B------:R-:W-:Y:S04]  /*777d0*/  STL.64 [R1+0xbd8], R6 ;  /* 0x000bd80601007387 */ /* 0x000fe80000100a00 */
[----:B------:R-:W4:Y:S04]  /*777e0*/  LDL.LU R52, [R1+0x400] ;  /* 0x0004000001347983 */ /* 0x000f280000300800 */
[----:B------:R-:W4:Y:S04]  /*777f0*/  LDL.LU R53, [R1+0x404] ;  /* 0x0004040001357983 */ /* 0x000f280000300800 */
[----:B------:R-:W2:Y:S04]  /*77800*/  LDL.LU R54, [R1+0x408] ;  /* 0x0004080001367983 */ /* 0x000ea80000300800 */
[----:B------:R-:W2:Y:S01]  /*77810*/  LDL.LU R55, [R1+0x40c] ;  /* 0x00040c0001377983 */ /* 0x000ea20000300800 */
[----:B------:R-:W-:-:S02]  /*77820*/  IMAD.MOV.U32 R59, RZ, RZ, R43 ;  /* 0x000000ffff3b7224 */ /* 0x000fc400078e002b */
[----:B------:R-:W-:Y:S02]  /*77830*/  IMAD.MOV.U32 R56, RZ, RZ, R42 ;  /* 0x000000ffff387224 */ /* 0x000fe400078e002a */
[----:B------:R-:W-:Y:S02]  /*77840*/  IMAD.MOV.U32 R57, RZ, RZ, R41 ;  /* 0x000000ffff397224 */ /* 0x000fe400078e0029 */
[----:B---3--:R-:W-:Y:S01]  /*77850*/  IMAD.MOV.U32 R58, RZ, RZ, R44 ;  /* 0x000000ffff3a7224 */ /* 0x008fe200078e002c */
[----:B--2---:R-:W-:Y:S04]  /*77860*/  STL.64 [R1+0x5b18], R54 ;  /* 0x005b183601007387 */ /* 0x004fe80000100a00 */
[----:B----4-:R0:W-:Y:S04]  /*77870*/  STL.64 [R1+0x5b10], R52 ;  /* 0x005b103401007387 */ /* 0x0101e80000100a00 */
[----:B------:R-:W-:Y:S04]  /*77880*/  STL.64 [R1+0x5b28], R58 ;  /* 0x005b283a01007387 */ /* 0x000fe80000100a00 */
[----:B------:R1:W-:Y:S04]  /*77890*/  STL.64 [R1+0x5b20], R56 ;  /* 0x005b203801007387 */ /* 0x0003e80000100a00 */
[----:B------:R-:W2:Y:S04]  /*778a0*/  LDL.LU R20, [R1+0x210] ;  /* 0x0002100001147983 */ /* 0x000ea80000300800 */
[----:B------:R-:W2:Y:S04]  /*778b0*/  LDL.LU R21, [R1+0x214] ;  /* 0x0002140001157983 */ /* 0x000ea80000300800 */
[----:B------:R-:W2:Y:S04]  /*778c0*/  LDL.LU R22, [R1+0x218] ;  /* 0x0002180001167983 */ /* 0x000ea80000300800 */
[----:B------:R-:W2:Y:S04]  /*778d0*/  LDL.LU R23, [R1+0x21c] ;  /* 0x00021c0001177983 */ /* 0x000ea80000300800 */
[----:B------:R-:W3:Y:S04]  /*778e0*/  LDL.LU R32, [R1+0x430] ;  /* 0x0004300001207983 */ /* 0x000ee80000300800 */
[----:B------:R-:W3:Y:S04]  /*778f0*/  LDL.LU R33, [R1+0x434] ;  /* 0x0004340001217983 */ /* 0x000ee80000300800 */
[----:B------:R-:W3:Y:S04]  /*77900*/  LDL.LU R34, [R1+0x438] ;  /* 0x0004380001227983 */ /* 0x000ee80000300800 */
[----:B------:R-:W3:Y:S04]  /*77910*/  LDL.LU R35, [R1+0x43c] ;  /* 0x00043c0001237983 */ /* 0x000ee80000300800 */
[----:B0-----:R-:W4:Y:S04]  /*77920*/  LDL.LU R52, [R1+0x1f0] ;  /* 0x0001f00001347983 */ /* 0x001f280000300800 */
[----:B------:R-:W4:Y:S04]  /*77930*/  LDL.LU R53, [R1+0x1f4] ;  /* 0x0001f40001357983 */ /* 0x000f280000300800 */
[----:B------:R-:W4:Y:S04]  /*77940*/  LDL.LU R54, [R1+0x1f8] ;  /* 0x0001f80001367983 */ /* 0x000f280000300800 */
[----:B------:R-:W4:Y:S04]  /*77950*/  LDL.LU R55, [R1+0x1fc] ;  /* 0x0001fc0001377983 */ /* 0x000f280000300800 */
[----:B-1----:R-:W2:Y:S04]  /*77960*/  LDL.LU R56, [R1+0x1e0] ;  /* 0x0001e00001387983 */ /* 0x002ea80000300800 */
        /* <DEDUP_REMOVED lines=13> */
[----:B------:R-:W-:-:S03]  /*77a40*/  F2FP.F16.E4M3.UNPACK_B R40, R40.H1 ;  /* 0x00000028ff28723e */ /* 0x000fc600030006ff */
        /* <DEDUP_REMOVED lines=11> */
[----:B------:R-:W4:Y:S04]  /*77b00*/  LDL R10, [R1+0x18] ;  /* 0x00001800010a7983 */ /* 0x000f280000100800 */
[----:B------:R-:W4:Y:S04]  /*77b10*/  LDL R11, [R1+0x1c] ;  /* 0x00001c00010b7983 */ /* 0x000f280000100800 */
        /* <DEDUP_REMOVED lines=11> */
[----:B---3--:R-:W-:Y:S02]  /*77bd0*/  F2FP.F16.E4M3.UNPACK_B R42, R42.H1 ;  /* 0x0000002aff2a723e */ /* 0x008fe400030006ff */
[----:B----4-:R-:W-:-:S03]  /*77be0*/  F2FP.F16.E4M3.UNPACK_B R43, R43.H1 ;  /* 0x0000002bff2b723e */ /* 0x010fc600030006ff */
[C---:B------:R-:W-:Y:S08]  /*77bf0*/  HMMA.16816.F32 R56, R28.reuse, R40, R56 ;  /* 0x000000281c38723c */ /* 0x040ff00000001838 */
[----:B------:R-:W-:Y:S11]  /*77c00*/  HMMA.16816.F32 R52, R28, R42, R52 ;  /* 0x0000002a1c34723c */ /* 0x000ff60000001834 */
[----:B------:R-:W-:Y:S04]  /*77c10*/  STL.64 [R1+0xbf0], R56 ;  /* 0x000bf03801007387 */ /* 0x000fe80000100a00 */
[----:B------:R0:W-:Y:S04]  /*77c20*/  STL.64 [R1+0xbf8], R58 ;  /* 0x000bf83a01007387 */ /* 0x0001e80000100a00 */
[----:B0-----:R-:W2:Y:S04]  /*77c30*/  LDL.LU.64 R58, [R1+0x5b28] ;  /* 0x005b2800013a7983 */ /* 0x001ea80000300a00 */
[----:B------:R-:W3:Y:S04]  /*77c40*/  LDL.LU.64 R56, [R1+0x5b20] ;  /* 0x005b200001387983 */ /* 0x000ee80000300a00 */
[----:B------:R-:W-:Y:S04]  /*77c50*/  STL.64 [R1+0xc10], R52 ;  /* 0x000c103401007387 */ /* 0x000fe80000100a00 */
[----:B------:R0:W-:Y:S04]  /*77c60*/  STL.64 [R1+0xc18], R54 ;  /* 0x000c183601007387 */ /* 0x0001e80000100a00 */
[----:B0-----:R-:W2:Y:S04]  /*77c70*/  LDL.LU.64 R54, [R1+0x5b18] ;  /* 0x005b180001367983 */ /* 0x001ea80000300a00 */
[----:B------:R-:W2:Y:S01]  /*77c80*/  LDL.LU.64 R52, [R1+0x5b10] ;  /* 0x005b100001347983 */ /* 0x000ea20000300a00 */
[----:B------:R-:W-:-:S02]  /*77c90*/  F2FP.F16.E4M3.UNPACK_B R44, R44.H1 ;  /* 0x0000002cff2c723e */ /* 0x000fc400030006ff */
[----:B------:R-:W-:Y:S02]  /*77ca0*/  F2FP.F16.E4M3.UNPACK_B R45, R45.H1 ;  /* 0x0000002dff2d723e */ /* 0x000fe400030006ff */
[----:B------:R-:W-:Y:S02]  /*77cb0*/  F2FP.F16.E4M3.UNPACK_B R46, R46.H1 ;  /* 0x0000002eff2e723e */ /* 0x000fe400030006ff */
[----:B------:R-:W-:Y:S02]  /*77cc0*/  F2FP.F16.E4M3.UNPACK_B R47, R47.H1 ;  /* 0x0000002fff2f723e */ /* 0x000fe400030006ff */
[----:B------:R-:W-:Y:S02]  /*77cd0*/  F2FP.F16.E4M3.UNPACK_B R48, R48.H1 ;  /* 0x00000030ff30723e */ /* 0x000fe400030006ff */
[----:B------:R-:W-:Y:S01]  /*77ce0*/  F2FP.F16.E4M3.UNPACK_B R49, R49.H1 ;  /* 0x00000031ff31723e */ /* 0x000fe200030006ff */
[----:B------:R-:W-:Y:S02]  /*77cf0*/  IMAD R17, R17, 0x100, R26 ;  /* 0x0000010011117824 */ /* 0x000fe400078e021a */
[----:B------:R-:W-:-:S02]  /*77d00*/  IMAD R16, R16, 0x100, R27 ;  /* 0x0000010010107824 */ /* 0x000fc400078e021b */
[----:B------:R-:W-:Y:S02]  /*77d10*/  IMAD R9, R9, 0x100, R18 ;  /* 0x0000010009097824 */ /* 0x000fe400078e0212 */
[----:B------:R-:W-:Y:S01]  /*77d20*/  IMAD R8, R8, 0x100, R19 ;  /* 0x0000010008087824 */ /* 0x000fe200078e0213 */
[C---:B------:R-:W-:Y:S08]  /*77d30*/  HMMA.16816.F32 R32, R28.reuse, R46, R32 ;  /* 0x0000002e1c20723c */ /* 0x040ff00000001820 */
[C---:B------:R-:W-:Y:S01]  /*77d40*/  HMMA.16816.F32 R20, R28.reuse, R48, R20 ;  /* 0x000000301c14723c */ /* 0x040fe20000001814 */
[----:B------:R-:W-:Y:S04]  /*77d50*/  STL.64 [R1+0x5a18], R42 ;  /* 0x005a182a01007387 */ /* 0x000fe80000100a00 */
[----:B------:R-:W-:Y:S03]  /*77d60*/  STL.64 [R1+0x5a10], R40 ;  /* 0x005a102801007387 */ /* 0x000fe60000100a00 */
[----:B------:R-:W-:Y:S01]  /*77d70*/  HMMA.16816.F32 R36, R28, R44, R36 ;  /* 0x0000002c1c24723c */ /* 0x000fe20000001824 */
[----:B------:R-:W-:-:S02]  /*77d80*/  F2FP.F16.E4M3.UNPACK_B R28, R17 ;  /* 0x00000011ff1c723e */ /* 0x000fc400020006ff */
[----:B------:R-:W-:Y:S02]  /*77d90*/  F2FP.F16.E4M3.UNPACK_B R29, R16 ;  /* 0x00000010ff1d723e */ /* 0x000fe400020006ff */
[----:B------:R-:W-:Y:S02]  /*77da0*/  F2FP.F16.E4M3.UNPACK_B R30, R9 ;  /* 0x00000009ff1e723e */ /* 0x000fe400020006ff */
[----:B------:R-:W-:-:S07]  /*77db0*/  F2FP.F16.E4M3.UNPACK_B R31, R8 ;  /* 0x00000008ff1f723e */ /* 0x000fce00020006ff */
[C---:B------:R-:W-:Y:S05]  /*77dc0*/  HMMA.16816.F32 R12, R28.reuse, R10, R12 ;  /* 0x0000000a1c0c723c */ /* 0x040fea000000180c */
        /* <DEDUP_REMOVED lines=12> */
[----:B0-----:R-:W4:Y:S01]  /*77e90*/  LDL.LU R36, [R1+0x2f0] ;  /* 0x0002f00001247983 */ /* 0x001f220000300800 */
[C---:B---3--:R-:W-:Y:S08]  /*77ea0*/  HMMA.16816.F32 R8, R28.reuse, R56, R4 ;  /* 0x000000381c08723c */ /* 0x048ff00000001804 */
[----:B--2---:R-:W-:Y:S11]  /*77eb0*/  HMMA.16816.F32 R4, R28, R58, R52 ;  /* 0x0000003a1c04723c */ /* 0x004ff60000001834 */
[----:B------:R-:W-:Y:S04]  /*77ec0*/  STL.64 [R1+0xbe0], R8 ;  /* 0x000be00801007387 */ /* 0x000fe80000100a00 */
[----:B------:R-:W-:Y:S04]  /*77ed0*/  STL.64 [R1+0xbe8], R10 ;  /* 0x000be80a01007387 */ /* 0x000fe80000100a00 */
[----:B------:R-:W-:Y:S04]  /*77ee0*/  STL.64 [R1+0xbb0], R4 ;  /* 0x000bb00401007387 */ /* 0x000fe80000100a00 */
[----:B------:R-:W-:Y:S04]  /*77ef0*/  STL.64 [R1+0xbb8], R6 ;  /* 0x000bb80601007387 */ /* 0x000fe80000100a00 */
[----:B------:R-:W4:Y:S04]  /*77f00*/  LDL.LU R37, [R1+0x2f4] ;  /* 0x0002f40001257983 */ /* 0x000f280000300800 */
[----:B-1----:R-:W2:Y:S04]  /*77f10*/  LDL.LU R38, [R1+0x2f8] ;  /* 0x0002f80001267983 */ /* 0x002ea80000300800 */
[----:B------:R-:W2:Y:S04]  /*77f20*/  LDL.LU R39, [R1+0x2fc] ;  /* 0x0002fc0001277983 */ /* 0x000ea80000300800 */
[----:B--2---:R-:W-:Y:S04]  /*77f30*/  STL.64 [R1+0x5ad8], R38 ;  /* 0x005ad82601007387 */ /* 0x004fe80000100a00 */
[----:B----4-:R-:W-:Y:S04]  /*77f40*/  STL.64 [R1+0x5ad0], R36 ;  /* 0x005ad02401007387 */ /* 0x010fe80000100a00 */
[----:B------:R-:W2:Y:S04]  /*77f50*/  LDL.LU R44, [R1+0x310] ;  /* 0x00031000012c7983 */ /* 0x000ea80000300800 */
[----:B------:R-:W2:Y:S04]  /*77f60*/  LDL.LU R45, [R1+0x314] ;  /* 0x00031400012d7983 */ /* 0x000ea80000300800 */
[----:B------:R-:W3:Y:S04]  /*77f70*/  LDL.LU R46, [R1+0x318] ;  /* 0x00031800012e7983 */ /* 0x000ee80000300800 */
[----:B------:R-:W3:Y:S04]  /*77f80*/  LDL.LU R47, [R1+0x31c] ;  /* 0x00031c00012f7983 */ /* 0x000ee80000300800 */
[----:B---3--:R0:W-:Y:S04]  /*77f90*/  STL.64 [R1+0x5af8], R46 ;  /* 0x005af82e01007387 */ /* 0x0081e80000100a00 */
[----:B--2---:R-:W-:Y:S04]  /*77fa0*/  STL.64 [R1+0x5af0], R44 ;  /* 0x005af02c01007387 */ /* 0x004fe80000100a00 */
[----:B------:R-:W2:Y:S04]  /*77fb0*/  LDL.LU R40, [R1+0x300] ;  /* 0x0003000001287983 */ /* 0x000ea80000300800 */
[----:B------:R-:W2:Y:S04]  /*77fc0*/  LDL.LU R41, [R1+0x304] ;  /* 0x0003040001297983 */ /* 0x000ea80000300800 */
[----:B------:R-:W3:Y:S04]  /*77fd0*/  LDL.LU R42, [R1+0x308] ;  /* 0x00030800012a7983 */ /* 0x000ee80000300800 */
[----:B------:R-:W3:Y:S04]  /*77fe0*/  LDL.LU R43, [R1+0x30c] ;  /* 0x00030c00012b7983 */ /* 0x000ee80000300800 */
[----:B---3--:R-:W-:Y:S04]  /*77ff0*/  STL.64 [R1+0x5b08], R42 ;  /* 0x005b082a01007387 */ /* 0x008fe80000100a00 */
[----:B--2---:R1:W-:Y:S04]  /*78000*/  STL.64 [R1+0x5b00], R40 ;  /* 0x005b002801007387 */ /* 0x0043e80000100a00 */
        /* <DEDUP_REMOVED lines=12> */
[----:B0-----:R-:W2:Y:S04]  /*780d0*/  LDL R46, [R1] ;  /* 0x00000000012e7983 */ /* 0x001ea80000100800 */
[----:B-1----:R-:W2:Y:S04]  /*780e0*/  LDL.LU R40, [R1+0x3f0] ;  /* 0x0003f00001287983 */ /* 0x002ea80000300800 */
[----:B------:R-:W2:Y:S04]  /*780f0*/  LDL.LU R41, [R1+0x3f4] ;  /* 0x0003f40001297983 */ /* 0x000ea80000300800 */
[----:B------:R-:W2:Y:S04]  /*78100*/  LDL.LU R42, [R1+0x3f8] ;  /* 0x0003f800012a7983 */ /* 0x000ea80000300800 */
[----:B------:R-:W2:Y:S04]  /*78110*/  LDL.LU R43, [R1+0x3fc] ;  /* 0x0003fc00012b7983 */ /* 0x000ea80000300800 */
[----:B------:R-:W3:Y:S04]  /*78120*/  LDL.LU R36, [R1+0x3d0] ;  /* 0x0003d00001247983 */ /* 0x000ee80000300800 */
[----:B------:R-:W3:Y:S04]  /*78130*/  LDL.LU R37, [R1+0x3d4] ;  /* 0x0003d40001257983 */ /* 0x000ee80000300800 */
[----:B------:R-:W3:Y:S04]  /*78140*/  LDL.LU R38, [R1+0x3d8] ;  /* 0x0003d80001267983 */ /* 0x000ee80000300800 */
[----:B------:R-:W3:Y:S04]  /*78150*/  LDL.LU R39, [R1+0x3dc] ;  /* 0x0003dc0001277983 */ /* 0x000ee80000300800 */
[----:B------:R-:W3:Y:S01]  /*78160*/  LDL.LU R24, [R1+0x3a0] ;  /* 0x0003a00001187983 */ /* 0x000ee20000300800 */
[----:B------:R-:W-:-:S03]  /*78170*/  IMAD.MOV.U32 R47, RZ, RZ, R0 ;  /* 0x000000ffff2f7224 */ /* 0x000fc600078e0000 */
        /* <DEDUP_REMOVED lines=27> */
[C---:B----4-:R-:W-:Y:S08]  /*78330*/  HMMA.16816.F32 R56, R28.reuse, R60, R56 ;  /* 0x0000003c1c38723c */ /* 0x050ff00000001838 */
[----:B--2---:R-:W-:Y:S01]  /*78340*/  HMMA.16816.F32 R44, R28, R46, R40 ;  /* 0x0000002e1c2c723c */ /* 0x004fe20000001828 */
[----:B------:R-:W2:Y:S04]  /*78350*/  LDL.LU.64 R42, [R1+0x5b08] ;  /* 0x005b0800012a7983 */ /* 0x000ea80000300a00 */
[----:B------:R-:W2:-:S14]  /*78360*/  LDL.LU.64 R40, [R1+0x5b00] ;  /* 0x005b000001287983 */ /* 0x000e9c0000300a00 */
[----:B------:R-:W-:Y:S04]  /*78370*/  STL.64 [R1+0xb90], R44 ;  /* 0x000b902c01007387 */ /* 0x000fe80000100a00 */
[----:B------:R0:W-:Y:S04]  /*78380*/  STL.64 [R1+0xb98], R46 ;  /* 0x000b982e01007387 */ /* 0x0001e80000100a00 */
[----:B0-----:R-:W4:Y:S04]  /*78390*/  LDL.LU.64 R46, [R1+0x5af8] ;  /* 0x005af800012e7983 */ /* 0x001f280000300a00 */
[----:B------:R-:W4:Y:S04]  /*783a0*/  LDL.LU.64 R44, [R1+0x5af0] ;  /* 0x005af000012c7983 */ /* 0x000f280000300a00 */
[----:B------:R-:W-:Y:S04]  /*783b0*/  STL.64 [R1+0xb70], R56 ;  /* 0x000b703801007387 */ /* 0x000fe80000100a00 */
[----:B------:R0:W-:Y:S04]  /*783c0*/  STL.64 [R1+0xb78], R58 ;  /* 0x000b783a01007387 */ /* 0x0001e80000100a00 */
[----:B0-----:R-:W3:Y:S04]  /*783d0*/  LDL.LU.64 R58, [R1+0x5ae8] ;  /* 0x005ae800013a7983 */ /* 0x001ee80000300a00 */
[----:B------:R-:W2:Y:S04]  /*783e0*/  LDL.LU.64 R56, [R1+0x5ae0] ;  /* 0x005ae00001387983 */ /* 0x000ea80000300a00 */
[----:B------:R-:W-:Y:S01]  /*783f0*/  STL.64 [R1+0x59d8], R60 ;  /* 0x0059d83c01007387 */ /* 0x000fe20000100a00 */
[C---:B---3--:R-:W-:Y:S08]  /*78400*/  HMMA.16816.F32 R36, R28.reuse, R58, R36 ;  /* 0x0000003a1c24723c */ /* 0x048ff00000001824 */
[C---:B--2---:R-:W-:Y:S11]  /*78410*/  HMMA.16816.F32 R52, R28.reuse, R56, R52 ;  /* 0x000000381c34723c */ /* 0x044ff60000001834 */
[----:B------:R-:W-:Y:S04]  /*78420*/  STL.64 [R1+0xb40], R36 ;  /* 0x000b402401007387 */ /* 0x000fe80000100a00 */
[----:B------:R0:W-:Y:S04]  /*78430*/  STL.64 [R1+0xb48], R38 ;  /* 0x000b482601007387 */ /* 0x0001e80000100a00 */
[----:B0-----:R-:W2:Y:S04]  /*78440*/  LDL.LU.64 R38, [R1+0x5ad8] ;  /* 0x005ad80001267983 */ /* 0x001ea80000300a00 */
[----:B------:R-:W2:Y:S04]  /*78450*/  LDL.LU.64 R36, [R1+0x5ad0] ;  /* 0x005ad00001247983 */ /* 0x000ea80000300a00 */
[----:B------:R-:W-:Y:S04]  /*78460*/  STL.64 [R1+0xb20], R52 ;  /* 0x000b203401007387 */ /* 0x000fe80000100a00 */
[----:B------:R0:W-:Y:S04]  /*78470*/  STL.64 [R1+0xb28], R54 ;  /* 0x000b283601007387 */ /* 0x0001e80000100a00 */
[----:B0-----:R-:W3:Y:S04]  /*78480*/  LDL.LU.64 R54, [R1+0x5ac8] ;  /* 0x005ac80001367983 */ /* 0x001ee80000300a00 */
[----:B------:R-:W2:Y:S04]  /*78490*/  LDL.LU.64 R52, [R1+0x5ac0] ;  /* 0x005ac00001347983 */ /* 0x000ea80000300a00 */
[----:B------:R-:W-:Y:S04]  /*784a0*/  STL.64 [R1+0x59d0], R58 ;  /* 0x0059d03a01007387 */ /* 0x000fe80000100a00 */
[----:B------:R0:W-:Y:S04]  /*784b0*/  STL.64 [R1+0x59c8], R56 ;  /* 0x0059c83801007387 */ /* 0x0001e80000100a00 */
[----:B0-----:R-:W2:Y:S04]  /*784c0*/  LDL.LU R56, [R1+0x320] ;  /* 0x0003200001387983 */ /* 0x001ea80000300800 */
[----:B------:R-:W2:Y:S04]  /*784d0*/  LDL.LU R57, [R1+0x324] ;  /* 0x0003240001397983 */ /* 0x000ea80000300800 */
[----:B------:R-:W2:Y:S04]  /*784e0*/  LDL.LU R58, [R1+0x328] ;  /* 0x00032800013a7983 */ /* 0x000ea80000300800 */
[----:B------:R-:W2:Y:S01]  /*784f0*/  LDL.LU R59, [R1+0x32c] ;  /* 0x00032c00013b7983 */ /* 0x000ea20000300800 */
[----:B---3--:R-:W-:-:S15]  /*78500*/  HMMA.16816.F32 R48, R28, R54, R48 ;  /* 0x000000361c30723c */ /* 0x008fde0000001830 */
[----:B------:R-:W-:-:S04]  /*78510*/  NOP ;  /* 0x0000000000007918 */ /* 0x000fc80000000000 */
[----:B------:R-:W-:Y:S04]  /*78520*/  STL.64 [R1+0xaf0], R48 ;  /* 0x000af03001007387 */ /* 0x000fe80000100a00 */
[----:B------:R0:W-:Y:S04]  /*78530*/  STL.64 [R1+0xaf8], R50 ;  /* 0x000af83201007387 */ /* 0x0001e80000100a00 */
[----:B0-----:R-:W3:Y:S01]  /*78540*/  LDL.LU.64 R50, [R1+0x5ab8] ;  /* 0x005ab80001327983 */ /* 0x001ee20000300a00 */
[C---:B--2---:R-:W-:Y:S03]  /*78550*/  HMMA.16816.F32 R24, R28.reuse, R52, R24 ;  /* 0x000000341c18723c */ /* 0x044fe60000001818 */
[----:B------:R-:W2:Y:S05]  /*78560*/  LDL.LU.64 R48, [R1+0x5ab0] ;  /* 0x005ab00001307983 */ /* 0x000eaa0000300a00 */
[C---:B------:R-:W-:Y:S11]  /*78570*/  HMMA.16816.F32 R4, R28.reuse, R2, R4 ;  /* 0x000000021c04723c */ /* 0x040ff60000001804 */
[----:B------:R-:W-:Y:S04]  /*78580*/  STL.64 [R1+0xad0], R24 ;  /* 0x000ad01801007387 */ /* 0x000fe80000100a00 */
[----:B------:R0:W-:Y:S04]  /*78590*/  STL.64 [R1+0xad8], R26 ;  /* 0x000ad81a01007387 */ /* 0x0001e80000100a00 */
[----:B0-----:R-:W2:Y:S04]  /*785a0*/  LDL.LU.64 R26, [R1+0x5aa8] ;  /* 0x005aa800011a7983 */ /* 0x001ea80000300a00 */
        /* <DEDUP_REMOVED lines=11> */
[----:B0-----:R-:W3:Y:S04]  /*78660*/  LDL.LU.64 R22, [R1+0x5a98] ;  /* 0x005a980001167983 */ /* 0x001ee80000300a00 */
[----:B------:R-:W2:Y:S04]  /*78670*/  LDL.LU.64 R20, [R1+0x5a90] ;  /* 0x005a900001147983 */ /* 0x000ea80000300a00 */
        /* <DEDUP_REMOVED lines=10> */
[----:B------:R-:W4:Y:S04]  /*78720*/  LDL.LU.64 R16, [R1+0x5a70] ;  /* 0x005a700001107983 */ /* 0x000f280000300a00 */
[----:B------:R-:W-:Y:S04]  /*78730*/  STL.64 [R1+0xa30], R8 ;  /* 0x000a300801007387 */ /* 0x000fe80000100a00 */
[----:B------:R0:W-:Y:S04]  /*78740*/  STL.64 [R1+0xa38], R10 ;  /* 0x000a380a01007387 */ /* 0x0001e80000100a00 */
[----:B0-----:R-:W3:Y:S04]  /*78750*/  LDL.LU.64 R10, [R1+0x5a68] ;  /* 0x005a6800010a7983 */ /* 0x001ee80000300a00 */
[----:B------:R-:W2:Y:S04]  /*78760*/  LDL.LU.64 R8, [R1+0x5a60] ;  /* 0x005a600001087983 */ /* 0x000ea80000300a00 */
[----:B------:R-:W-:Y:S04]  /*78770*/  STL.64 [R1+0x59c0], R6 ;  /* 0x0059c00601007387 */ /* 0x000fe80000100a00 */
[----:B------:R0:W-:Y:S04]  /*78780*/  STL.64 [R1+0x59b8], R4 ;  /* 0x0059b80401007387 */ /* 0x0001e80000100a00 */
[----:B0-----:R-:W3:Y:S04]  /*78790*/  LDL.LU R4, [R1+0x340] ;  /* 0x0003400001047983 */ /* 0x001ee80000300800 */
[----:B------:R-:W3:Y:S04]  /*787a0*/  LDL.LU R5, [R1+0x344] ;  /* 0x0003440001057983 */ /* 0x000ee80000300800 */
[----:B------:R-:W3:Y:S04]  /*787b0*/  LDL.LU R6, [R1+0x348] ;  /* 0x0003480001067983 */ /* 0x000ee80000300800 */
[----:B------:R-:W3:Y:S01]  /*787c0*/  LDL.LU R7, [R1+0x34c] ;  /* 0x00034c0001077983 */ /* 0x000ee20000300800 */
[----:B--2---:R-:W-:-:S15]  /*787d0*/  HMMA.16816.F32 R12, R28, R8, R12 ;  /* 0x000000081c0c723c */ /* 0x004fde000000180c */
[----:B------:R-:W-:-:S04]  /*787e0*/  NOP ;  /* 0x0000000000007918 */ /* 0x000fc80000000000 */
[----:B------:R-:W-:Y:S04]  /*787f0*/  STL.64 [R1+0xa00], R12 ;  /* 0x000a000c01007387 */ /* 0x000fe80000100a00 */
[----:B------:R0:W-:Y:S04]  /*78800*/  STL.64 [R1+0xa08], R14 ;  /* 0x000a080e01007387 */ /* 0x0001e80000100a00 */
[----:B0-----:R-:W2:Y:S04]  /*78810*/  LDL.LU.64 R14, [R1+0x5a58] ;  /* 0x005a5800010e7983 */ /* 0x001ea80000300a00 */
[----:B------:R-:W4:Y:S01]  /*78820*/  LDL.LU.64 R12, [R1+0x5a50] ;  /* 0x005a5000010c7983 */ /* 0x000f220000300a00 */
[----:B---3--:R-:W-:Y:S03]  /*78830*/  HMMA.16816.F32 R4, R28, R10, R4 ;  /* 0x0000000a1c04723c */ /* 0x008fe60000001804 */
[----:B------:R-:W-:Y:S04]  /*78840*/  STL.64 [R1+0x59e8], R10 ;  /* 0x0059e80a01007387 */ /* 0x000fe80000100a00 */
[----:B------:R-:W-:-:S12]  /*78850*/  STL.64 [R1+0x59e0], R8 ;  /* 0x0059e00801007387 */ /* 0x000fd80000100a00 */
[----:B------:R-:W-:Y:S04]  /*78860*/  STL.64 [R1+0x9e0], R4 ;  /* 0x0009e00401007387 */ /* 0x000fe80000100a00 */
[----:B------:R2:W-:Y:S02]  /*78870*/  STL.64 [R1+0x9e8], R6 ;  /* 0x0009e80601007387 */ /* 0x0005e40000100a00 */
[C---:B--2---:R-:W-:Y:S08]  /*78880*/  HMMA.16816.F32 R4, R28.reuse, R14, R56 ;  /* 0x0000000e1c04723c */ /* 0x044ff00000001838 */
[----:B----4-:R-:W-:Y:S01]  /*78890*/  HMMA.16816.F32 R8, R28, R12, R52 ;  /* 0x0000000c1c08723c */ /* 0x010fe20000001834 */
[----:B------:R-:W-:-:S15]  /*788a0*/  STL.64 [R1+0x59f8], R14 ;  /* 0x0059f80e01007387 */ /* 0x000fde0000100a00 */
[----:B------:R-:W-:-:S03]  /*788b0*/  NOP ;  /* 0x0000000000007918 */ /* 0x000fc60000000000 */
[----:B------:R-:W-:Y:S04]  /*788c0*/  STL.64 [R1+0x9b0], R8 ;  /* 0x0009b00801007387 */ /* 0x000fe80000100a00 */
[----:B------:R0:W-:Y:S04]  /*788d0*/  STL.64 [R1+0x9b8], R10 ;  /* 0x0009b80a01007387 */ /* 0x0001e80000100a00 */
[----:B------:R-:W-:Y:S04]  /*788e0*/  STL.64 [R1+0x59f0], R12 ;  /* 0x0059f00c01007387 */ /* 0x000fe80000100a00 */
[----:B------:R-:W-:Y:S01]  /*788f0*/  STL.64 [R1+0x990], R4 ;  /* 0x0009900401007387 */ /* 0x000fe20000100a00 */
[C---:B0-----:R-:W-:Y:S03]  /*78900*/  HMMA.16816.F32 R8, R28.reuse, R16, R44 ;  /* 0x000000101c08723c */ /* 0x041fe6000000182c */
[----:B------:R0:W-:Y:S05]  /*78910*/  STL.64 [R1+0x998], R6 ;  /* 0x0009980601007387 */ /* 0x0001ea0000100a00 */
[C---:B0-----:R-:W-:Y:S01]  /*78920*/  HMMA.16816.F32 R4, R28.reuse, R18, R40 ;  /* 0x000000121c04723c */ /* 0x041fe20000001828 */
[----:B------:R-:W-:Y:S10]  /*78930*/  STL.64 [R1+0x5998], R18 ;  /* 0x0059981201007387 */ /* 0x000ff40000100a00 */
[----:B------:R-:W-:Y:S04]  /*78940*/  STL.64 [R1+0x970], R8 ;  /* 0x0009700801007387 */ /* 0x000fe80000100a00 */
[----:B------:R0:W-:Y:S04]  /*78950*/  STL.64 [R1+0x978], R10 ;  /* 0x0009780a01007387 */ /* 0x0001e80000100a00 */
[----:B------:R-:W-:Y:S04]  /*78960*/  STL.64 [R1+0x5990], R16 ;  /* 0x0059901001007387 */ /* 0x000fe80000100a00 */
[----:B------:R-:W-:Y:S01]  /*78970*/  STL.64 [R1+0x940], R4 ;  /* 0x0009400401007387 */ /* 0x000fe20000100a00 */
[C---:B0-----:R-:W-:Y:S03]  /*78980*/  HMMA.16816.F32 R8, R28.reuse, R20, R36 ;  /* 0x000000141c08723c */ /* 0x041fe60000001824 */
[----:B------:R0:W-:Y:S04]  /*78990*/  STL.64 [R1+0x948], R6 ;  /* 0x0009480601007387 */ /* 0x0001e80000100a00 */
[----:B------:R-:W2:Y:S01]  /*789a0*/  LDL.LU R52, [R1+0x200] ;  /* 0x0002000001347983 */ /* 0x000ea20000300800 */
[C---:B0-----:R-:W-:Y:S11]  /*789b0*/  HMMA.16816.F32 R4, R28.reuse, R22, R32 ;  /* 0x000000161c04723c */ /* 0x041ff60000001820 */
[----:B------:R0:W-:Y:S04]  /*789c0*/  STL.64 [R1+0x910], R8 ;  /* 0x0009100801007387 */ /* 0x0001e80000100a00 */
[----:B------:R-:W-:Y:S04]  /*789d0*/  STL.64 [R1+0x918], R10 ;  /* 0x0009180a01007387 */ /* 0x000fe80000100a00 */
[----:B------:R-:W-:Y:S04]  /*789e0*/  STL.64 [R1+0x8f0], R4 ;  /* 0x0008f00401007387 */ /* 0x000fe80000100a00 */
[----:B------:R1:W-:Y:S04]  /*789f0*/  STL.64 [R1+0x8f8], R6 ;  /* 0x0008f80601007387 */ /* 0x0003e80000100a00 */
        /* <DEDUP_REMOVED lines=45> */
[C---:B--2---:R-:W-:Y:S08]  /*78cd0*/  HMMA.16816.F32 R56, R28.reuse, R24, R56 ;  /* 0x000000181c38723c */ /* 0x044ff00000001838 */
[C---:B---3--:R-:W-:Y:S11]  /*78ce0*/  HMMA.16816.F32 R32, R28.reuse, R26, R32 ;  /* 0x0000001a1c20723c */ /* 0x048ff60000001820 */
[----:B------:R0:W-:Y:S04]  /*78cf0*/  STL.64 [R1+0x8e0], R56 ;  /* 0x0008e03801007387 */ /* 0x0001e80000100a00 */
[----:B------:R1:W-:Y:S04]  /*78d00*/  STL.64 [R1+0x8e8], R58 ;  /* 0x0008e83a01007387 */ /* 0x0003e80000100a00 */
[----:B0-----:R-:W2:Y:S04]  /*78d10*/  LDL.LU R56, [R1+0x230] ;  /* 0x0002300001387983 */ /* 0x001ea80000300800 */
[----:B------:R-:W2:Y:S04]  /*78d20*/  LDL.LU R57, [R1+0x234] ;  /* 0x0002340001397983 */ /* 0x000ea80000300800 */
[----:B-1----:R-:W2:Y:S04]  /*78d30*/  LDL.LU R58, [R1+0x238] ;  /* 0x00023800013a7983 */ /* 0x002ea80000300800 */
[----:B------:R-:W2:Y:S04]  /*78d40*/  LDL.LU R59, [R1+0x23c] ;  /* 0x00023c00013b7983 */ /* 0x000ea80000300800 */
[----:B------:R-:W2:Y:S04]  /*78d50*/  LDL.LU.64 R60, [R1+0x18] ;  /* 0x00001800013c7983 */ /* 0x000ea80000300a00 */
[----:B------:R-:W-:Y:S04]  /*78d60*/  STL.64 [R1+0x600], R32 ;  /* 0x0006002001007387 */ /* 0x000fe80000100a00 */
[----:B------:R0:W-:Y:S04]  /*78d70*/  STL.64 [R1+0x608], R34 ;  /* 0x0006082201007387 */ /* 0x0001e80000100a00 */
[----:B0-----:R-:W4:Y:S04]  /*78d80*/  LDL.LU.64 R34, [R1+0x5a48] ;  /* 0x005a480001227983 */ /* 0x001f280000300a00 */
[----:B------:R-:W3:Y:S04]  /*78d90*/  LDL.LU.64 R32, [R1+0x5a40] ;  /* 0x005a400001207983 */ /* 0x000ee80000300a00 */
[----:B------:R-:W-:Y:S04]  /*78da0*/  STL.64 [R1+0x5958], R26 ;  /* 0x0059581a01007387 */ /* 0x000fe80000100a00 */
[----:B------:R0:W-:Y:S04]  /*78db0*/  STL.64 [R1+0x5950], R24 ;  /* 0x0059501801007387 */ /* 0x0001e80000100a00 */
[----:B0-----:R-:W2:Y:S04]  /*78dc0*/  LDL.LU R24, [R1+0x270] ;  /* 0x0002700001187983 */ /* 0x001ea80000300800 */
[----:B------:R-:W2:Y:S04]  /*78dd0*/  LDL.LU R25, [R1+0x274] ;  /* 0x0002740001197983 */ /* 0x000ea80000300800 */
[----:B------:R-:W2:Y:S04]  /*78de0*/  LDL.LU R26, [R1+0x278] ;  /* 0x00027800011a7983 */ /* 0x000ea80000300800 */
[----:B------:R-:W2:Y:S01]  /*78df0*/  LDL.LU R27, [R1+0x27c] ;  /* 0x00027c00011b7983 */ /* 0x000ea20000300800 */
[C---:B----4-:R-:W-:Y:S08]  /*78e00*/  HMMA.16816.F32 R36, R28.reuse, R34, R36 ;  /* 0x000000221c24723c */ /* 0x050ff00000001824 */
[----:B---3--:R-:W-:-:S15]  /*78e10*/  HMMA.16816.F32 R44, R28, R32, R44 ;  /* 0x000000201c2c723c */ /* 0x008fde000000182c */
[----:B------:R-:W-:-:S04]  /*78e20*/  NOP ;  /* 0x0000000000007918 */ /* 0x000fc80000000000 */
[----:B------:R-:W-:Y:S04]  /*78e30*/  STL.64 [R1+0x5e0], R44 ;  /* 0x0005e02c01007387 */ /* 0x000fe80000100a00 */
[----:B------:R0:W-:Y:S04]  /*78e40*/  STL.64 [R1+0x5e8], R46 ;  /* 0x0005e82e01007387 */ /* 0x0001e80000100a00 */
[----:B0-----:R-:W3:Y:S04]  /*78e50*/  LDL.LU.64 R46, [R1+0x5a38] ;  /* 0x005a3800012e7983 */ /* 0x001ee80000300a00 */
[----:B------:R-:W4:Y:S04]  /*78e60*/  LDL.LU.64 R44, [R1+0x5a30] ;  /* 0x005a3000012c7983 */ /* 0x000f280000300a00 */
[----:B------:R-:W-:Y:S04]  /*78e70*/  STL.64 [R1+0x5b0], R36 ;  /* 0x0005b02401007387 */ /* 0x000fe80000100a00 */
[----:B------:R0:W-:Y:S04]  /*78e80*/  STL.64 [R1+0x5b8], R38 ;  /* 0x0005b82601007387 */ /* 0x0001e80000100a00 */
[----:B0-----:R-:W2:Y:S04]  /*78e90*/  LDL.LU.64 R38, [R1+0x5a28] ;  /* 0x005a280001267983 */ /* 0x001ea80000300a00 */
        /* <DEDUP_REMOVED lines=12> */
[----:B------:R-:W2:Y:S01]  /*78f60*/  LDL.LU.64 R40, [R1+0x5a10] ;  /* 0x005a100001287983 */ /* 0x000ea20000300a00 */
[----:B---3--:R-:W-:Y:S01]  /*78f70*/  HMMA.16816.F32 R32, R28, R38, R32 ;  /* 0x000000261c20723c */ /* 0x008fe20000001820 */
[----:B------:R-:W-:-:S02]  /*78f80*/  IMAD R6, R6, 0x100, R9 ;  /* 0x0000010006067824 */ /* 0x000fc400078e0209 */
[----:B------:R-:W-:Y:S02]  /*78f90*/  IMAD R5, R5, 0x100, R10 ;  /* 0x0000010005057824 */ /* 0x000fe400078e020a */
[----:B------:R-:W-:Y:S02]  /*78fa0*/  IMAD R4, R4, 0x100, R11 ;  /* 0x0000010004047824 */ /* 0x000fe400078e020b */
[----:B------:R-:W-:Y:S01]  /*78fb0*/  IMAD R0, R0, 0x100, R7 ;  /* 0x0000010000007824 */ /* 0x000fe200078e0207 */
[C---:B----4-:R-:W-:Y:S01]  /*78fc0*/  HMMA.16816.F32 R16, R28.reuse, R44, R16 ;  /* 0x0000002c1c10723c */ /* 0x050fe20000001810 */
[----:B------:R-:W-:Y:S07]  /*78fd0*/  STL.64 [R1+0x5948], R38 ;  /* 0x0059482601007387 */ /* 0x000fee0000100a00 */
[C---:B------:R-:W-:Y:S08]  /*78fe0*/  HMMA.16816.F32 R12, R28.reuse, R46, R12 ;  /* 0x0000002e1c0c723c */ /* 0x040ff0000000180c */
[C---:B------:R-:W-:Y:S01]  /*78ff0*/  HMMA.16816.F32 R8, R28.reuse, R48, R52 ;  /* 0x000000301c08723c */ /* 0x040fe20000001834 */
[----:B------:R-:W-:Y:S04]  /*79000*/  STL.64 [R1+0x5940], R36 ;  /* 0x0059402401007387 */ /* 0x000fe80000100a00 */
[----:B------:R-:W-:Y:S04]  /*79010*/  STL.64 [R1+0x560], R32 ;  /* 0x0005602001007387 */ /* 0x000fe80000100a00 */
[----:B------:R-:W-:Y:S01]  /*79020*/  STL.64 [R1+0x568], R34 ;  /* 0x0005682201007387 */ /* 0x000fe20000100a00 */
[C---:B--2---:R-:W-:Y:S08]  /*79030*/  HMMA.16816.F32 R20, R28.reuse, R42, R20 ;  /* 0x0000002a1c14723c */ /* 0x044ff00000001814 */
[----:B------:R-:W-:Y:S01]  /*79040*/  HMMA.16816.F32 R24, R28, R40, R24 ;  /* 0x000000281c18723c */ /* 0x000fe20000001818 */
[----:B------:R-:W-:-:S02]  /*79050*/  F2FP.F16.E4M3.UNPACK_B R28, R6 ;  /* 0x00000006ff1c723e */ /* 0x000fc400020006ff */
[----:B------:R-:W-:Y:S02]  /*79060*/  F2FP.F16.E4M3.UNPACK_B R29, R5 ;  /* 0x00000005ff1d723e */ /* 0x000fe400020006ff */
[----:B------:R-:W-:Y:S02]  /*79070*/  F2FP.F16.E4M3.UNPACK_B R30, R4 ;  /* 0x00000004ff1e723e */ /* 0x000fe400020006ff */
[----:B------:R-:W-:Y:S01]  /*79080*/  F2FP.F16.E4M3.UNPACK_B R31, R0 ;  /* 0x00000000ff1f723e */ /* 0x000fe200020006ff */
[----:B------:R-:W-:Y:S06]  /*79090*/  STL.64 [R1+0x5968], R42 ;  /* 0x0059682a01007387 */ /* 0x000fec0000100a00 */
[----:B------:R-:W-:Y:S05]  /*790a0*/  HMMA.16816.F32 R4, R28, R60, R56 ;  /* 0x0000003c1c04723c */ /* 0x000fea0000001838 */
[----:B------:R-:W-:Y:S04]  /*790b0*/  STL.64 [R1+0x530], R24 ;  /* 0x0005301801007387 */ /* 0x000fe80000100a00 */
[----:B------:R-:W-:Y:S04]  /*790c0*/  STL.64 [R1+0x538], R26 ;  /* 0x0005381a01007387 */ /* 0x000fe80000100a00 */
[----:B------:R-:W-:Y:S04]  /*790d0*/  STL.64 [R1+0x5960], R40 ;  /* 0x0059602801007387 */ /* 0x000fe80000100a00 */
[----:B------:R-:W-:Y:S04]  /*790e0*/  STL.64 [R1+0x510], R20 ;  /* 0x0005101401007387 */ /* 0x000fe80000100a00 */
[----:B------:R-:W-:Y:S04]  /*790f0*/  STL.64 [R1+0x518], R22 ;  /* 0x0005181601007387 */ /* 0x000fe80000100a00 */
[----:B------:R-:W-:Y:S04]  /*79100*/  STL.64 [R1+0x5988], R46 ;  /* 0x0059882e01007387 */ /* 0x000fe80000100a00 */
[----:B------:R0:W-:Y:S04]  /*79110*/  STL.64 [R1+0x4e0], R16 ;  /* 0x0004e01001007387 */ /* 0x0001e80000100a00 */
[----:B------:R1:W-:Y:S04]  /*79120*/  STL.64 [R1+0x4e8], R18 ;  /* 0x0004e81201007387 */ /* 0x0003e80000100a00 */
[----:B------:R-:W-:Y:S04]  /*79130*/  STL.64 [R1+0x5980], R44 ;  /* 0x0059802c01007387 */ /* 0x000fe80000100a00 */
[----:B------:R-:W-:Y:S04]  /*79140*/  STL.64 [R1+0x4b0], R12 ;  /* 0x0004b00c01007387 */ /* 0x000fe80000100a00 */
[----:B------:R-:W-:Y:S04]  /*79150*/  STL.64 [R1+0x4b8], R14 ;  /* 0x0004b80e01007387 */ /* 0x000fe80000100a00 */
[----:B------:R2:W-:Y:S04]  /*79160*/  STL [R1+0x5914], R48 ;  /* 0x0059143001007387 */ /* 0x0005e80000100800 */
[----:B------:R-:W-:Y:S04]  /*79170*/  STL [R1+0x5910], R49 ;  /* 0x0059103101007387 */ /* 0x000fe80000100800 */
[----:B------:R-:W-:Y:S04]  /*79180*/  STL.64 [R1+0x450], R8 ;  /* 0x0004500801007387 */ /* 0x000fe80000100a00 */
[----:B------:R-:W-:Y:S04]  /*79190*/  STL.64 [R1+0x458], R10 ;  /* 0x0004580a01007387 */ /* 0x000fe80000100a00 */
[----:B------:R3:W-:Y:S04]  /*791a0*/  STL.64 [R1+0x440], R4 ;  /* 0x0004400401007387 */ /* 0x0007e80000100a00 */
[----:B------:R4:W-:Y:S04]  /*791b0*/  STL.64 [R1+0x448], R6 ;  /* 0x0004480601007387 */ /* 0x0009e80000100a00 */
[----:B0-----:R-:W3:Y:S04]  /*791c0*/  LDL.LU R16, [R1+0x580] ;  /* 0x0005800001107983 */ /* 0x001ee80000300800 */
[----:B------:R-:W3:Y:S04]  /*791d0*/  LDL.LU R17, [R1+0x584] ;  /* 0x0005840001117983 */ /* 0x000ee80000300800 */
[----:B-1----:R-:W3:Y:S04]  /*791e0*/  LDL.LU R18, [R1+0x588] ;  /* 0x0005880001127983 */ /* 0x002ee80000300800 */
[----:B------:R-:W3:Y:S01]  /*791f0*/  LDL.LU R19, [R1+0x58c] ;  /* 0x00058c0001137983 */ /* 0x000ee20000300800 */
[----:B--2---:R-:W-:-:S02]  /*79200*/  IMAD.MOV.U32 R48, RZ, RZ, R60 ;  /* 0x000000ffff307224 */ /* 0x004fc400078e003c */
[----:B------:R-:W-:Y:S01]  /*79210*/  IMAD.MOV.U32 R0, RZ, RZ, R61 ;  /* 0x000000ffff007224 */ /* 0x000fe200078e003d */
[----:B---3--:R-:W-:Y:S04]  /*79220*/  STL.64 [R1+0x5a08], R18 ;  /* 0x005a081201007387 */ /* 0x008fe80000100a00 */
        /* <DEDUP_REMOVED lines=9> */
[----:B------:R-:W2:Y:S04]  /*792c0*/  LDL.LU R4, [R1+0x4a0] ;  /* 0x0004a00001047983 */ /* 0x000ea80000300800 */
[----:B------:R-:W2:Y:S04]  /*792d0*/  LDL.LU R5, [R1+0x4a4] ;  /* 0x0004a40001057983 */ /* 0x000ea80000300800 */
[----:B----4-:R-:W2:Y:S04]  /*792e0*/  LDL.LU R6, [R1+0x4a8] ;  /* 0x0004a80001067983 */ /* 0x010ea80000300800 */
[----:B------:R-:W2:Y:S04]  /*792f0*/  LDL.LU R7, [R1+0x4ac] ;  /* 0x0004ac0001077983 */ /* 0x000ea80000300800 */
[----:B------:R-:W4:Y:S04]  /*79300*/  LDL.LU R8, [R1+0x480] ;  /* 0x0004800001087983 */ /* 0x000f280000300800 */
[----:B------:R-:W4:Y:S04]  /*79310*/  LDL.LU R9, [R1+0x484] ;  /* 0x0004840001097983 */ /* 0x000f280000300800 */
[----:B------:R-:W4:Y:S04]  /*79320*/  LDL.LU R10, [R1+0x488] ;  /* 0x00048800010a7983 */ /* 0x000f280000300800 */
[----:B------:R-:W4:Y:S04]  /*79330*/  LDL.LU R11, [R1+0x48c] ;  /* 0x00048c00010b7983 */ /* 0x000f280000300800 */
        /* <DEDUP_REMOVED lines=8> */
[----:B------:R-:W4:Y:S04]  /*793c0*/  LDL.64 R60, [R1] ;  /* 0x00000000013c7983 */ /* 0x000f280000100a00 */
        /* <DEDUP_REMOVED lines=24> */
[----:B------:R-:W-:Y:S04]  /*79550*/  STL [R1+0x5924], R0 ;  /* 0x0059240001007387 */ /* 0x000fe80000100800 */
[----:B------:R0:W-:Y:S04]  /*79560*/  STL [R1+0x5920], R48 ;  /* 0x0059203001007387 */ /* 0x0001e80000100800 */
[----:B0-----:R-:W2:Y:S02]  /*79570*/  LDL.64 R48, [R1+0x10] ;  /* 0x0000100001307983 */ /* 0x001ea40000100a00 */
[----:B--2---:R-:W-:-:S15]  /*79580*/  HMMA.16816.F32 R16, R28, R48, R16 ;  /* 0x000000301c10723c */ /* 0x004fde0000001810 */
[----:B------:R-:W-:-:S04]  /*79590*/  NOP ;  /* 0x0000000000007918 */ /* 0x000fc80000000000 */
[----:B------:R-:W-:Y:S04]  /*795a0*/  STL.64 [R1+0x430], R16 ;  /* 0x0004301001007387 */ /* 0x000fe80000100a00 */
[----:B------:R0:W-:Y:S04]  /*795b0*/  STL.64 [R1+0x438], R18 ;  /* 0x0004381201007387 */ /* 0x0001e80000100a00 */
[----:B0-----:R-:W2:Y:S04]  /*795c0*/  LDL.LU.64 R18, [R1+0x5a08] ;  /* 0x005a080001127983 */ /* 0x001ea80000300a00 */
[----:B------:R-:W2:Y:S04]  /*795d0*/  LDL.LU.64 R16, [R1+0x5a00] ;  /* 0x005a000001107983 */ /* 0x000ea80000300a00 */
[----:B------:R0:W-:Y:S04]  /*795e0*/  STL [R1+0x5928], R49 ;  /* 0x0059283101007387 */ /* 0x0001e80000100800 */
[----:B0-----:R-:W2:Y:S01]  /*795f0*/  LDL.LU.64 R48, [R1+0x8] ;  /* 0x0000080001307983 */ /* 0x001ea20000300a00 */
[C---:B----4-:R-:W-:Y:S08]  /*79600*/  HMMA.16816.F32 R8, R28.reuse, R60, R8 ;  /* 0x0000003c1c08723c */ /* 0x050ff00000001808 */
[----:B--2---:R-:W-:Y:S01]  /*79610*/  HMMA.16816.F32 R12, R28, R48, R12 ;  /* 0x000000301c0c723c */ /* 0x004fe2000000180c */
[----:B------:R-:W-:-:S02]  /*79620*/  IMAD.MOV.U32 R0, RZ, RZ, R48 ;  /* 0x000000ffff007224 */ /* 0x000fc400078e0030 */
[----:B------:R-:W-:Y:S02]  /*79630*/  IMAD.MOV.U32 R48, RZ, RZ, R49 ;  /* 0x000000ffff307224 */ /* 0x000fe400078e0031 */
[----:B------:R-:W-:-:S14]  /*79640*/  IMAD.MOV.U32 R49, RZ, RZ, R61 ;  /* 0x000000ffff317224 */ /* 0x000fdc00078e003d */
[----:B------:R-:W-:Y:S04]  /*79650*/  STL.64 [R1+0x420], R12 ;  /* 0x0004200c01007387 */ /* 0x000fe80000100a00 */
[----:B------:R0:W-:Y:S04]  /*79660*/  STL.64 [R1+0x428], R14 ;  /* 0x0004280e01007387 */ /* 0x0001e80000100a00 */
[----:B0-----:R-:W2:Y:S04]  /*79670*/  LDL.LU.64 R14, [R1+0x59f8] ;  /* 0x0059f800010e7983 */ /* 0x001ea80000300a00 */
[----:B------:R-:W4:Y:S04]  /*79680*/  LDL.LU.64 R12, [R1+0x59f0] ;  /* 0x0059f000010c7983 */ /* 0x000f280000300a00 */
[----:B------:R-:W-:Y:S04]  /*79690*/  STL.64 [R1+0x410], R8 ;  /* 0x0004100801007387 */ /* 0x000fe80000100a00 */
[----:B------:R0:W-:Y:S04]  /*796a0*/  STL.64 [R1+0x418], R10 ;  /* 0x0004180a01007387 */ /* 0x0001e80000100a00 */
[----:B0-----:R-:W2:Y:S04]  /*796b0*/  LDL.LU.64 R10, [R1+0x59e8] ;  /* 0x0059e800010a7983 */ /* 0x001ea80000300a00 */
[----:B------:R-:W2:Y:S04]  /*796c0*/  LDL.LU.64 R8, [R1+0x59e0] ;  /* 0x0059e00001087983 */ /* 0x000ea80000300a00 */
[----:B------:R-:W2:Y:S02]  /*796d0*/  LDL.LU.64 R60, [R1+0x59d8] ;  /* 0x0059d800013c7983 */ /* 0x000ea40000300a00 */
[----:B--2---:R-:W-:-:S15]  /*796e0*/  HMMA.16816.F32 R56, R28, R60, R56 ;  /* 0x0000003c1c38723c */ /* 0x004fde0000001838 */
[----:B------:R-:W-:-:S04]  /*796f0*/  NOP ;  /* 0x0000000000007918 */ /* 0x000fc80000000000 */
[----:B------:R-:W-:Y:S04]  /*79700*/  STL.64 [R1+0x400], R56 ;  /* 0x0004003801007387 */ /* 0x000fe80000100a00 */
[----:B------:R0:W-:Y:S04]  /*79710*/  STL.64 [R1+0x408], R58 ;  /* 0x0004083a01007387 */ /* 0x0001e80000100a00 */
[----:B0-----:R-:W2:Y:S04]  /*79720*/  LDL.LU.64 R58, [R1+0x59d0] ;  /* 0x0059d000013a7983 */ /* 0x001ea80000300a00 */
[----:B------:R-:W3:Y:S04]  /*79730*/  LDL.LU.64 R56, [R1+0x59c8] ;  /* 0x0059c80001387983 */ /* 0x000ee80000300a00 */
[----:B------:R-:W-:Y:S04]  /*79740*/  STL [R1+0x58f8], R60 ;  /* 0x0058f83c01007387 */ /* 0x000fe80000100800 */
[----:B------:R-:W-:Y:S01]  /*79750*/  STL [R1+0x58f4], R61 ;  /* 0x0058f43d01007387 */ /* 0x000fe20000100800 */
[C---:B--2---:R-:W-:Y:S08]  /*79760*/  HMMA.16816.F32 R4, R28.reuse, R58, R4 ;  /* 0x0000003a1c04723c */ /* 0x044ff00000001804 */
[C---:B---3--:R-:W-:Y:S11]  /*79770*/  HMMA.16816.F32 R52, R28.reuse, R56, R52 ;  /* 0x000000381c34723c */ /* 0x048ff60000001834 */
[----:B------:R-:W-:Y:S04]  /*79780*/  STL.64 [R1+0x3f0], R4 ;  /* 0x0003f00401007387 */ /* 0x000fe80000100a00 */
[----:B------:R0:W-:Y:S04]  /*79790*/  STL.64 [R1+0x3f8], R6 ;  /* 0x0003f80601007387 */ /* 0x0001e80000100a00 */
[----:B0-----:R-:W2:Y:S04]  /*797a0*/  LDL.LU.64 R6, [R1+0x59c0] ;  /* 0x0059c00001067983 */ /* 0x001ea80000300a00 */
[----:B------:R-:W3:Y:S04]  /*797b0*/  LDL.LU.64 R4, [R1+0x59b8] ;  /* 0x0059b80001047983 */ /* 0x000ee80000300a00 */
[----:B------:R-:W-:Y:S04]  /*797c0*/  STL.64 [R1+0x3e0], R52 ;  /* 0x0003e03401007387 */ /* 0x000fe80000100a00 */
[----:B------:R0:W-:Y:S04]  /*797d0*/  STL.64 [R1+0x3e8], R54 ;  /* 0x0003e83601007387 */ /* 0x0001e80000100a00 */
[----:B0-----:R-:W2:Y:S04]  /*797e0*/  LDL.LU.64 R54, [R1+0x59b0] ;  /* 0x0059b00001367983 */ /* 0x001ea80000300a00 */
[----:B------:R-:W2:Y:S04]  /*797f0*/  LDL.LU.64 R52, [R1+0x59a8] ;  /* 0x0059a80001347983 */ /* 0x000ea80000300a00 */
[----:B------:R-:W-:Y:S04]  /*79800*/  STL.64 [R1+0x5898], R58 ;  /* 0x0058983a01007387 */ /* 0x000fe80000100a00 */
[----:B------:R0:W-:Y:S04]  /*79810*/  STL.64 [R1+0x5890], R56 ;  /* 0x0058903801007387 */ /* 0x0001e80000100a00 */
[----:B0-----:R-:W4:Y:S04]  /*79820*/  LDL.LU R56, [R1+0x4d0] ;  /* 0x0004d00001387983 */ /* 0x001f280000300800 */
[----:B------:R-:W4:Y:S04]  /*79830*/  LDL.LU R57, [R1+0x4d4] ;  /* 0x0004d40001397983 */ /* 0x000f280000300800 */
[----:B------:R-:W4:Y:S04]  /*79840*/  LDL.LU R58, [R1+0x4d8] ;  /* 0x0004d800013a7983 */ /* 0x000f280000300800 */
[----:B------:R-:W4:Y:S01]  /*79850*/  LDL.LU R59, [R1+0x4dc] ;  /* 0x0004dc00013b7983 */ /* 0x000f220000300800 */
[C---:B------:R-:W-:Y:S08]  /*79860*/  HMMA.16816.F32 R40, R28.reuse, R50, R40 ;  /* 0x000000321c28723c */ /* 0x040ff00000001828 */
[C---:B------:R-:W-:Y:S08]  /*79870*/  HMMA.16816.F32 R36, R28.reuse, R2, R36 ;  /* 0x000000021c24723c */ /* 0x040ff00000001824 */
[C---:B------:R-:W-:Y:S08]  /*79880*/  HMMA.16816.F32 R20, R28.reuse, R8, R20 ;  /* 0x000000081c14723c */ /* 0x040ff00000001814 */
[C---:B---3--:R-:W-:Y:S08]  /*79890*/  HMMA.16816.F32 R32, R28.reuse, R4, R32 ;  /* 0x000000041c20723c */ /* 0x048ff00000001820 */
[C---:B--2---:R-:W-:Y:S01]  /*798a0*/  HMMA.16816.F32 R44, R28.reuse, R52, R44 ;  /* 0x000000341c2c723c */ /* 0x044fe2000000182c */
[----:B------:R-:W-:Y:S07]  /*798b0*/  STL.64 [R1+0x5888], R54 ;  /* 0x0058883601007387 */ /* 0x000fee0000100a00 */
[----:B----4-:R-:W-:-:S15]  /*798c0*/  HMMA.16816.F32 R56, R28, R54, R56 ;  /* 0x000000361c38723c */ /* 0x010fde0000001838 */
[----:B------:R-:W-:-:S04]  /*798d0*/  NOP ;  /* 0x0000000000007918 */ /* 0x000fc80000000000 */
[----:B------:R-:W-:Y:S04]  /*798e0*/  STL.64 [R1+0x3d0], R56 ;  /* 0x0003d03801007387 */ /* 0x000fe80000100a00 */
[----:B------:R-:W-:Y:S04]  /*798f0*/  STL.64 [R1+0x3d8], R58 ;  /* 0x0003d83a01007387 */ /* 0x000fe80000100a00 */
[----:B------:R-:W-:Y:S04]  /*79900*/  STL.64 [R1+0x5880], R52 ;  /* 0x0058803401007387 */ /* 0x000fe80000100a00 */
[----:B------:R-:W-:Y:S04]  /*79910*/  STL.64 [R1+0x3c0], R44 ;  /* 0x0003c02c01007387 */ /* 0x000fe80000100a00 */
[----:B------:R-:W-:Y:S04]  /*79920*/  STL.64 [R1+0x3c8], R46 ;  /* 0x0003c82e01007387 */ /* 0x000fe80000100a00 */
[----:B------:R-:W-:Y:S04]  /*79930*/  STL [R1+0x5918], R50 ;  /* 0x0059183201007387 */ /* 0x000fe80000100800 */
[----:B------:R-:W-:Y:S04]  /*79940*/  STL [R1+0x58fc], R51 ;  /* 0x0058fc3301007387 */ /* 0x000fe80000100800 */
[----:B------:R-:W-:Y:S04]  /*79950*/  STL.64 [R1+0x3b0], R40 ;  /* 0x0003b02801007387 */ /* 0x000fe80000100a00 */
[----:B------:R-:W-:Y:S01]  /*79960*/  STL.64 [R1+0x3b8], R42 ;  /* 0x0003b82a01007387 */ /* 0x000fe20000100a00 */
[C---:B------:R-:W-:Y:S03]  /*79970*/  HMMA.16816.F32 R24, R28.reuse, R6, R24 ;  /* 0x000000061c18723c */ /* 0x040fe60000001818 */
[----:B------:R-:W-:Y:S04]  /*79980*/  STL.64 [R1+0x59a0], R48 ;  /* 0x0059a03001007387 */ /* 0x000fe80000100a00 */
[----:B------:R-:W-:Y:S04]  /*79990*/  STL [R1+0x591c], R3 ;  /* 0x00591c0301007387 */ /* 0x000fe80000100800 */
[----:B------:R-:W-:Y:S04]  /*799a0*/  STL.64 [R1+0x3a0], R36 ;  /* 0x0003a02401007387 */ /* 0x000fe80000100a00 */
[----:B------:R-:W-:Y:S04]  /*799b0*/  STL.64 [R1+0x3a8], R38 ;  /* 0x0003a82601007387 */ /* 0x000fe80000100a00 */
[----:B------:R-:W-:Y:S04]  /*799c0*/  STL.64 [R1+0x58a8], R6 ;  /* 0x0058a80601007387 */ /* 0x000fe80000100a00 */
[----:B------:R-:W-:Y:S04]  /*799d0*/  STL.64 [R1+0x390], R32 ;  /* 0x0003902001007387 */ /* 0x000fe80000100a00 */
[----:B------:R-:W-:Y:S04]  /*799e0*/  STL.64 [R1+0x398], R34 ;  /* 0x0003982201007387 */ /* 0x000fe80000100a00 */
[----:B------:R0:W-:Y:S02]  /*799f0*/  STL.64 [R1+0x58a0], R4 ;  /* 0x0058a00401007387 */ /* 0x0001e40000100a00 */
[C---:B0-----:R-:W-:Y:S02]  /*79a00*/  HMMA.16816.F32 R4, R28.reuse, R10, R16 ;  /* 0x0000000a1c04723c */ /* 0x041fe40000001810 */
[----:B------:R-:W-:Y:S04]  /*79a10*/  STL.64 [R1+0x380], R24 ;  /* 0x0003801801007387 */ /* 0x000fe80000100a00 */
[----:B------:R-:W-:Y:S04]  /*79a20*/  STL.64 [R1+0x388], R26 ;  /* 0x0003881a01007387 */ /* 0x000fe80000100a00 */
[----:B------:R-:W2:Y:S04]  /*79a30*/  LDL.LU R56, [R1+0x6e0] ;  /* 0x0006e00001387983 */ /* 0x000ea80000300800 */
[----:B------:R-:W-:Y:S04]  /*79a40*/  STL.64 [R1+0x370], R20 ;  /* 0x0003701401007387 */ /* 0x000fe80000100a00 */
[----:B------:R-:W-:Y:S04]  /*79a50*/  STL.64 [R1+0x378], R22 ;  /* 0x0003781601007387 */ /* 0x000fe80000100a00 */
[----:B------:R0:W-:Y:S04]  /*79a60*/  STL.64 [R1+0x360], R4 ;  /* 0x0003600401007387 */ /* 0x0001e80000100a00 */
[----:B------:R1:W-:Y:S04]  /*79a70*/  STL.64 [R1+0x368], R6 ;  /* 0x0003680601007387 */ /* 0x0003e80000100a00 */
[----:B------:R-:W2:Y:S04]  /*79a80*/  LDL.LU R57, [R1+0x6e4] ;  /* 0x0006e40001397983 */ /* 0x000ea80000300800 */
[----:B------:R-:W2:Y:S04]  /*79a90*/  LDL.LU R58, [R1+0x6e8] ;  /* 0x0006e800013a7983 */ /* 0x000ea80000300800 */
[----:B------:R-:W2:Y:S04]  /*79aa0*/  LDL.LU R59, [R1+0x6ec] ;  /* 0x0006ec00013b7983 */ /* 0x000ea80000300800 */
[----:B0-----:R-:W3:Y:S04]  /*79ab0*/  LDL.LU R4, [R1+0x6a0] ;  /* 0x0006a00001047983 */ /* 0x001ee80000300800 */
[----:B------:R-:W3:Y:S04]  /*79ac0*/  LDL.LU R5, [R1+0x6a4] ;  /* 0x0006a40001057983 */ /* 0x000ee80000300800 */
[----:B-1----:R-:W3:Y:S04]  /*79ad0*/  LDL.LU R6, [R1+0x6a8] ;  /* 0x0006a80001067983 */ /* 0x002ee80000300800 */
        /* <DEDUP_REMOVED lines=44> */
[----:B---3--:R-:W-:-:S15]  /*79da0*/  HMMA.16816.F32 R48, R28, R12, R48 ;  /* 0x0000000c1c30723c */ /* 0x008fde0000001830 */
[----:B------:R-:W-:-:S04]  /*79db0*/  NOP ;  /* 0x0000000000007918 */ /* 0x000fc80000000000 */
[----:B------:R0:W-:Y:S04]  /*79dc0*/  STL.64 [R1+0x350], R48 ;  /* 0x0003503001007387 */ /* 0x0001e80000100a00 */
[----:B------:R-:W-:Y:S04]  /*79dd0*/  STL.64 [R1+0x358], R50 ;  /* 0x0003583201007387 */ /* 0x000fe80000100a00 */
[----:B0-----:R-:W2:Y:S04]  /*79de0*/  LDL.LU.64 R48, [R1+0x59a0] ;  /* 0x0059a00001307983 */ /* 0x001ea80000300a00 */
        /* <DEDUP_REMOVED lines=20> */
[----:B------:R-:W3:Y:S04]  /*79f30*/  LDL.LU.64 R20, [R1+0x5970] ;  /* 0x0059700001147983 */ /* 0x000ee80000300a00 */
        /* <DEDUP_REMOVED lines=33> */
[----:B------:R-:W3:Y:S04]  /*7a150*/  LDL.LU.64 R32, [R1+0x5930] ;  /* 0x0059300001207983 */ /* 0x000ee80000300a00 */
[----:B------:R-:W-:Y:S04]  /*7a160*/  STL.64 [R1+0x5818], R26 ;  /* 0x0058181a01007387 */ /* 0x000fe80000100a00 */
[----:B------:R0:W-:Y:S04]  /*7a170*/  STL.64 [R1+0x5810], R24 ;  /* 0x0058101801007387 */ /* 0x0001e80000100a00 */
[----:B0-----:R-:W3:Y:S04]  /*7a180*/  LDL.LU R24, [R1+0x650] ;  /* 0x0006500001187983 */ /* 0x001ee80000300800 */
[----:B------:R-:W3:Y:S04]  /*7a190*/  LDL.LU R25, [R1+0x654] ;  /* 0x0006540001197983 */ /* 0x000ee80000300800 */
[----:B------:R-:W3:Y:S04]  /*7a1a0*/  LDL.LU R26, [R1+0x658] ;  /* 0x00065800011a7983 */ /* 0x000ee80000300800 */
[----:B------:R-:W3:Y:S01]  /*7a1b0*/  LDL.LU R27, [R1+0x65c] ;  /* 0x00065c00011b7983 */ /* 0x000ee20000300800 */
[C---:B------:R-:W-:Y:S08]  /*7a1c0*/  HMMA.16816.F32 R8, R28.reuse, R40, R8 ;  /* 0x000000281c08723c */ /* 0x040ff00000001808 */
[C---:B------:R-:W-:Y:S08]  /*7a1d0*/  HMMA.16816.F32 R4, R28.reuse, R42, R4 ;  /* 0x0000002a1c04723c */ /* 0x040ff00000001804 */
[C---:B--2---:R-:W-:Y:S08]  /*7a1e0*/  HMMA.16816.F32 R12, R28.reuse, R38, R12 ;  /* 0x000000261c0c723c */ /* 0x044ff0000000180c */
[C---:B----4-:R-:W-:Y:S08]  /*7a1f0*/  HMMA.16816.F32 R16, R28.reuse, R36, R16 ;  /* 0x000000241c10723c */ /* 0x050ff00000001810 */
[C---:B---3--:R-:W-:Y:S01]  /*7a200*/  HMMA.16816.F32 R20, R28.reuse, R34, R20 ;  /* 0x000000221c14723c */ /* 0x048fe20000001814 */
[----:B------:R-:W-:Y:S07]  /*7a210*/  STL.64 [R1+0x57f8], R34 ;  /* 0x0057f82201007387 */ /* 0x000fee0000100a00 */
        /* <DEDUP_REMOVED lines=17> */
[----:B------:R-:W-:Y:S01]  /*7a330*/  STL.64 [R1+0x280], R4 ;  /* 0x0002800401007387 */ /* 0x000fe20000100a00 */
[C---:B0-----:R-:W-:Y:S03]  /*7a340*/  HMMA.16816.F32 R8, R28.reuse, R44, R52 ;  /* 0x0000002c1c08723c */ /* 0x041fe60000001834 */
[----:B------:R0:W-:Y:S04]  /*7a350*/  STL.64 [R1+0x288], R6 ;  /* 0x0002880601007387 */ /* 0x0001e80000100a00 */
[----:B------:R-:W2:Y:S01]  /*7a360*/  LDL.LU R24, [R1+0x810] ;  /* 0x0008100001187983 */ /* 0x000ea20000300800 */
[----:B0-----:R-:W-:Y:S11]  /*7a370*/  HMMA.16816.F32 R4, R28, R46, R56 ;  /* 0x0000002e1c04723c */ /* 0x001ff60000001838 */
[----:B------:R0:W-:Y:S04]  /*7a380*/  STL.64 [R1+0x270], R8 ;  /* 0x0002700801007387 */ /* 0x0001e80000100a00 */
[----:B------:R1:W-:Y:S04]  /*7a390*/  STL.64 [R1+0x278], R10 ;  /* 0x0002780a01007387 */ /* 0x0003e80000100a00 */
[----:B------:R-:W-:Y:S04]  /*7a3a0*/  STL.64 [R1+0x260], R4 ;  /* 0x0002600401007387 */ /* 0x000fe80000100a00 */
[----:B------:R-:W-:Y:S04]  /*7a3b0*/  STL.64 [R1+0x268], R6 ;  /* 0x0002680601007387 */ /* 0x000fe80000100a00 */
[----:B------:R-:W2:Y:S04]  /*7a3c0*/  LDL.LU R25, [R1+0x814] ;  /* 0x0008140001197983 */ /* 0x000ea80000300800 */
[----:B------:R-:W3:Y:S04]  /*7a3d0*/  LDL.LU R26, [R1+0x818] ;  /* 0x00081800011a7983 */ /* 0x000ee80000300800 */
[----:B------:R-:W3:Y:S04]  /*7a3e0*/  LDL.LU R27, [R1+0x81c] ;  /* 0x00081c00011b7983 */ /* 0x000ee80000300800 */
[----:B---3--:R-:W-:Y:S04]  /*7a3f0*/  STL.64 [R1+0x58d8], R26 ;  /* 0x0058d81a01007387 */ /* 0x008fe80000100a00 */
[----:B--2---:R2:W-:Y:S04]  /*7a400*/  STL.64 [R1+0x58d0], R24 ;  /* 0x0058d01801007387 */ /* 0x0045e80000100a00 */
[----:B------:R-:W3:Y:S04]  /*7a410*/  LDL.LU R36, [R1+0x830] ;  /* 0x0008300001247983 */ /* 0x000ee80000300800 */
[----:B------:R-:W3:Y:S04]  /*7a420*/  LDL.LU R37, [R1+0x834] ;  /* 0x0008340001257983 */ /* 0x000ee80000300800 */
[----:B------:R-:W4:Y:S04]  /*7a430*/  LDL.LU R38, [R1+0x838] ;  /* 0x0008380001267983 */ /* 0x000f280000300800 */
[----:B------:R-:W4:Y:S04]  /*7a440*/  LDL.LU R39, [R1+0x83c] ;  /* 0x00083c0001277983 */ /* 0x000f280000300800 */
[----:B----4-:R-:W-:Y:S04]  /*7a450*/  STL.64 [R1+0x58e8], R38 ;  /* 0x0058e82601007387 */ /* 0x010fe80000100a00 */
[----:B---3--:R-:W-:Y:S04]  /*7a460*/  STL.64 [R1+0x58e0], R36 ;  /* 0x0058e02401007387 */ /* 0x008fe80000100a00 */
[----:B------:R-:W3:Y:S04]  /*7a470*/  LDL.LU R16, [R1+0x880] ;  /* 0x0008800001107983 */ /* 0x000ee80000300800 */
[----:B------:R-:W3:Y:S04]  /*7a480*/  LDL.LU R17, [R1+0x884] ;  /* 0x0008840001117983 */ /* 0x000ee80000300800 */
[----:B------:R-:W4:Y:S04]  /*7a490*/  LDL.LU R18, [R1+0x888] ;  /* 0x0008880001127983 */ /* 0x000f280000300800 */
[----:B------:R-:W4:Y:S01]  /*7a4a0*/  LDL.LU R19, [R1+0x88c] ;  /* 0x00088c0001137983 */ /* 0x000f220000300800 */
[----:B------:R-:W-:-:S02]  /*7a4b0*/  IMAD.MOV.U32 R59, RZ, RZ, R49 ;  /* 0x000000ffff3b7224 */ /* 0x000fc400078e0031 */
[----:B------:R-:W-:Y:S02]  /*7a4c0*/  IMAD.MOV.U32 R56, RZ, RZ, R0 ;  /* 0x000000ffff387224 */ /* 0x000fe400078e0000 */
[----:B------:R-:W-:Y:S01]  /*7a4d0*/  IMAD.MOV.U32 R57, RZ, RZ, R48 ;  /* 0x000000ffff397224 */ /* 0x000fe200078e0030 */
[----:B----4-:R-:W-:Y:S04]  /*7a4e0*/  STL.64 [R1+0x5908], R18 ;  /* 0x0059081201007387 */ /* 0x010fe80000100a00 */
[----:B---3--:R3:W-:Y:S04]  /*7a4f0*/  STL.64 [R1+0x5900], R16 ;  /* 0x0059001001007387 */ /* 0x0087e80000100a00 */
[----:B------:R-:W4:Y:S04]  /*7a500*/  LDL.LU R20, [R1+0x890] ;  /* 0x0008900001147983 */ /* 0x000f280000300800 */
[----:B------:R-:W4:Y:S04]  /*7a510*/  LDL.LU R21, [R1+0x894] ;  /* 0x0008940001157983 */ /* 0x000f280000300800 */
[----:B------:R-:W4:Y:S04]  /*7a520*/  LDL.LU R22, [R1+0x898] ;  /* 0x0008980001167983 */ /* 0x000f280000300800 */
[----:B------:R-:W4:Y:S04]  /*7a530*/  LDL.LU R23, [R1+0x89c] ;  /* 0x00089c0001177983 */ /* 0x000f280000300800 */
[----:B------:R-:W3:Y:S04]  /*7a540*/  LDL.LU R58, [R1] ;  /* 0x00000000013a7983 */ /* 0x000ee80000300800 */
[----:B------:R-:W3:Y:S04]  /*7a550*/  LDL.LU R49, [R1+0x5928] ;  /* 0x0059280001317983 */ /* 0x000ee80000300800 */
[----:B------:R-:W4:Y:S04]  /*7a560*/  LDL.LU R0, [R1+0x5924] ;  /* 0x0059240001007983 */ /* 0x000f280000300800 */
[----:B------:R-:W4:Y:S04]  /*7a570*/  LDL.LU R48, [R1+0x5920] ;  /* 0x0059200001307983 */ /* 0x000f280000300800 */
[----:B0-----:R-:W4:Y:S04]  /*7a580*/  LDL.LU R8, [R1+0x8b0] ;  /* 0x0008b00001087983 */ /* 0x001f280000300800 */
[----:B------:R-:W4:Y:S04]  /*7a590*/  LDL.LU R9, [R1+0x8b4] ;  /* 0x0008b40001097983 */ /* 0x000f280000300800 */
[----:B-1----:R-:W4:Y:S04]  /*7a5a0*/  LDL.LU R10, [R1+0x8b8] ;  /* 0x0008b800010a7983 */ /* 0x002f280000300800 */
[----:B------:R-:W4:Y:S04]  /*7a5b0*/  LDL.LU R11, [R1+0x8bc] ;  /* 0x0008bc00010b7983 */ /* 0x000f280000300800 */
[----:B------:R-:W4:Y:S04]  /*7a5c0*/  LDL.LU R14, [R1+0x10] ;  /* 0x00001000010e7983 */ /* 0x000f280000300800 */
[----:B--2---:R-:W2:Y:S04]  /*7a5d0*/  LDL.LU R24, [R1+0x8c0] ;  /* 0x0008c00001187983 */ /* 0x004ea80000300800 */
[----:B------:R-:W2:Y:S04]  /*7a5e0*/  LDL.LU R25, [R1+0x8c4] ;  /* 0x0008c40001197983 */ /* 0x000ea80000300800 */
[----:B------:R-:W2:Y:S04]  /*7a5f0*/  LDL.LU R26, [R1+0x8c8] ;  /* 0x0008c800011a7983 */ /* 0x000ea80000300800 */
[----:B------:R-:W2:Y:S04]  /*7a600*/  LDL.LU R27, [R1+0x8cc] ;  /* 0x0008cc00011b7983 */ /* 0x000ea80000300800 */
[----:B------:R-:W2:Y:S04]  /*7a610*/  LDL.LU R3, [R1+0x1824] ;  /* 0x0018240001037983 */ /* 0x000ea80000300800 */
[----:B------:R-:W2:Y:S04]  /*7a620*/  LDL.LU R51, [R1+0x1820] ;  /* 0x0018200001337983 */ /* 0x000ea80000300800 */
[----:B------:R-:W2:Y:S04]  /*7a630*/  LDL.LU R50, [R1+0x182c] ;  /* 0x00182c0001327983 */ /* 0x000ea80000300800 */
[----:B------:R-:W2:Y:S01]  /*7a640*/  LDL.LU R60, [R1+0x1828] ;  /* 0x00182800013c7983 */ /* 0x000ea20000300800 */
[----:B---3--:R-:W-:-:S02]  /*7a650*/  IMAD.MOV.U32 R15, RZ, RZ, R49 ;  /* 0x000000ffff0f7224 */ /* 0x008fc400078e0031 */
[----:B----4-:R-:W-:Y:S02]  /*7a660*/  IMAD.MOV.U32 R13, RZ, RZ, R0 ;  /* 0x000000ffff0d7224 */ /* 0x010fe400078e0000 */
[----:B------:R-:W-:Y:S02]  /*7a670*/  IMAD.MOV.U32 R12, RZ, RZ, R48 ;  /* 0x000000ffff0c7224 */ /* 0x000fe400078e0030 */
        /* <DEDUP_REMOVED lines=29> */
[----:B------:R0:W-:Y:S01]  /*7a850*/  STL.64 [R1+0x5800], R44 ;  /* 0x0058002c01007387 */ /* 0x0001e20000100a00 */
[----:B--2---:R-:W-:-:S02]  /*7a860*/  IMAD R51, R51, 0x100, R3 ;  /* 0x0000010033337824 */ /* 0x004fc400078e0203 */
[----:B------:R-:W-:Y:S01]  /*7a870*/  IMAD R60, R60, 0x100, R50 ;  /* 0x000001003c3c7824 */ /* 0x000fe200078e0232 */
[----:B0-----:R-:W2:Y:S04]  /*7a880*/  LDL.LU R44, [R1+0x850] ;  /* 0x00085000012c7983 */ /* 0x001ea80000300800 */
[----:B------:R-:W2:Y:S04]  /*7a890*/  LDL.LU R45, [R1+0x854] ;  /* 0x00085400012d7983 */ /* 0x000ea80000300800 */
[----:B------:R-:W2:Y:S04]  /*7a8a0*/  LDL.LU R46, [R1+0x858] ;  /* 0x00085800012e7983 */ /* 0x000ea80000300800 */
[----:B------:R-:W2:Y:S04]  /*7a8b0*/  LDL.LU R47, [R1+0x85c] ;  /* 0x00085c00012f7983 */ /* 0x000ea80000300800 */
[----:B------:R-:W2:Y:S04]  /*7a8c0*/  LDL.LU R3, [R1+0x591c] ;  /* 0x00591c0001037983 */ /* 0x000ea80000300800 */
[----:B------:R-:W2:Y:S01]  /*7a8d0*/  LDL.LU R50, [R1+0x5918] ;  /* 0x0059180001327983 */ /* 0x000ea20000300800 */
[----:B---3--:R-:W-:-:S03]  /*7a8e0*/  IMAD R61, R61, 0x100, R48 ;  /* 0x000001003d3d7824 */ /* 0x008fc600078e0230 */
[----:B------:R-:W3:Y:S01]  /*7a8f0*/  LDL.LU R48, [R1+0x5914] ;  /* 0x0059140001307983 */ /* 0x000ee20000300800 */
[----:B----4-:R-:W-:-:S03]  /*7a900*/  IMAD R0, R0, 0x100, R49 ;  /* 0x0000010000007824 */ /* 0x010fc600078e0231 */
[----:B------:R-:W3:Y:S02]  /*7a910*/  LDL.LU R49, [R1+0x5910] ;  /* 0x0059100001317983 */ /* 0x000ee40000300800 */
[----:B---3--:R-:W-:Y:S02]  /*7a920*/  HMMA.16816.F32 R28, R28, R48, R16 ;  /* 0x000000301c1c723c */ /* 0x008fe40000001810 */
[----:B------:R-:W3:Y:S04]  /*7a930*/  LDL.LU.64 R18, [R1+0x5908] ;  /* 0x0059080001127983 */ /* 0x000ee80000300a00 */
[----:B------:R-:W3:-:S13]  /*7a940*/  LDL.LU.64 R16, [R1+0x5900] ;  /* 0x0059000001107983 */ /* 0x000eda0000300a00 */
[----:B------:R0:W-:Y:S04]  /*7a950*/  STL.64 [R1+0x250], R28 ;  /* 0x0002501c01007387 */ /* 0x0001e80000100a00 */
[----:B------:R1:W-:Y:S01]  /*7a960*/  STL.64 [R1+0x258], R30 ;  /* 0x0002581e01007387 */ /* 0x0003e20000100a00 */
[----:B0-----:R-:W-:Y:S02]  /*7a970*/  F2FP.F16.E4M3.UNPACK_B R28, R51 ;  /* 0x00000033ff1c723e */ /* 0x001fe400020006ff */
[----:B------:R-:W-:Y:S01]  /*7a980*/  F2FP.F16.E4M3.UNPACK_B R29, R60 ;  /* 0x0000003cff1d723e */ /* 0x000fe200020006ff */
[----:B------:R-:W2:Y:S01]  /*7a990*/  LDL.LU R51, [R1+0x58fc] ;  /* 0x0058fc0001337983 */ /* 0x000ea20000300800 */
[----:B-1----:R-:W-:Y:S02]  /*7a9a0*/  F2FP.F16.E4M3.UNPACK_B R30, R61 ;  /* 0x0000003dff1e723e */ /* 0x002fe400020006ff */
[----:B------:R-:W-:Y:S01]  /*7a9b0*/  F2FP.F16.E4M3.UNPACK_B R31, R0 ;  /* 0x00000000ff1f723e */ /* 0x000fe200020006ff */
[----:B------:R-:W4:Y:S04]  /*7a9c0*/  LDL.LU R60, [R1+0x58f8] ;  /* 0x0058f800013c7983 */ /* 0x000f280000300800 */
[----:B------:R-:W4:Y:S02]  /*7a9d0*/  LDL.LU R61, [R1+0x58f4] ;  /* 0x0058f400013d7983 */ /* 0x000f240000300800 */
[C---:B------:R-:W-:Y:S02]  /*7a9e0*/  HMMA.16816.F32 R36, R28.reuse, R12, R36 ;  /* 0x0000000c1c24723c */ /* 0x040fe40000001824 */
[----:B------:R-:W2:Y:S06]  /*7a9f0*/  LDL.LU R0, [R1+0x58f0] ;  /* 0x0058f00001007983 */ /* 0x000eac0000300800 */
[C---:B------:R-:W-:Y:S08]  /*7aa00*/  HMMA.16816.F32 R12, R28.reuse, R14, R24 ;  /* 0x0000000e1c0c723c */ /* 0x040ff00000001818 */
[C---:B------:R-:W-:Y:S03]  /*7aa10*/  HMMA.16816.F32 R8, R28.reuse, R56, R8 ;  /* 0x000000381c08723c */ /* 0x040fe60000001808 */
[----:B------:R-:W-:Y:S05]  /*7aa20*/  STL.64 [R1+0x240], R36 ;  /* 0x0002402401007387 */ /* 0x000fea0000100a00 */
[C---:B------:R-:W-:Y:S01]  /*7aa30*/  HMMA.16816.F32 R56, R28.reuse, R58, R4 ;  /* 0x0000003a1c38723c */ /* 0x040fe20000001804 */
[----:B------:R0:W-:Y:S04]  /*7aa40*/  STL.64 [R1+0x248], R38 ;  /* 0x0002482601007387 */ /* 0x0001e80000100a00 */
[----:B0-----:R-:W2:Y:S04]  /*7aa50*/  LDL.LU.64 R38, [R1+0x58e8] ;  /* 0x0058e80001267983 */ /* 0x001ea80000300a00 */
[----:B------:R-:W2:Y:S04]  /*7aa60*/  LDL.LU.64 R36, [R1+0x58e0] ;  /* 0x0058e00001247983 */ /* 0x000ea80000300a00 */
[----:B------:R-:W2:Y:S04]  /*7aa70*/  LDL.LU.64 R26, [R1+0x58d8] ;  /* 0x0058d800011a7983 */ /* 0x000ea80000300a00 */
[----:B------:R-:W2:Y:S04]  /*7aa80*/  LDL.LU.64 R24, [R1+0x58d0] ;  /* 0x0058d00001187983 */ /* 0x000ea80000300a00 */
[----:B------:R-:W-:Y:S04]  /*7aa90*/  STL.64 [R1+0x230], R12 ;  /* 0x0002300c01007387 */ /* 0x000fe80000100a00 */
[----:B------:R0:W-:Y:S04]  /*7aaa0*/  STL.64 [R1+0x238], R14 ;  /* 0x0002380e01007387 */ /* 0x0001e80000100a00 */
[----:B0-----:R-:W2:Y:S04]  /*7aab0*/  LDL.LU.64 R14, [R1+0x58c8] ;  /* 0x0058c800010e7983 */ /* 0x001ea80000300a00 */
[----:B------:R-:W2:Y:S04]  /*7aac0*/  LDL.LU.64 R12, [R1+0x58c0] ;  /* 0x0058c000010c7983 */ /* 0x000ea80000300a00 */
[----:B------:R-:W-:Y:S04]  /*7aad0*/  STL.64 [R1+0x220], R8 ;  /* 0x0002200801007387 */ /* 0x000fe80000100a00 */
[----:B------:R0:W-:Y:S04]  /*7aae0*/  STL.64 [R1+0x228], R10 ;  /* 0x0002280a01007387 */ /* 0x0001e80000100a00 */
[----:B0-----:R-:W2:Y:S04]  /*7aaf0*/  LDL.LU.64 R10, [R1+0x58b8] ;  /* 0x0058b800010a7983 */ /* 0x001ea80000300a00 */
[----:B------:R-:W2:Y:S04]  /*7ab00*/  LDL.LU.64 R8, [R1+0x58b0] ;  /* 0x0058b00001087983 */ /* 0x000ea80000300a00 */
[----:B------:R-:W2:Y:S04]  /*7ab10*/  LDL.LU.64 R6, [R1+0x58a8] ;  /* 0x0058a80001067983 */ /* 0x000ea80000300a00 */
[----:B------:R-:W2:Y:S04]  /*7ab20*/  LDL.LU.64 R4, [R1+0x58a0] ;  /* 0x0058a00001047983 */ /* 0x000ea80000300a00 */
[----:B------:R-:W-:Y:S04]  /*7ab30*/  STL.64 [R1+0x210], R56 ;  /* 0x0002103801007387 */ /* 0x000fe80000100a00 */
[----:B------:R0:W-:Y:S04]  /*7ab40*/  STL.64 [R1+0x218], R58 ;  /* 0x0002183a01007387 */ /* 0x0001e80000100a00 */
[----:B0-----:R-:W3:Y:S04]  /*7ab50*/  LDL.LU.64 R58, [R1+0x5898] ;  /* 0x00589800013a7983 */ /* 0x001ee80000300a00 */
[----:B------:R-:W2:Y:S01]  /*7ab60*/  LDL.LU.64 R56, [R1+0x5890] ;  /* 0x0058900001387983 */ /* 0x000ea20000300a00 */
[----:B----4-:R-:W-:-:S15]  /*7ab70*/  HMMA.16816.F32 R20, R28, R60, R20 ;  /* 0x0000003c1c14723c */ /* 0x010fde0000001814 */
[----:B------:R-:W-:-:S04]  /*7ab80*/  NOP ;  /* 0x0000000000007918 */ /* 0x000fc80000000000 */
[----:B------:R0:W-:Y:S04]  /*7ab90*/  STL.64 [R1+0x200], R20 ;  /* 0x0002001401007387 */ /* 0x0001e80000100a00 */
[----:B------:R1:W-:Y:S04]  /*7aba0*/  STL.64 [R1+0x208], R22 ;  /* 0x0002081601007387 */ /* 0x0003e80000100a00 */
[----:B0-----:R-:W4:Y:S01]  /*7abb0*/  LDL.LU R20, [R1+0x800] ;  /* 0x0008000001147983 */ /* 0x001f220000300800 */
[C---:B---3--:R-:W-:Y:S08]  /*7abc0*/  HMMA.16816.F32 R16, R28.reuse, R58, R16 ;  /* 0x0000003a1c10723c */ /* 0x048ff00000001810 */
[C---:B--2---:R-:W-:Y:S11]  /*7abd0*/  HMMA.16816.F32 R56, R28.reuse, R56, R52 ;  /* 0x000000381c38723c */ /* 0x044ff60000001834 */
[----:B------:R0:W-:Y:S04]  /*7abe0*/  STL.64 [R1+0x1f0], R16 ;  /* 0x0001f01001007387 */ /* 0x0001e80000100a00 */
[----:B------:R2:W-:Y:S04]  /*7abf0*/  STL.64 [R1+0x1f8], R18 ;  /* 0x0001f81201007387 */ /* 0x0005e80000100a00 */
[----:B------:R-:W4:Y:S04]  /*7ac00*/  LDL.LU R21, [R1+0x804] ;  /* 0x0008040001157983 */ /* 0x000f280000300800 */
[----:B-1----:R-:W4:Y:S04]  /*7ac10*/  LDL.LU R22, [R1+0x808] ;  /* 0x0008080001167983 */ /* 0x002f280000300800 */
[----:B------:R-:W4:Y:S04]  /*7ac20*/  LDL.LU R23, [R1+0x80c] ;  /* 0x00080c0001177983 */ /* 0x000f280000300800 */
[----:B0-----:R-:W3:Y:S04]  /*7ac30*/  LDL.LU R16, [R1+0x7f0] ;  /* 0x0007f00001107983 */ /* 0x001ee80000300800 */
[----:B------:R-:W3:Y:S04]  /*7ac40*/  LDL.LU R17, [R1+0x7f4] ;  /* 0x0007f40001117983 */ /* 0x000ee80000300800 */
[----:B--2---:R-:W3:Y:S04]  /*7ac50*/  LDL.LU R18, [R1+0x7f8] ;  /* 0x0007f80001127983 */ /* 0x004ee80000300800 */
[----:B------:R-:W3:Y:S04]  /*7ac60*/  LDL.LU R19, [R1+0x7fc] ;  /* 0x0007fc0001137983 */ /* 0x000ee80000300800 */
[----:B------:R-:W2:Y:S04]  /*7ac70*/  LDL.LU.64 R54, [R1+0x5888] ;  /* 0x0058880001367983 */ /* 0x000ea80000300a00 */
[----:B------:R-:W2:Y:S04]  /*7ac80*/  LDL.LU.64 R52, [R1+0x5880] ;  /* 0x0058800001347983 */ /* 0x000ea80000300a00 */
[----:B------:R0:W-:Y:S04]  /*7ac90*/  STL.64 [R1+0x1e0], R56 ;  /* 0x0001e03801007387 */ /* 0x0001e80000100a00 */
[----:B------:R1:W-:Y:S04]  /*7aca0*/  STL.64 [R1+0x1e8], R58 ;  /* 0x0001e83a01007387 */ /* 0x0003e80000100a00 */
[----:B0-----:R-:W3:Y:S04]  /*7acb0*/  LDL.LU R56, [R1+0x860] ;  /* 0x0008600001387983 */ /* 0x001ee80000300800 */
[----:B------:R-:W3:Y:S04]  /*7acc0*/  LDL.LU R57, [R1+0x864] ;  /* 0x0008640001397983 */ /* 0x000ee80000300800 */
[----:B-1----:R-:W3:Y:S04]  /*7acd0*/  LDL.LU R58, [R1+0x868] ;  /* 0x00086800013a7983 */ /* 0x002ee80000300800 */
[----:B------:R-:W3:Y:S01]  /*7ace0*/  LDL.LU R59, [R1+0x86c] ;  /* 0x00086c00013b7983 */ /* 0x000ee20000300800 */
[C---:B------:R-:W-:Y:S08]  /*7acf0*/  HMMA.16816.F32 R40, R28.reuse, R50, R40 ;  /* 0x000000321c28723c */ /* 0x040ff00000001828 */
[C---:B------:R-:W-:Y:S08]  /*7ad00*/  HMMA.16816.F32 R36, R28.reuse, R2, R36 ;  /* 0x000000021c24723c */ /* 0x040ff00000001824 */
[C---:B------:R-:W-:Y:S08]  /*7ad10*/  HMMA.16816.F32 R32, R28.reuse, R4, R32 ;  /* 0x000000041c20723c */ /* 0x040ff00000001820 */
[C---:B------:R-:W-:Y:S08]  /*7ad20*/  HMMA.16816.F32 R24, R28.reuse, R6, R24 ;  /* 0x000000061c18723c */ /* 0x040ff00000001818 */
[C---:B--2---:R-:W-:Y:S08]  /*7ad30*/  HMMA.16816.F32 R44, R28.reuse, R52, R44 ;  /* 0x000000341c2c723c */ /* 0x044ff0000000182c */
[----:B---3--:R-:W-:-:S15]  /*7ad40*/  HMMA.16816.F32 R56, R28, R54, R56 ;  /* 0x000000361c38723c */ /* 0x008fde0000001838 */
        /* <DEDUP_REMOVED lines=9> */
[----:B------:R-:W2:Y:S04]  /*7ade0*/  LDL.LU R4, [R1+0x6f0] ;  /* 0x0006f00001047983 */ /* 0x000ea80000300800 */
[----:B------:R-:W-:Y:S04]  /*7adf0*/  STL.64 [R1+0x190], R32 ;  /* 0x0001902001007387 */ /* 0x000fe80000100a00 */
[----:B------:R-:W-:Y:S04]  /*7ae00*/  STL.64 [R1+0x198], R34 ;  /* 0x0001982201007387 */ /* 0x000fe80000100a00 */
[----:B------:R-:W-:Y:S04]  /*7ae10*/  STL.64 [R1+0x180], R24 ;  /* 0x0001801801007387 */ /* 0x000fe80000100a00 */
[----:B------:R-:W-:Y:S04]  /*7ae20*/  STL.64 [R1+0x188], R26 ;  /* 0x0001881a01007387 */ /* 0x000fe80000100a00 */
[----:B------:R-:W2:Y:S04]  /*7ae30*/  LDL.LU R5, [R1+0x6f4] ;  /* 0x0006f40001057983 */ /* 0x000ea80000300800 */
[----:B------:R-:W3:Y:S04]  /*7ae40*/  LDL.LU R6, [R1+0x6f8] ;  /* 0x0006f80001067983 */ /* 0x000ee80000300800 */
[----:B------:R-:W3:Y:S04]  /*7ae50*/  LDL.LU R7, [R1+0x6fc] ;  /* 0x0006fc0001077983 */ /* 0x000ee80000300800 */
[----:B---3--:R-:W-:Y:S04]  /*7ae60*/  STL.64 [R1+0x5828], R6 ;  /* 0x0058280601007387 */ /* 0x008fe80000100a00 */
[----:B--2---:R0:W-:Y:S04]  /*7ae70*/  STL.64 [R1+0x5820], R4 ;  /* 0x0058200401007387 */ /* 0x0041e80000100a00 */
[----:B------:R-:W2:Y:S04]  /*7ae80*/  LDL.LU R2, [R1+0x184c] ;  /* 0x00184c0001027983 */ /* 0x000ea80000300800 */
[----:B------:R-:W2:Y:S04]  /*7ae90*/  LDL.LU R3, [R1+0x1848] ;  /* 0x0018480001037983 */ /* 0x000ea80000300800 */
[----:B------:R-:W3:Y:S04]  /*7aea0*/  LDL.LU R50, [R1+0x1854] ;  /* 0x0018540001327983 */ /* 0x000ee80000300800 */
[----:B------:R-:W3:Y:S01]  /*7aeb0*/  LDL.LU R51, [R1+0x1850] ;  /* 0x0018500001337983 */ /* 0x000ee20000300800 */
[C---:B----4-:R-:W-:Y:S03]  /*7aec0*/  HMMA.16816.F32 R20, R28.reuse, R8, R20 ;  /* 0x000000081c14723c */ /* 0x050fe60000001814 */
[----:B---3--:R-:W-:Y:S04]  /*7aed0*/  STL.64 [R1+0x5850], R50 ;  /* 0x0058503201007387 */ /* 0x008fe80000100a00 */
[----:B------:R-:W-:Y:S04]  /*7aee0*/  STL.64 [R1+0x5848], R48 ;  /* 0x0058483001007387 */ /* 0x000fe80000100a00 */
[----:B------:R-:W3:Y:S04]  /*7aef0*/  LDL.LU R52, [R1+0x185c] ;  /* 0x00185c0001347983 */ /* 0x000ee80000300800 */
[----:B------:R-:W3:Y:S04]  /*7af00*/  LDL.LU R53, [R1+0x1858] ;  /* 0x0018580001357983 */ /* 0x000ee80000300800 */
[----:B------:R-:W4:Y:S04]  /*7af10*/  LDL.LU R54, [R1+0x1864] ;  /* 0x0018640001367983 */ /* 0x000f280000300800 */
[----:B------:R-:W4:Y:S01]  /*7af20*/  LDL.LU R55, [R1+0x1860] ;  /* 0x0018600001377983 */ /* 0x000f220000300800 */
[----:B0-----:R-:W-:Y:S01]  /*7af30*/  HMMA.16816.F32 R4, R28, R10, R16 ;  /* 0x0000000a1c04723c */ /* 0x001fe20000001810 */
[----:B------:R-:W-:-:S02]  /*7af40*/  IMAD.MOV.U32 R59, RZ, RZ, R0 ;  /* 0x000000ffff3b7224 */ /* 0x000fc400078e0000 */
[----:B----4-:R-:W-:Y:S04]  /*7af50*/  STL.64 [R1+0x5870], R54 ;  /* 0x0058703601007387 */ /* 0x010fe80000100a00 */
[----:B---3--:R0:W-:Y:S04]  /*7af60*/  STL.64 [R1+0x5868], R52 ;  /* 0x0058683401007387 */ /* 0x0081e80000100a00 */
[----:B------:R-:W3:Y:S04]  /*7af70*/  LDL.LU R56, [R1+0x6c0] ;  /* 0x0006c00001387983 */ /* 0x000ee80000300800 */
[----:B------:R-:W3:Y:S04]  /*7af80*/  LDL.LU R57, [R1+0x6c4] ;  /* 0x0006c40001397983 */ /* 0x000ee80000300800 */
[----:B------:R-:W3:Y:S04]  /*7af90*/  LDL.LU R58, [R1+0x6c8] ;  /* 0x0006c800013a7983 */ /* 0x000ee80000300800 */
[----:B------:R-:W4:Y:S04]  /*7afa0*/  LDL.LU R0, [R1+0x587c] ;  /* 0x00587c0001007983 */ /* 0x000f280000300800 */
[----:B------:R-:W2:Y:S04]  /*7afb0*/  LDL.LU R32, [R1+0x770] ;  /* 0x0007700001207983 */ /* 0x000ea80000300800 */
[----:B------:R1:W-:Y:S04]  /*7afc0*/  STL.64 [R1+0x170], R20 ;  /* 0x0001701401007387 */ /* 0x0003e80000100a00 */
[----:B------:R0:W-:Y:S04]  /*7afd0*/  STL.64 [R1+0x178], R22 ;  /* 0x0001781601007387 */ /* 0x0001e80000100a00 */
[----:B------:R0:W-:Y:S04]  /*7afe0*/  STL.64 [R1+0x160], R4 ;  /* 0x0001600401007387 */ /* 0x0001e80000100a00 */
[----:B------:R0:W-:Y:S04]  /*7aff0*/  STL.64 [R1+0x168], R6 ;  /* 0x0001680601007387 */ /* 0x0001e80000100a00 */
[----:B------:R-:W2:Y:S04]  /*7b000*/  LDL.LU R33, [R1+0x774] ;  /* 0x0007740001217983 */ /* 0x000ea80000300800 */
[----:B------:R-:W2:Y:S04]  /*7b010*/  LDL.LU R34, [R1+0x778] ;  /* 0x0007780001227983 */ /* 0x000ea80000300800 */
[----:B------:R-:W2:Y:S04]  /*7b020*/  LDL.LU R35, [R1+0x77c] ;  /* 0x00077c0001237983 */ /* 0x000ea80000300800 */
[----:B------:R-:W2:Y:S04]  /*7b030*/  LDL.LU R16, [R1+0x7d0] ;  /* 0x0007d00001107983 */ /* 0x000ea80000300800 */
[----:B------:R-:W2:Y:S04]  /*7b040*/  LDL.LU R17, [R1+0x7d4] ;  /* 0x0007d40001117983 */ /* 0x000ea80000300800 */
[----:B------:R-:W2:Y:S04]  /*7b050*/  LDL.LU R18, [R1+0x7d8] ;  /* 0x0007d80001127983 */ /* 0x000ea80000300800 */
[----:B------:R-:W2:Y:S04]  /*7b060*/  LDL.LU R19, [R1+0x7dc] ;  /* 0x0007dc0001137983 */ /* 0x000ea80000300800 */
[----:B0-----:R-:W2:Y:S04]  /*7b070*/  LDL.LU R52, [R1+0x7e0] ;  /* 0x0007e00001347983 */ /* 0x001ea80000300800 */
[----:B------:R-:W2:Y:S04]  /*7b080*/  LDL.LU R53, [R1+0x7e4] ;  /* 0x0007e40001357983 */ /* 0x000ea80000300800 */
[----:B------:R-:W2:Y:S04]  /*7b090*/  LDL.LU R54, [R1+0x7e8] ;  /* 0x0007e80001367983 */ /* 0x000ea80000300800 */
[----:B------:R-:W2:Y:S04]  /*7b0a0*/  LDL.LU R55, [R1+0x7ec] ;  /* 0x0007ec0001377983 */ /* 0x000ea80000300800 */
        /* <DEDUP_REMOVED lines=31> */
[----:B----4-:R-:W-:-:S03]  /*7b2a0*/  IMAD.MOV.U32 R11, RZ, RZ, R0 ;  /* 0x000000ffff0b7224 */ /* 0x010fc600078e0000 */
[----:B------:R-:W4:Y:S01]  /*7b2b0*/  LDL.LU R0, [R1+0x5878] ;  /* 0x0058780001007983 */ /* 0x000f220000300800 */
[C---:B--2---:R-:W-:Y:S08]  /*7b2c0*/  HMMA.16816.F32 R52, R28.reuse, R12, R52 ;  /* 0x0000000c1c34723c */ /* 0x044ff00000001834 */
[C---:B------:R-:W-:Y:S11]  /*7b2d0*/  HMMA.16816.F32 R12, R28.reuse, R14, R16 ;  /* 0x0000000e1c0c723c */ /* 0x040ff60000001810 */
[----:B------:R-:W-:Y:S04]  /*7b2e0*/  STL.64 [R1+0x150], R52 ;  /* 0x0001503401007387 */ /* 0x000fe80000100a00 */
[----:B------:R0:W-:Y:S04]  /*7b2f0*/  STL.64 [R1+0x158], R54 ;  /* 0x0001583601007387 */ /* 0x0001e80000100a00 */
[----:B0-----:R-:W2:Y:S04]  /*7b300*/  LDL.LU.64 R54, [R1+0x5870] ;  /* 0x0058700001367983 */ /* 0x001ea80000300a00 */
[----:B------:R-:W2:Y:S04]  /*7b310*/  LDL.LU.64 R52, [R1+0x5868] ;  /* 0x0058680001347983 */ /* 0x000ea80000300a00 */
[----:B------:R-:W2:Y:S04]  /*7b320*/  LDL.LU.64 R18, [R1+0x5860] ;  /* 0x0058600001127983 */ /* 0x000ea80000300a00 */
[----:B------:R-:W3:Y:S04]  /*7b330*/  LDL.LU.64 R16, [R1+0x5858] ;  /* 0x0058580001107983 */ /* 0x000ee80000300a00 */
[----:B------:R0:W-:Y:S04]  /*7b340*/  STL.64 [R1+0x140], R12 ;  /* 0x0001400c01007387 */ /* 0x0001e80000100a00 */
[----:B------:R1:W-:Y:S04]  /*7b350*/  STL.64 [R1+0x148], R14 ;  /* 0x0001480e01007387 */ /* 0x0003e80000100a00 */
[----:B0-----:R-:W4:Y:S04]  /*7b360*/  LDL.LU R12, [R1+0x710] ;  /* 0x00071000010c7983 */ /* 0x001f280000300800 */
[----:B------:R-:W4:Y:S04]  /*7b370*/  LDL.LU R13, [R1+0x714] ;  /* 0x00071400010d7983 */ /* 0x000f280000300800 */
[----:B-1----:R-:W4:Y:S04]  /*7b380*/  LDL.LU R14, [R1+0x718] ;  /* 0x00071800010e7983 */ /* 0x002f280000300800 */
[----:B------:R-:W4:Y:S01]  /*7b390*/  LDL.LU R15, [R1+0x71c] ;  /* 0x00071c00010f7983 */ /* 0x000f220000300800 */
[C---:B---3--:R-:W-:Y:S08]  /*7b3a0*/  HMMA.16816.F32 R48, R28.reuse, R16, R48 ;  /* 0x000000101c30723c */ /* 0x048ff00000001830 */
[----:B--2---:R-:W-:Y:S11]  /*7b3b0*/  HMMA.16816.F32 R16, R28, R18, R20 ;  /* 0x000000121c10723c */ /* 0x004ff60000001814 */
[----:B------:R-:W-:Y:S04]  /*7b3c0*/  STL.64 [R1+0x130], R48 ;  /* 0x0001303001007387 */ /* 0x000fe80000100a00 */
[----:B------:R0:W-:Y:S04]  /*7b3d0*/  STL.64 [R1+0x138], R50 ;  /* 0x0001383201007387 */ /* 0x0001e80000100a00 */
[----:B0-----:R-:W2:Y:S04]  /*7b3e0*/  LDL.LU.64 R50, [R1+0x5850] ;  /* 0x0058500001327983 */ /* 0x001ea80000300a00 */
[----:B------:R-:W3:Y:S04]  /*7b3f0*/  LDL.LU.64 R48, [R1+0x5848] ;  /* 0x0058480001307983 */ /* 0x000ee80000300a00 */
[----:B------:R-:W2:Y:S04]  /*7b400*/  LDL.LU.64 R22, [R1+0x5840] ;  /* 0x0058400001167983 */ /* 0x000ea80000300a00 */
[----:B------:R-:W2:Y:S04]  /*7b410*/  LDL.LU.64 R20, [R1+0x5838] ;  /* 0x0058380001147983 */ /* 0x000ea80000300a00 */
[----:B------:R0:W-:Y:S04]  /*7b420*/  STL.64 [R1+0x120], R16 ;  /* 0x0001201001007387 */ /* 0x0001e80000100a00 */
[----:B------:R4:W-:Y:S04]  /*7b430*/  STL.64 [R1+0x128], R18 ;  /* 0x0001281201007387 */ /* 0x0009e80000100a00 */
[----:B0-----:R-:W3:Y:S04]  /*7b440*/  LDL.LU R16, [R1+0x720] ;  /* 0x0007200001107983 */ /* 0x001ee80000300800 */
[----:B------:R-:W3:Y:S01]  /*7b450*/  LDL.LU R17, [R1+0x724] ;  /* 0x0007240001117983 */ /* 0x000ee20000300800 */
[----:B----4-:R-:W-:-:S03]  /*7b460*/  IMAD.MOV.U32 R19, RZ, RZ, R0 ;  /* 0x000000ffff137224 */ /* 0x010fc600078e0000 */
[----:B------:R-:W3:Y:S04]  /*7b470*/  LDL.LU R18, [R1+0x728] ;  /* 0x0007280001127983 */ /* 0x000ee80000300800 */
[----:B------:R-:W4:Y:S04]  /*7b480*/  LDL.LU R0, [R1+0x5830] ;  /* 0x0058300001007983 */ /* 0x000f280000300800 */
[----:B------:R-:W3:Y:S04]  /*7b490*/  LDL R60, [R1+0xc58] ;  /* 0x000c5800013c7983 */ /* 0x000ee80000100800 */
[----:B------:R-:W3:Y:S01]  /*7b4a0*/  LDL R61, [R1+0xc5c] ;  /* 0x000c5c00013d7983 */ /* 0x000ee20000100800 */
        /* <DEDUP_REMOVED lines=26> */
[----:B-1----:R-:W3:Y:S01]  /*7b650*/  LDL.LU R26, [R1+0x748] ;  /* 0x00074800011a7983 */ /* 0x002ee20000300800 */
[C---:B--2---:R-:W-:Y:S08]  /*7b660*/  HMMA.16816.F32 R40, R28.reuse, R32, R40 ;  /* 0x000000201c28723c */ /* 0x044ff00000001828 */
[C---:B------:R-:W-:Y:S11]  /*7b670*/  HMMA.16816.F32 R32, R28.reuse, R34, R36 ;  /* 0x000000221c20723c */ /* 0x040ff60000001824 */
[----:B------:R-:W-:Y:S04]  /*7b680*/  STL.64 [R1+0xc0], R40 ;  /* 0x0000c02801007387 */ /* 0x000fe80000100a00 */
[----:B------:R0:W-:Y:S04]  /*7b690*/  STL.64 [R1+0xc8], R42 ;  /* 0x0000c82a01007387 */ /* 0x0001e80000100a00 */
[----:B0-----:R-:W2:Y:S04]  /*7b6a0*/  LDL.LU.64 R42, [R1+0x57e8] ;  /* 0x0057e800012a7983 */ /* 0x001ea80000300a00 */
[----:B------:R-:W2:Y:S04]  /*7b6b0*/  LDL.LU.64 R40, [R1+0x57e0] ;  /* 0x0057e00001287983 */ /* 0x000ea80000300a00 */
[----:B------:R-:W2:Y:S04]  /*7b6c0*/  LDL.LU.64 R38, [R1+0x57d8] ;  /* 0x0057d80001267983 */ /* 0x000ea80000300a00 */
[----:B------:R-:W2:Y:S01]  /*7b6d0*/  LDL.LU.64 R36, [R1+0x57d0] ;  /* 0x0057d00001247983 */ /* 0x000ea20000300a00 */
[----:B----4-:R-:W-:Y:S01]  /*7b6e0*/  IMAD.MOV.U32 R27, RZ, RZ, R0 ;  /* 0x000000ffff1b7224 */ /* 0x010fe200078e0000 */
[C---:B------:R-:W-:Y:S08]  /*7b6f0*/  HMMA.16816.F32 R8, R28.reuse, R44, R8 ;  /* 0x0000002c1c08723c */ /* 0x040ff00000001808 */
[----:B------:R-:W-:Y:S01]  /*7b700*/  HMMA.16816.F32 R4, R28, R46, R4 ;  /* 0x0000002e1c04723c */ /* 0x000fe20000001804 */
[----:B---3--:R-:W-:-:S02]  /*7b710*/  F2FP.F16.E4M3.UNPACK_B R46, R60 ;  /* 0x0000003cff2e723e */ /* 0x008fc400020006ff */
[----:B------:R-:W-:-:S05]  /*7b720*/  F2FP.F16.E4M3.UNPACK_B R47, R61 ;  /* 0x0000003dff2f723e */ /* 0x000fca00020006ff */
[C---:B--2---:R-:W-:Y:S08]  /*7b730*/  HMMA.16816.F32 R16, R28.reuse, R40, R16 ;  /* 0x000000281c10723c */ /* 0x044ff00000001810 */
[C---:B------:R-:W-:Y:S08]  /*7b740*/  HMMA.16816.F32 R24, R28.reuse, R36, R24 ;  /* 0x000000241c18723c */ /* 0x040ff00000001818 */
[C---:B------:R-:W-:Y:S08]  /*7b750*/  HMMA.16816.F32 R20, R28.reuse, R38, R20 ;  /* 0x000000261c14723c */ /* 0x040ff00000001814 */
[----:B------:R-:W-:Y:S03]  /*7b760*/  HMMA.16816.F32 R12, R28, R42, R12 ;  /* 0x0000002a1c0c723c */ /* 0x000fe6000000180c */
[----:B------:R-:W-:Y:S01]  /*7b770*/  IMAD.MOV.U32 R0, RZ, RZ, R27 ;  /* 0x000000ffff007224 */ /* 0x000fe200078e001b */
[----:B------:R-:W-:Y:S04]  /*7b780*/  STL.64 [R1+0xa0], R24 ;  /* 0x0000a01801007387 */ /* 0x000fe80000100a00 */
        /* <DEDUP_REMOVED lines=8> */
[----:B------:R-:W-:Y:S04]  /*7b810*/  STL [R1+0x78], R18 ;  /* 0x0000781201007387 */ /* 0x000fe80000100800 */
[----:B------:R0:W-:Y:S04]  /*7b820*/  STL [R1+0x54f8], R0 ;  /* 0x0054f80001007387 */ /* 0x0001e80000100800 */
[----:B------:R-:W-:Y:S04]  /*7b830*/  STL.64 [R1+0x50], R8 ;  /* 0x0000500801007387 */ /* 0x000fe80000100a00 */
[----:B------:R-:W-:Y:S01]  /*7b840*/  STL.64 [R1+0x60], R12 ;  /* 0x0000600c01007387 */ /* 0x000fe20000100a00 */
[----:B0-----:R-:W-:-:S03]  /*7b850*/  IMAD.MOV.U32 R0, RZ, RZ, R11 ;  /* 0x000000ffff007224 */ /* 0x001fc600078e000b */
[----:B------:R-:W-:Y:S04]  /*7b860*/  STL.64 [R1+0x68], R14 ;  /* 0x0000680e01007387 */ /* 0x000fe80000100a00 */
[----:B------:R0:W-:Y:S02]  /*7b870*/  STL [R1+0x58], R10 ;  /* 0x0000580a01007387 */ /* 0x0001e40000100800 */
[----:B0-----:R-:W-:Y:S02]  /*7b880*/  HMMA.16816.F32 R8, R28, R48, R56 ;  /* 0x000000301c08723c */ /* 0x001fe40000001838 */
[----:B------:R0:W-:Y:S04]  /*7b890*/  STL [R1+0x5510], R0 ;  /* 0x0055100001007387 */ /* 0x0001e80000100800 */
[----:B------:R-:W-:Y:S04]  /*7b8a0*/  STL.64 [R1+0x40], R4 ;  /* 0x0000400401007387 */ /* 0x000fe80000100a00 */
[----:B------:R-:W-:Y:S09]  /*7b8b0*/  STL.64 [R1+0x48], R6 ;  /* 0x0000480601007387 */ /* 0x000ff20000100a00 */
[----:B0-----:R-:W-:Y:S01]  /*7b8c0*/  IMAD.MOV.U32 R0, RZ, RZ, R11 ;  /* 0x000000ffff007224 */ /* 0x001fe200078e000b */
[----:B------:R0:W-:Y:S04]  /*7b8d0*/  STL.64 [R1+0x30], R8 ;  /* 0x0000300801007387 */ /* 0x0001e80000100a00 */
[----:B------:R1:W-:Y:S04]  /*7b8e0*/  STL [R1+0x38], R10 ;  /* 0x0000380a01007387 */ /* 0x0003e80000100800 */
[----:B------:R-:W-:Y:S04]  /*7b8f0*/  STL [R1+0x5548], R0 ;  /* 0x0055480001007387 */ /* 0x000fe80000100800 */
[----:B0-----:R-:W2:Y:S04]  /*7b900*/  LDL.LU R8, [R1+0x9d0] ;  /* 0x0009d00001087983 */ /* 0x001ea80000300800 */
[----:B------:R-:W2:Y:S04]  /*7b910*/  LDL.LU R9, [R1+0x9d4] ;  /* 0x0009d40001097983 */ /* 0x000ea80000300800 */
[----:B------:R-:W-:Y:S04]  /*7b920*/  STL [R1+0x18], R46 ;  /* 0x0000182e01007387 */ /* 0x000fe80000100800 */
[----:B-1----:R-:W3:Y:S04]  /*7b930*/  LDL.LU R10, [R1+0x9d8] ;  /* 0x0009d800010a7983 */ /* 0x002ee80000300800 */
[----:B------:R-:W-:Y:S04]  /*7b940*/  STL [R1+0x1c], R47 ;  /* 0x00001c2f01007387 */ /* 0x000fe80000100800 */
[----:B------:R-:W3:Y:S01]  /*7b950*/  LDL.LU R11, [R1+0x9dc] ;  /* 0x0009dc00010b7983 */ /* 0x000ee20000300800 */
[----:B------:R-:W-:-:S02]  /*7b960*/  IMAD R2, R3, 0x100, R2 ;  /* 0x0000010003027824 */ /* 0x000fc400078e0202 */
[----:B------:R-:W-:Y:S01]  /*7b970*/  IMAD R3, R51, 0x100, R50 ;  /* 0x0000010033037824 */ /* 0x000fe200078e0232 */
        /* <DEDUP_REMOVED lines=18> */
[----:B------:R-:W3:Y:S04]  /*7baa0*/  LDL R49, [R1+0xc78] ;  /* 0x000c780001317983 */ /* 0x000ee80000100800 */
[----:B------:R-:W3:Y:S04]  /*7bab0*/  LDL.LU R36, [R1+0x930] ;  /* 0x0009300001247983 */ /* 0x000ee80000300800 */
[----:B------:R-:W3:Y:S04]  /*7bac0*/  LDL.LU R37, [R1+0x934] ;  /* 0x0009340001257983 */ /* 0x000ee80000300800 */
[----:B------:R-:W3:Y:S04]  /*7bad0*/  LDL.LU R38, [R1+0x938] ;  /* 0x0009380001267983 */ /* 0x000ee80000300800 */
[----:B------:R-:W3:Y:S04]  /*7bae0*/  LDL.LU R39, [R1+0x93c] ;  /* 0x00093c0001277983 */ /* 0x000ee80000300800 */
[----:B------:R-:W3:Y:S04]  /*7baf0*/  LDL R44, [R1+0xc7c] ;  /* 0x000c7c00012c7983 */ /* 0x000ee80000100800 */
[----:B------:R-:W3:Y:S04]  /*7bb00*/  LDL R45, [R1+0xc98] ;  /* 0x000c9800012d7983 */ /* 0x000ee80000100800 */
[----:B------:R-:W3:Y:S04]  /*7bb10*/  LDL.LU R40, [R1+0x920] ;  /* 0x0009200001287983 */ /* 0x000ee80000300800 */
[----:B------:R-:W3:Y:S04]  /*7bb20*/  LDL.LU R41, [R1+0x924] ;  /* 0x0009240001297983 */ /* 0x000ee80000300800 */
[----:B------:R-:W3:Y:S04]  /*7bb30*/  LDL.LU R42, [R1+0x928] ;  /* 0x00092800012a7983 */ /* 0x000ee80000300800 */
[----:B------:R-:W4:Y:S04]  /*7bb40*/  LDL.LU R43, [R1+0x92c] ;  /* 0x00092c00012b7983 */ /* 0x000f280000300800 */
[----:B------:R-:W4:Y:S04]  /*7bb50*/  LDL R6, [R1+0xc9c] ;  /* 0x000c9c0001067983 */ /* 0x000f280000100800 */
[----:B------:R-:W4:Y:S04]  /*7bb60*/  LDL R7, [R1+0xcc8] ;  /* 0x000cc80001077983 */ /* 0x000f280000100800 */
[----:B------:R-:W4:Y:S04]  /*7bb70*/  LDL R50, [R1+0xccc] ;  /* 0x000ccc0001327983 */ /* 0x000f280000100800 */
[----:B------:R-:W4:Y:S04]  /*7bb80*/  LDL R60, [R1+0xcb8] ;  /* 0x000cb800013c7983 */ /* 0x000f280000100800 */
[----:B------:R-:W4:Y:S04]  /*7bb90*/  LDL R61, [R1+0xcbc] ;  /* 0x000cbc00013d7983 */ /* 0x000f280000100800 */
[----:B------:R-:W4:Y:S04]  /*7bba0*/  LDL R58, [R1+0xc68] ;  /* 0x000c6800013a7983 */ /* 0x000f280000100800 */
[----:B------:R-:W4:Y:S04]  /*7bbb0*/  LDL.LU R24, [R1+0x960] ;  /* 0x0009600001187983 */ /* 0x000f280000300800 */
[----:B------:R-:W4:Y:S04]  /*7bbc0*/  LDL.LU R25, [R1+0x964] ;  /* 0x0009640001197983 */ /* 0x000f280000300800 */
[----:B------:R-:W4:Y:S04]  /*7bbd0*/  LDL.LU R26, [R1+0x968] ;  /* 0x00096800011a7983 */ /* 0x000f280000300800 */
[----:B------:R-:W4:Y:S04]  /*7bbe0*/  LDL.LU R27, [R1+0x96c] ;  /* 0x00096c00011b7983 */ /* 0x000f280000300800 */
[----:B------:R-:W4:Y:S04]  /*7bbf0*/  LDL R59, [R1+0xc6c] ;  /* 0x000c6c00013b7983 */ /* 0x000f280000100800 */
[----:B------:R-:W4:Y:S04]  /*7bc00*/  LDL R56, [R1+0xc88] ;  /* 0x000c880001387983 */ /* 0x000f280000100800 */
[----:B------:R-:W4:Y:S01]  /*7bc10*/  LDL R57, [R1+0xc8c] ;  /* 0x000c8c0001397983 */ /* 0x000f220000100800 */
[----:B------:R-:W-:-:S02]  /*7bc20*/  IMAD R4, R53, 0x100, R52 ;  /* 0x0000010035047824 */ /* 0x000fc400078e0234 */
[----:B------:R-:W-:Y:S02]  /*7bc30*/  IMAD R5, R55, 0x100, R54 ;  /* 0x0000010037057824 */ /* 0x000fe400078e0236 */
[----:B------:R-:W4:Y:S01]  /*7bc40*/  LDL R54, [R1+0xca8] ;  /* 0x000ca80001367983 */ /* 0x000f220000100800 */
[----:B------:R-:W-:-:S03]  /*7bc50*/  F2FP.F16.E4M3.UNPACK_B R28, R2 ;  /* 0x00000002ff1c723e */ /* 0x000fc600020006ff */
[----:B------:R-:W4:Y:S01]  /*7bc60*/  LDL.LU R12, [R1+0x9c0] ;  /* 0x0009c000010c7983 */ /* 0x000f220000300800 */
[----:B------:R-:W-:-:S03]  /*7bc70*/  F2FP.F16.E4M3.UNPACK_B R29, R3 ;  /* 0x00000003ff1d723e */ /* 0x000fc600020006ff */
[----:B------:R-:W4:Y:S01]  /*7bc80*/  LDL.LU R13, [R1+0x9c4] ;  /* 0x0009c400010d7983 */ /* 0x000f220000300800 */
[----:B------:R-:W-:Y:S02]  /*7bc90*/  F2FP.F16.E4M3.UNPACK_B R30, R4 ;  /* 0x00000004ff1e723e */ /* 0x000fe400020006ff */
[----:B------:R-:W-:Y:S01]  /*7bca0*/  F2FP.F16.E4M3.UNPACK_B R31, R5 ;  /* 0x00000005ff1f723e */ /* 0x000fe200020006ff */
[----:B------:R-:W4:Y:S04]  /*7bcb0*/  LDL.LU R14, [R1+0x9c8] ;  /* 0x0009c800010e7983 */ /* 0x000f280000300800 */
[----:B------:R-:W4:Y:S04]  /*7bcc0*/  LDL.LU R15, [R1+0x9cc] ;  /* 0x0009cc00010f7983 */ /* 0x000f280000300800 */
[----:B------:R-:W4:Y:S04]  /*7bcd0*/  LDL R55, [R1+0xcac] ;  /* 0x000cac0001377983 */ /* 0x000f280000100800 */
[----:B------:R-:W4:Y:S04]  /*7bce0*/  LDL R52, [R1+0xcd8] ;  /* 0x000cd80001347983 */ /* 0x000f280000100800 */
[----:B------:R-:W4:Y:S04]  /*7bcf0*/  LDL R53, [R1+0xcdc] ;  /* 0x000cdc0001357983 */ /* 0x000f280000100800 */
[----:B------:R-:W4:Y:S01]  /*7bd00*/  LDL R51, [R1+0xce8] ;  /* 0x000ce80001337983 */ /* 0x000f220000100800 */
[----:B--2---:R-:W-:-:S15]  /*7bd10*/  HMMA.16816.F32 R8, R28, R46, R8 ;  /* 0x0000002e1c08723c */ /* 0x004fde0000001808 */
[----:B------:R-:W-:-:S04]  /*7bd20*/  NOP ;  /* 0x0000000000007918 */ /* 0x000fc80000000000 */
[----:B------:R-:W-:Y:S04]  /*7bd30*/  STL.64 [R1+0x90], R8 ;  /* 0x0000900801007387 */ /* 0x000fe80000100a00 */
[----:B------:R0:W-:Y:S04]  /*7bd40*/  STL.64 [R1+0x98], R10 ;  /* 0x0000980a01007387 */ /* 0x0001e80000100a00 */
[----:B0-----:R-:W2:Y:S04]  /*7bd50*/  LDL.LU.64 R10, [R1+0x57c8] ;  /* 0x0057c800010a7983 */ /* 0x001ea80000300a00 */
[----:B------:R-:W2:Y:S01]  /*7bd60*/  LDL.LU.64 R8, [R1+0x57c0] ;  /* 0x0057c00001087983 */ /* 0x000ea20000300a00 */
[----:B---3--:R-:W-:-:S02]  /*7bd70*/  F2FP.F16.E4M3.UNPACK_B R2, R49 ;  /* 0x00000031ff02723e */ /* 0x008fc400020006ff */
[----:B------:R-:W-:-:S07]  /*7bd80*/  F2FP.F16.E4M3.UNPACK_B R3, R44 ;  /* 0x0000002cff03723e */ /* 0x000fce00020006ff */
[----:B----4-:R-:W-:Y:S01]  /*7bd90*/  HMMA.16816.F32 R40, R28, R2, R40 ;  /* 0x000000021c28723c */ /* 0x010fe20000001828 */
[----:B------:R-:W-:Y:S01]  /*7bda0*/  IMAD.MOV.U32 R0, RZ, RZ, R47 ;  /* 0x000000ffff007224 */ /* 0x000fe200078e002f */
[----:B------:R-:W-:-:S04]  /*7bdb0*/  F2FP.F16.E4M3.UNPACK_B R4, R45 ;  /* 0x0000002dff04723e */ /* 0x000fc800020006ff */
[----:B------:R0:W-:Y:S01]  /*7bdc0*/  STL [R1+0x57b0], R0 ;  /* 0x0057b00001007387 */ /* 0x0001e20000100800 */
[----:B------:R-:W-:-:S03]  /*7bdd0*/  F2FP.F16.E4M3.UNPACK_B R5, R6 ;  /* 0x00000006ff05723e */ /* 0x000fc600020006ff */
[----:B------:R1:W-:Y:S01]  /*7bde0*/  STL [R1+0x10], R2 ;  /* 0x0000100201007387 */ /* 0x0003e20000100800 */
[----:B0-----:R-:W-:-:S03]  /*7bdf0*/  IMAD.MOV.U32 R0, RZ, RZ, R3 ;  /* 0x000000ffff007224 */ /* 0x001fc600078e0003 */
[----:B------:R-:W-:Y:S04]  /*7be00*/  STL [R1+0x14], R3 ;  /* 0x0000140301007387 */ /* 0x000fe80000100800 */
[----:B------:R-:W-:Y:S01]  /*7be10*/  STL [R1+0x57b4], R0 ;  /* 0x0057b40001007387 */ /* 0x000fe20000100800 */
[----:B-1----:R-:W-:-:S03]  /*7be20*/  F2FP.F16.E4M3.UNPACK_B R2, R7 ;  /* 0x00000007ff02723e */ /* 0x002fc600020006ff */
[----:B------:R-:W-:Y:S04]  /*7be30*/  STL.64 [R1+0xe0], R40 ;  /* 0x0000e02801007387 */ /* 0x000fe80000100a00 */
[----:B------:R-:W-:Y:S04]  /*7be40*/  STL.64 [R1+0xe8], R42 ;  /* 0x0000e82a01007387 */ /* 0x000fe80000100a00 */
[----:B------:R-:W-:Y:S04]  /*7be50*/  STL [R1+0x8], R4 ;  /* 0x0000080401007387 */ /* 0x000fe80000100800 */
[----:B------:R0:W-:Y:S02]  /*7be60*/  STL [R1+0xc], R5 ;  /* 0x00000c0501007387 */ /* 0x0001e40000100800 */
[----:B0-----:R-:W-:Y:S01]  /*7be70*/  HMMA.16816.F32 R4, R28, R4, R36 ;  /* 0x000000041c04723c */ /* 0x001fe20000001824 */
[----:B------:R-:W-:-:S02]  /*7be80*/  F2FP.F16.E4M3.UNPACK_B R3, R50 ;  /* 0x00000032ff03723e */ /* 0x000fc400020006ff */
[----:B------:R-:W-:-:S15]  /*7be90*/  F2FP.F16.E4M3.UNPACK_B R60, R60 ;  /* 0x0000003cff3c723e */ /* 0x000fde00020006ff */
[----:B------:R-:W-:Y:S01]  /*7bea0*/  NOP ;  /* 0x0000000000007918 */ /* 0x000fe20000000000 */
[----:B------:R-:W-:Y:S04]  /*7beb0*/  STL.64 [R1+0x460], R4 ;  /* 0x0004600401007387 */ /* 0x000fe80000100a00 */
[----:B------:R0:W-:Y:S02]  /*7bec0*/  STL.64 [R1+0x468], R6 ;  /* 0x0004680601007387 */ /* 0x0001e40000100a00 */
[----:B0-----:R-:W-:Y:S01]  /*7bed0*/  HMMA.16816.F32 R4, R28, R2, R32 ;  /* 0x000000021c04723c */ /* 0x001fe20000001820 */
[----:B------:R-:W-:Y:S01]  /*7bee0*/  F2FP.F16.E4M3.UNPACK_B R61, R61 ;  /* 0x0000003dff3d723e */ /* 0x000fe200020006ff */
[----:B------:R-:W-:Y:S01]  /*7bef0*/  STL.64 [R1], R2 ;  /* 0x0000000201007387 */ /* 0x000fe20000100a00 */
[----:B------:R-:W-:-:S15]  /*7bf00*/  F2FP.F16.E4M3.UNPACK_B R58, R58 ;  /* 0x0000003aff3a723e */ /* 0x000fde00020006ff */
[----:B------:R-:W-:Y:S01]  /*7bf10*/  NOP ;  /* 0x0000000000007918 */ /* 0x000fe20000000000 */
[----:B------:R-:W-:Y:S04]  /*7bf20*/  STL.64 [R1+0x470], R4 ;  /* 0x0004700401007387 */ /* 0x000fe80000100a00 */
[----:B------:R0:W-:Y:S02]  /*7bf30*/  STL.64 [R1+0x478], R6 ;  /* 0x0004780601007387 */ /* 0x0001e40000100a00 */
[----:B0-----:R-:W-:Y:S01]  /*7bf40*/  HMMA.16816.F32 R4, R28, R60, R24 ;  /* 0x0000003c1c04723c */ /* 0x001fe20000001818 */
[----:B------:R-:W-:Y:S02]  /*7bf50*/  F2FP.F16.E4M3.UNPACK_B R59, R59 ;  /* 0x0000003bff3b723e */ /* 0x000fe400020006ff */
        /* <DEDUP_REMOVED lines=11> */
[----:B------:R-:W-:Y:S01]  /*7c010*/  F2FP.F16.E4M3.UNPACK_B R55, R55 ;  /* 0x00000037ff37723e */ /* 0x000fe200020006ff */
[----:B------:R-:W-:Y:S04]  /*7c020*/  STL.64 [R1+0x5748], R58 ;  /* 0x0057483a01007387 */ /* 0x000fe80000100a00 */
[----:B------:R-:W-:-:S13]  /*7c030*/  STL.64 [R1+0x5740], R56 ;  /* 0x0057403801007387 */ /* 0x000fda0000100a00 */
[----:B------:R-:W-:Y:S04]  /*7c040*/  STL.64 [R1+0x4a0], R4 ;  /* 0x0004a00401007387 */ /* 0x000fe80000100a00 */
[----:B------:R0:W-:Y:S02]  /*7c050*/  STL.64 [R1+0x4a8], R6 ;  /* 0x0004a80601007387 */ /* 0x0001e40000100a00 */
[----:B0-----:R-:W-:Y:S01]  /*7c060*/  HMMA.16816.F32 R4, R28, R54, R12 ;  /* 0x000000361c04723c */ /* 0x001fe2000000180c */
[----:B------:R-:W-:Y:S02]  /*7c070*/  F2FP.F16.E4M3.UNPACK_B R52, R52 ;  /* 0x00000034ff34723e */ /* 0x000fe400020006ff */
[----:B------:R-:W-:-:S15]  /*7c080*/  F2FP.F16.E4M3.UNPACK_B R53, R53 ;  /* 0x00000035ff35723e */ /* 0x000fde00020006ff */
[----:B------:R-:W-:Y:S01]  /*7c090*/  NOP ;  /* 0x0000000000007918 */ /* 0x000fe20000000000 */
[----:B------:R-:W-:Y:S04]  /*7c0a0*/  STL.64 [R1+0x4c0], R4 ;  /* 0x0004c00401007387 */ /* 0x000fe80000100a00 */
[----:B------:R2:W-:Y:S04]  /*7c0b0*/  STL.64 [R1+0x4c8], R6 ;  /* 0x0004c80601007387 */ /* 0x0005e80000100a00 */
[----:B------:R-:W3:Y:S01]  /*7c0c0*/  LDL.LU R24, [R1+0xaa0] ;  /* 0x000aa00001187983 */ /* 0x000ee20000300800 */
[----:B------:R-:W-:Y:S01]  /*7c0d0*/  F2FP.F16.E4M3.UNPACK_B R50, R51 ;  /* 0x00000033ff32723e */ /* 0x000fe200020006ff */
[----:B--2---:R-:W-:-:S15]  /*7c0e0*/  HMMA.16816.F32 R4, R28, R52, R8 ;  /* 0x000000341c04723c */ /* 0x004fde0000001808 */
[----:B------:R-:W-:-:S04]  /*7c0f0*/  NOP ;  /* 0x0000000000007918 */ /* 0x000fc80000000000 */
[----:B------:R-:W-:Y:S04]  /*7c100*/  STL.64 [R1+0x4d0], R4 ;  /* 0x0004d00401007387 */ /* 0x000fe80000100a00 */
[----:B------:R0:W-:Y:S04]  /*7c110*/  STL.64 [R1+0x4d8], R6 ;  /* 0x0004d80601007387 */ /* 0x0001e80000100a00 */
[----:B------:R-:W3:Y:S04]  /*7c120*/  LDL.LU R25, [R1+0xaa4] ;  /* 0x000aa40001197983 */ /* 0x000ee80000300800 */
[----:B------:R-:W3:Y:S04]  /*7c130*/  LDL.LU R26, [R1+0xaa8] ;  /* 0x000aa800011a7983 */ /* 0x000ee80000300800 */
[----:B------:R-:W3:Y:S04]  /*7c140*/  LDL.LU R27, [R1+0xaac] ;  /* 0x000aac00011b7983 */ /* 0x000ee80000300800 */
[----:B------:R-:W2:Y:S04]  /*7c150*/  LDL.LU R36, [R1+0xa70] ;  /* 0x000a700001247983 */ /* 0x000ea80000300800 */
[----:B------:R-:W2:Y:S04]  /*7c160*/  LDL.LU R37, [R1+0xa74] ;  /* 0x000a740001257983 */ /* 0x000ea80000300800 */
[----:B------:R-:W2:Y:S04]  /*7c170*/  LDL.LU R38, [R1+0xa78] ;  /* 0x000a780001267983 */ /* 0x000ea80000300800 */
[----:B------:R-:W2:Y:S04]  /*7c180*/  LDL.LU R39, [R1+0xa7c] ;  /* 0x000a7c0001277983 */ /* 0x000ea80000300800 */
        /* <DEDUP_REMOVED lines=8> */
[----:B------:R-:W2:Y:S04]  /*7c210*/  LDL R51, [R1+0xcec] ;  /* 0x000cec0001337983 */ /* 0x000ea80000100800 */
[----:B------:R-:W3:Y:S04]  /*7c220*/  LDL R49, [R1+0xcf8] ;  /* 0x000cf80001317983 */ /* 0x000ee80000100800 */
[----:B------:R-:W4:Y:S04]  /*7c230*/  LDL R18, [R1+0xcfc] ;  /* 0x000cfc0001127983 */ /* 0x000f280000100800 */
[----:B------:R-:W4:Y:S04]  /*7c240*/  LDL R19, [R1+0xd08] ;  /* 0x000d080001137983 */ /* 0x000f280000100800 */
[----:B------:R-:W4:Y:S04]  /*7c250*/  LDL R16, [R1+0xd0c] ;  /* 0x000d0c0001107983 */ /* 0x000f280000100800 */
[----:B0-----:R-:W4:Y:S04]  /*7c260*/  LDL R6, [R1+0xd18] ;  /* 0x000d180001067983 */ /* 0x001f280000100800 */
        /* <DEDUP_REMOVED lines=28> */
[----:B------:R-:W-:Y:S01]  /*7c430*/  IMAD.MOV.U32 R0, RZ, RZ, R3 ;  /* 0x000000ffff007224 */ /* 0x000fe200078e0003 */
[----:B--2---:R-:W-:-:S02]  /*7c440*/  F2FP.F16.E4M3.UNPACK_B R51, R51 ;  /* 0x00000033ff33723e */ /* 0x004fc400020006ff */
[----:B---3--:R-:W-:Y:S02]  /*7c450*/  F2FP.F16.E4M3.UNPACK_B R2, R49 ;  /* 0x00000031ff02723e */ /* 0x008fe400020006ff */
[----:B----4-:R-:W-:Y:S02]  /*7c460*/  F2FP.F16.E4M3.UNPACK_B R3, R18 ;  /* 0x00000012ff03723e */ /* 0x010fe400020006ff */
[----:B------:R-:W-:Y:S02]  /*7c470*/  F2FP.F16.E4M3.UNPACK_B R4, R19 ;  /* 0x00000013ff04723e */ /* 0x000fe400020006ff */
[----:B------:R-:W-:Y:S01]  /*7c480*/  F2FP.F16.E4M3.UNPACK_B R5, R16 ;  /* 0x00000010ff05723e */ /* 0x000fe200020006ff */
[----:B------:R0:W-:Y:S06]  /*7c490*/  STL.64 [R1+0x57b8], R50 ;  /* 0x0057b83201007387 */ /* 0x0001ec0000100a00 */
[----:B------:R-:W-:Y:S01]  /*7c4a0*/  HMMA.16816.F32 R44, R28, R4, R44 ;  /* 0x000000041c2c723c */ /* 0x000fe2000000182c */
[----:B------:R-:W-:-:S02]  /*7c4b0*/  F2FP.F16.E4M3.UNPACK_B R6, R6 ;  /* 0x00000006ff06723e */ /* 0x000fc400020006ff */
[----:B------:R-:W-:Y:S02]  /*7c4c0*/  F2FP.F16.E4M3.UNPACK_B R7, R7 ;  /* 0x00000007ff07723e */ /* 0x000fe400020006ff */
[----:B------:R-:W-:Y:S02]  /*7c4d0*/  F2FP.F16.E4M3.UNPACK_B R8, R8 ;  /* 0x00000008ff08723e */ /* 0x000fe400020006ff */
[----:B------:R-:W-:-:S03]  /*7c4e0*/  F2FP.F16.E4M3.UNPACK_B R9, R9 ;  /* 0x00000009ff09723e */ /* 0x000fc600020006ff */
[----:B------:R-:W-:Y:S01]  /*7c4f0*/  HMMA.16816.F32 R40, R28, R6, R40 ;  /* 0x000000061c28723c */ /* 0x000fe20000001828 */
[----:B------:R-:W-:Y:S02]  /*7c500*/  F2FP.F16.E4M3.UNPACK_B R10, R10 ;  /* 0x0000000aff0a723e */ /* 0x000fe400020006ff */
[----:B------:R-:W-:Y:S02]  /*7c510*/  F2FP.F16.E4M3.UNPACK_B R11, R11 ;  /* 0x0000000bff0b723e */ /* 0x000fe400020006ff */
[----:B------:R-:W-:-:S03]  /*7c520*/  F2FP.F16.E4M3.UNPACK_B R12, R12 ;  /* 0x0000000cff0c723e */ /* 0x000fc600020006ff */
[C---:B------:R-:W-:Y:S08]  /*7c530*/  HMMA.16816.F32 R52, R28.reuse, R50, R52 ;  /* 0x000000321c34723c */ /* 0x040ff00000001834 */
[C---:B0-----:R-:W-:Y:S11]  /*7c540*/  HMMA.16816.F32 R48, R28.reuse, R2, R56 ;  /* 0x000000021c30723c */ /* 0x041ff60000001838 */
        /* <DEDUP_REMOVED lines=9> */
[----:B------:R-:W-:Y:S04]  /*7c5e0*/  STL.64 [R1+0x540], R40 ;  /* 0x0005402801007387 */ /* 0x000fe80000100a00 */
[----:B------:R-:W-:-:S13]  /*7c5f0*/  STL.64 [R1+0x548], R42 ;  /* 0x0005482a01007387 */ /* 0x000fda0000100a00 */
        /* <DEDUP_REMOVED lines=14> */
[----:B------:R-:W2:Y:S01]  /*7c6e0*/  LDL.LU R40, [R1+0xba0] ;  /* 0x000ba00001287983 */ /* 0x000ea20000300800 */
[----:B0-----:R-:W-:Y:S01]  /*7c6f0*/  HMMA.16816.F32 R4, R28, R14, R20 ;  /* 0x0000000e1c04723c */ /* 0x001fe20000001814 */
[----:B------:R-:W-:-:S15]  /*7c700*/  F2FP.F16.E4M3.UNPACK_B R16, R17 ;  /* 0x00000011ff10723e */ /* 0x000fde00020006ff */
[----:B------:R-:W-:-:S03]  /*7c710*/  NOP ;  /* 0x0000000000007918 */ /* 0x000fc60000000000 */
[----:B------:R0:W-:Y:S04]  /*7c720*/  STL.64 [R1+0x5d0], R4 ;  /* 0x0005d00401007387 */ /* 0x0001e80000100a00 */
        /* <DEDUP_REMOVED lines=44> */
[----:B------:R-:W-:Y:S04]  /*7c9f0*/  STL.64 [R1+0x56f8], R14 ;  /* 0x0056f80e01007387 */ /* 0x000fe80000100a00 */
[----:B------:R0:W-:Y:S04]  /*7ca00*/  STL.64 [R1+0x56f0], R12 ;  /* 0x0056f00c01007387 */ /* 0x0001e80000100a00 */
[----:B0-----:R-:W4:Y:S04]  /*7ca10*/  LDL.LU R12, [R1+0xb00] ;  /* 0x000b0000010c7983 */ /* 0x001f280000300800 */
[----:B------:R-:W4:Y:S04]  /*7ca20*/  LDL.LU R13, [R1+0xb04] ;  /* 0x000b0400010d7983 */ /* 0x000f280000300800 */
[----:B------:R-:W4:Y:S04]  /*7ca30*/  LDL.LU R14, [R1+0xb08] ;  /* 0x000b0800010e7983 */ /* 0x000f280000300800 */
[----:B------:R-:W4:Y:S01]  /*7ca40*/  LDL.LU R15, [R1+0xb0c] ;  /* 0x000b0c00010f7983 */ /* 0x000f220000300800 */
[----:B--2---:R-:W-:-:S02]  /*7ca50*/  F2FP.F16.E4M3.UNPACK_B R17, R17 ;  /* 0x00000011ff11723e */ /* 0x004fc400020006ff */
[----:B---3--:R-:W-:Y:S02]  /*7ca60*/  F2FP.F16.E4M3.UNPACK_B R18, R18 ;  /* 0x00000012ff12723e */ /* 0x008fe400020006ff */
[----:B----4-:R-:W-:-:S03]  /*7ca70*/  F2FP.F16.E4M3.UNPACK_B R19, R19 ;  /* 0x00000013ff13723e */ /* 0x010fc600020006ff */
[----:B------:R-:W-:Y:S01]  /*7ca80*/  HMMA.16816.F32 R48, R28, R16, R48 ;  /* 0x000000101c30723c */ /* 0x000fe20000001830 */
[----:B------:R-:W-:Y:S02]  /*7ca90*/  F2FP.F16.E4M3.UNPACK_B R20, R20 ;  /* 0x00000014ff14723e */ /* 0x000fe400020006ff */
[----:B------:R-:W-:Y:S02]  /*7caa0*/  F2FP.F16.E4M3.UNPACK_B R21, R21 ;  /* 0x00000015ff15723e */ /* 0x000fe400020006ff */
[----:B------:R-:W-:-:S05]  /*7cab0*/  F2FP.F16.E4M3.UNPACK_B R22, R22 ;  /* 0x00000016ff16723e */ /* 0x000fca00020006ff */
[----:B------:R-:W-:Y:S01]  /*7cac0*/  HMMA.16816.F32 R8, R28, R20, R8 ;  /* 0x000000141c08723c */ /* 0x000fe20000001808 */
[----:B------:R-:W-:-:S07]  /*7cad0*/  F2FP.F16.E4M3.UNPACK_B R23, R23 ;  /* 0x00000017ff17723e */ /* 0x000fce00020006ff */
[----:B------:R-:W-:Y:S01]  /*7cae0*/  HMMA.16816.F32 R4, R28, R22, R4 ;  /* 0x000000161c04723c */ /* 0x000fe20000001804 */
[----:B------:R-:W-:Y:S04]  /*7caf0*/  STL.64 [R1+0x610], R48 ;  /* 0x0006103001007387 */ /* 0x000fe80000100a00 */
[----:B------:R0:W-:Y:S01]  /*7cb00*/  STL.64 [R1+0x618], R50 ;  /* 0x0006183201007387 */ /* 0x0001e20000100a00 */
[----:B------:R-:W-:Y:S02]  /*7cb10*/  F2FP.F16.E4M3.UNPACK_B R24, R24 ;  /* 0x00000018ff18723e */ /* 0x000fe400020006ff */
[----:B------:R-:W-:Y:S01]  /*7cb20*/  F2FP.F16.E4M3.UNPACK_B R25, R25 ;  /* 0x00000019ff19723e */ /* 0x000fe200020006ff */
[----:B0-----:R-:W2:Y:S04]  /*7cb30*/  LDL.LU.64 R50, [R1+0x57b8] ;  /* 0x0057b80001327983 */ /* 0x001ea80000300a00 */
[----:B------:R-:W-:Y:S04]  /*7cb40*/  STL.64 [R1+0x5708], R18 ;  /* 0x0057081201007387 */ /* 0x000fe80000100a00 */
[----:B------:R-:W-:Y:S01]  /*7cb50*/  STL.64 [R1+0x5700], R16 ;  /* 0x0057001001007387 */ /* 0x000fe20000100a00 */
[----:B------:R-:W-:-:S02]  /*7cb60*/  F2FP.F16.E4M3.UNPACK_B R26, R26 ;  /* 0x0000001aff1a723e */ /* 0x000fc400020006ff */
[----:B------:R-:W-:Y:S02]  /*7cb70*/  F2FP.F16.E4M3.UNPACK_B R27, R27 ;  /* 0x0000001bff1b723e */ /* 0x000fe400020006ff */
[----:B------:R-:W-:Y:S01]  /*7cb80*/  F2FP.F16.E4M3.UNPACK_B R32, R32 ;  /* 0x00000020ff20723e */ /* 0x000fe200020006ff */
        /* <DEDUP_REMOVED lines=11> */
[----:B------:R-:W-:-:S15]  /*7cc40*/  F2FP.F16.E4M3.UNPACK_B R33, R33 ;  /* 0x00000021ff21723e */ /* 0x000fde00020006ff */
[----:B------:R-:W-:-:S03]  /*7cc50*/  NOP ;  /* 0x0000000000007918 */ /* 0x000fc60000000000 */
        /* <DEDUP_REMOVED lines=14> */
[----:B0-----:R-:W-:Y:S01]  /*7cd40*/  HMMA.16816.F32 R4, R28, R34, R40 ;  /* 0x000000221c04723c */ /* 0x001fe20000001828 */
[----:B------:R-:W-:-:S15]  /*7cd50*/  F2FP.F16.E4M3.UNPACK_B R36, R37 ;  /* 0x00000025ff24723e */ /* 0x000fde00020006ff */
[----:B------:R-:W-:-:S03]  /*7cd60*/  NOP ;  /* 0x0000000000007918 */ /* 0x000fc60000000000 */
[----:B------:R0:W-:Y:S04]  /*7cd70*/  STL.64 [R1+0x7a0], R4 ;  /* 0x0007a00401007387 */ /* 0x0001e80000100a00 */
[----:B------:R1:W-:Y:S04]  /*7cd80*/  STL.64 [R1+0x7a8], R6 ;  /* 0x0007a80601007387 */ /* 0x0003e80000100a00 */
        /* <DEDUP_REMOVED lines=35> */
[----:B------:R-:W4:Y:S04]  /*7cfc0*/  LDL R49, [R1+0xe4c] ;  /* 0x000e4c0001317983 */ /* 0x000f280000100800 */
        /* <DEDUP_REMOVED lines=16> */
[----:B----4-:R-:W-:Y:S02]  /*7d0d0*/  F2FP.F16.E4M3.UNPACK_B R39, R39 ;  /* 0x00000027ff27723e */ /* 0x010fe400020006ff */
[----:B------:R-:W-:-:S05]  /*7d0e0*/  F2FP.F16.E4M3.UNPACK_B R40, R40 ;  /* 0x00000028ff28723e */ /* 0x000fca00020006ff */
[----:B------:R-:W-:Y:S01]  /*7d0f0*/  HMMA.16816.F32 R24, R28, R38, R24 ;  /* 0x000000261c18723c */ /* 0x000fe20000001818 */
[----:B------:R-:W-:Y:S02]  /*7d100*/  F2FP.F16.E4M3.UNPACK_B R41, R41 ;  /* 0x00000029ff29723e */ /* 0x000fe400020006ff */
[----:B------:R-:W-:Y:S02]  /*7d110*/  F2FP.F16.E4M3.UNPACK_B R42, R42 ;  /* 0x0000002aff2a723e */ /* 0x000fe400020006ff */
[----:B------:R-:W-:-:S03]  /*7d120*/  F2FP.F16.E4M3.UNPACK_B R43, R43 ;  /* 0x0000002bff2b723e */ /* 0x000fc600020006ff */
[----:B------:R-:W-:Y:S01]  /*7d130*/  HMMA.16816.F32 R20, R28, R40, R20 ;  /* 0x000000281c14723c */ /* 0x000fe20000001814 */
[----:B------:R-:W-:-:S07]  /*7d140*/  F2FP.F16.E4M3.UNPACK_B R44, R44 ;  /* 0x0000002cff2c723e */ /* 0x000fce00020006ff */
[----:B------:R-:W-:Y:S01]  /*7d150*/  HMMA.16816.F32 R16, R28, R42, R16 ;  /* 0x0000002a1c10723c */ /* 0x000fe20000001810 */
[----:B------:R-:W-:Y:S02]  /*7d160*/  F2FP.F16.E4M3.UNPACK_B R45, R45 ;  /* 0x0000002dff2d723e */ /* 0x000fe400020006ff */
[----:B------:R-:W-:Y:S02]  /*7d170*/  F2FP.F16.E4M3.UNPACK_B R46, R46 ;  /* 0x0000002eff2e723e */ /* 0x000fe400020006ff */
[----:B------:R-:W-:-:S03]  /*7d180*/  F2FP.F16.E4M3.UNPACK_B R47, R47 ;  /* 0x0000002fff2f723e */ /* 0x000fc600020006ff */
[C---:B------:R-:W-:Y:S08]  /*7d190*/  HMMA.16816.F32 R12, R28.reuse, R44, R12 ;  /* 0x0000002c1c0c723c */ /* 0x040ff0000000180c */
[----:B------:R-:W-:Y:S01]  /*7d1a0*/  HMMA.16816.F32 R8, R28, R46, R8 ;  /* 0x0000002e1c08723c */ /* 0x000fe20000001808 */
[----:B------:R-:W-:Y:S02]  /*7d1b0*/  F2FP.F16.E4M3.UNPACK_B R48, R48 ;  /* 0x00000030ff30723e */ /* 0x000fe400020006ff */
[----:B------:R-:W-:-:S05]  /*7d1c0*/  F2FP.F16.E4M3.UNPACK_B R49, R49 ;  /* 0x00000031ff31723e */ /* 0x000fca00020006ff */
        /* <DEDUP_REMOVED lines=23> */
[----:B------:R0:W-:Y:S04]  /*7d340*/  STL.64 [R1+0x9f0], R8 ;  /* 0x0009f00801007387 */ /* 0x0001e80000100a00 */
[----:B------:R1:W-:Y:S04]  /*7d350*/  STL.64 [R1+0x9f8], R10 ;  /* 0x0009f80a01007387 */ /* 0x0003e80000100a00 */
        /* <DEDUP_REMOVED lines=8> */
[----:B------:R-:W4:Y:S04]  /*7d3e0*/  LDL.LU R42, [R1+0x9b8] ;  /* 0x0009b800012a7983 */ /* 0x000f280000300800 */
[----:B------:R-:W4:Y:S04]  /*7d3f0*/  LDL.LU R43, [R1+0x9bc] ;  /* 0x0009bc00012b7983 */ /* 0x000f280000300800 */
[----:B----4-:R-:W-:Y:S04]  /*7d400*/  STL.64 [R1+0x5768], R42 ;  /* 0x0057682a01007387 */ /* 0x010fe80000100a00 */
[----:B--2---:R2:W-:Y:S04]  /*7d410*/  STL.64 [R1+0x5760], R40 ;  /* 0x0057602801007387 */ /* 0x0045e80000100a00 */
[----:B------:R-:W4:Y:S04]  /*7d420*/  LDL.LU R44, [R1+0x9e0] ;  /* 0x0009e000012c7983 */ /* 0x000f280000300800 */
[----:B------:R-:W4:Y:S04]  /*7d430*/  LDL.LU R45, [R1+0x9e4] ;  /* 0x0009e400012d7983 */ /* 0x000f280000300800 */
[----:B------:R-:W2:Y:S04]  /*7d440*/  LDL.LU R46, [R1+0x9e8] ;  /* 0x0009e800012e7983 */ /* 0x000ea80000300800 */
[----:B------:R-:W2:Y:S04]  /*7d450*/  LDL.LU R47, [R1+0x9ec] ;  /* 0x0009ec00012f7983 */ /* 0x000ea80000300800 */
[----:B--2---:R-:W-:Y:S04]  /*7d460*/  STL.64 [R1+0x5778], R46 ;  /* 0x0057782e01007387 */ /* 0x004fe80000100a00 */
[----:B----4-:R-:W-:Y:S04]  /*7d470*/  STL.64 [R1+0x5770], R44 ;  /* 0x0057702c01007387 */ /* 0x010fe80000100a00 */
[----:B0-----:R-:W2:Y:S04]  /*7d480*/  LDL.LU R8, [R1+0xa60] ;  /* 0x000a600001087983 */ /* 0x001ea80000300800 */
[----:B------:R-:W2:Y:S04]  /*7d490*/  LDL.LU R9, [R1+0xa64] ;  /* 0x000a640001097983 */ /* 0x000ea80000300800 */
[----:B-1----:R-:W4:Y:S04]  /*7d4a0*/  LDL.LU R10, [R1+0xa68] ;  /* 0x000a6800010a7983 */ /* 0x002f280000300800 */
[----:B------:R-:W4:Y:S01]  /*7d4b0*/  LDL.LU R11, [R1+0xa6c] ;  /* 0x000a6c00010b7983 */ /* 0x000f220000300800 */
[----:B------:R-:W-:-:S02]  /*7d4c0*/  IMAD R6, R6, 0x100, R5 ;  /* 0x0000010006067824 */ /* 0x000fc400078e0205 */
[----:B------:R-:W-:Y:S02]  /*7d4d0*/  IMAD R5, R53, 0x100, R52 ;  /* 0x0000010035057824 */ /* 0x000fe400078e0234 */
[----:B------:R-:W-:Y:S02]  /*7d4e0*/  IMAD R7, R7, 0x100, R4 ;  /* 0x0000010007077824 */ /* 0x000fe400078e0204 */
[----:B------:R-:W-:Y:S01]  /*7d4f0*/  IMAD R4, R55, 0x100, R54 ;  /* 0x0000010037047824 */ /* 0x000fe200078e0236 */
[----:B----4-:R0:W-:Y:S04]  /*7d500*/  STL.64 [R1+0x5788], R10 ;  /* 0x0057880a01007387 */ /* 0x0101e80000100a00 */
[----:B--2---:R-:W-:Y:S04]  /*7d510*/  STL.64 [R1+0x5780], R8 ;  /* 0x0057800801007387 */ /* 0x004fe80000100a00 */
[----:B------:R-:W2:Y:S04]  /*7d520*/  LDL.LU R52, [R1+0xb20] ;  /* 0x000b200001347983 */ /* 0x000ea80000300800 */
[----:B------:R-:W2:Y:S04]  /*7d530*/  LDL.LU R53, [R1+0xb24] ;  /* 0x000b240001357983 */ /* 0x000ea80000300800 */
[----:B------:R-:W4:Y:S04]  /*7d540*/  LDL.LU R54, [R1+0xb28] ;  /* 0x000b280001367983 */ /* 0x000f280000300800 */
[----:B------:R-:W4:Y:S04]  /*7d550*/  LDL.LU R55, [R1+0xb2c] ;  /* 0x000b2c0001377983 */ /* 0x000f280000300800 */
[----:B----4-:R-:W-:Y:S04]  /*7d560*/  STL.64 [R1+0x5798], R54 ;  /* 0x0057983601007387 */ /* 0x010fe80000100a00 */
[----:B--2---:R1:W-:Y:S04]  /*7d570*/  STL.64 [R1+0x5790], R52 ;  /* 0x0057903401007387 */ /* 0x0043e80000100a00 */
[----:B------:R-:W2:Y:S04]  /*7d580*/  LDL.LU R56, [R1+0xb70] ;  /* 0x000b700001387983 */ /* 0x000ea80000300800 */
[----:B------:R-:W2:Y:S04]  /*7d590*/  LDL.LU R57, [R1+0xb74] ;  /* 0x000b740001397983 */ /* 0x000ea80000300800 */
[----:B------:R-:W4:Y:S04]  /*7d5a0*/  LDL.LU R58, [R1+0xb78] ;  /* 0x000b7800013a7983 */ /* 0x000f280000300800 */
[----:B------:R-:W4:Y:S01]  /*7d5b0*/  LDL.LU R59, [R1+0xb7c] ;  /* 0x000b7c00013b7983 */ /* 0x000f220000300800 */
[----:B---3--:R-:W-:-:S03]  /*7d5c0*/  IMAD.MOV.U32 R35, RZ, RZ, R0 ;  /* 0x000000ffff237224 */ /* 0x008fc600078e0000 */
[----:B----4-:R-:W-:Y:S04]  /*7d5d0*/  STL.64 [R1+0x57a8], R58 ;  /* 0x0057a83a01007387 */ /* 0x010fe80000100a00 */
[----:B--2---:R2:W-:Y:S04]  /*7d5e0*/  STL.64 [R1+0x57a0], R56 ;  /* 0x0057a03801007387 */ /* 0x0045e80000100a00 */
[----:B------:R-:W3:Y:S04]  /*7d5f0*/  LDL R34, [R1] ;  /* 0x0000000001227983 */ /* 0x000ee80000100800 */
[----:B------:R-:W4:Y:S04]  /*7d600*/  LDL.LU R0, [R1+0x57b4] ;  /* 0x0057b40001007983 */ /* 0x000f280000300800 */
[----:B------:R-:W3:Y:S04]  /*7d610*/  LDL.LU R40, [R1+0xb90] ;  /* 0x000b900001287983 */ /* 0x000ee80000300800 */
[----:B------:R-:W3:Y:S04]  /*7d620*/  LDL.LU R41, [R1+0xb94] ;  /* 0x000b940001297983 */ /* 0x000ee80000300800 */
[----:B------:R-:W3:Y:S04]  /*7d630*/  LDL.LU R42, [R1+0xb98] ;  /* 0x000b9800012a7983 */ /* 0x000ee80000300800 */
[----:B------:R-:W3:Y:S04]  /*7d640*/  LDL.LU R43, [R1+0xb9c] ;  /* 0x000b9c00012b7983 */ /* 0x000ee80000300800 */
[----:B------:R-:W2:Y:S04]  /*7d650*/  LDL R32, [R1+0x8] ;  /* 0x0000080001207983 */ /* 0x000ea80000100800 */
[----:B------:R-:W2:Y:S04]  /*7d660*/  LDL R33, [R1+0xc] ;  /* 0x00000c0001217983 */ /* 0x000ea80000100800 */
[----:B0-----:R-:W3:Y:S01]  /*7d670*/  LDL R10, [R1+0x10] ;  /* 0x00001000010a7983 */ /* 0x001ee20000100800 */
[----:B----4-:R-:W-:-:S03]  /*7d680*/  IMAD.MOV.U32 R11, RZ, RZ, R0 ;  /* 0x000000ffff0b7224 */ /* 0x010fc600078e0000 */
[----:B------:R-:W4:Y:S04]  /*7d690*/  LDL.LU R0, [R1+0x57b0] ;  /* 0x0057b00001007983 */ /* 0x000f280000300800 */
[----:B-1----:R-:W3:Y:S04]  /*7d6a0*/  LDL.LU R52, [R1+0xbe0] ;  /* 0x000be00001347983 */ /* 0x002ee80000300800 */
[----:B------:R-:W3:Y:S04]  /*7d6b0*/  LDL.LU R53, [R1+0xbe4] ;  /* 0x000be40001357983 */ /* 0x000ee80000300800 */
[----:B------:R-:W3:Y:S04]  /*7d6c0*/  LDL.LU R54, [R1+0xbe8] ;  /* 0x000be80001367983 */ /* 0x000ee80000300800 */
[----:B------:R-:W3:Y:S04]  /*7d6d0*/  LDL.LU R55, [R1+0xbec] ;  /* 0x000bec0001377983 */ /* 0x000ee80000300800 */
[----:B------:R-:W3:Y:S04]  /*7d6e0*/  LDL R8, [R1+0x18] ;  /* 0x0000180001087983 */ /* 0x000ee80000100800 */
[----:B--2---:R-:W3:Y:S04]  /*7d6f0*/  LDL.LU R56, [R1+0xc20] ;  /* 0x000c200001387983 */ /* 0x004ee80000300800 */
[----:B------:R-:W3:Y:S04]  /*7d700*/  LDL.LU R57, [R1+0xc24] ;  /* 0x000c240001397983 */ /* 0x000ee80000300800 */
[----:B------:R-:W3:Y:S04]  /*7d710*/  LDL.LU R58, [R1+0xc28] ;  /* 0x000c2800013a7983 */ /* 0x000ee80000300800 */
[----:B------:R-:W3:Y:S04]  /*7d720*/  LDL.LU R59, [R1+0xc2c] ;  /* 0x000c2c00013b7983 */ /* 0x000ee80000300800 */
[----:B------:R-:W2:Y:S04]  /*7d730*/  LDL.LU R44, [R1+0xbb0] ;  /* 0x000bb000012c7983 */ /* 0x000ea80000300800 */
[----:B------:R-:W2:Y:S04]  /*7d740*/  LDL.LU R45, [R1+0xbb4] ;  /* 0x000bb400012d7983 */ /* 0x000ea80000300800 */
[----:B------:R-:W2:Y:S01]  /*7d750*/  LDL.LU R46, [R1+0xbb8] ;  /* 0x000bb800012e7983 */ /* 0x000ea20000300800 */
[----:B------:R-:W-:-:S03]  /*7d760*/  F2FP.F16.E4M3.UNPACK_B R28, R7 ;  /* 0x00000007ff1c723e */ /* 0x000fc600020006ff */
[----:B------:R-:W2:Y:S01]  /*7d770*/  LDL.LU R47, [R1+0xbbc] ;  /* 0x000bbc00012f7983 */ /* 0x000ea20000300800 */
[----:B------:R-:W-:-:S03]  /*7d780*/  F2FP.F16.E4M3.UNPACK_B R29, R6 ;  /* 0x00000006ff1d723e */ /* 0x000fc600020006ff */
[----:B------:R-:W2:Y:S01]  /*7d790*/  LDL.LU R48, [R1+0xb40] ;  /* 0x000b400001307983 */ /* 0x000ea20000300800 */
[----:B------:R-:W-:Y:S02]  /*7d7a0*/  F2FP.F16.E4M3.UNPACK_B R30, R5 ;  /* 0x00000005ff1e723e */ /* 0x000fe400020006ff */
[----:B------:R-:W-:Y:S01]  /*7d7b0*/  F2FP.F16.E4M3.UNPACK_B R31, R4 ;  /* 0x00000004ff1f723e */ /* 0x000fe200020006ff */
        /* <DEDUP_REMOVED lines=26> */
[----:B------:R-:W2:Y:S01]  /*7d960*/  LDL.LU R27, [R1+0x94c] ;  /* 0x00094c00011b7983 */ /* 0x000ea20000300800 */
[----:B----4-:R-:W-:-:S07]  /*7d970*/  IMAD.MOV.U32 R9, RZ, RZ, R0 ;  /* 0x000000ffff097224 */ /* 0x010fce00078e0000 */
[----:B---3--:R-:W-:-:S15]  /*7d980*/  HMMA.16816.F32 R56, R28, R8, R56 ;  /* 0x000000081c38723c */ /* 0x008fde0000001838 */
[----:B------:R-:W-:-:S04]  /*7d990*/  NOP ;  /* 0x0000000000007918 */ /* 0x000fc80000000000 */
[----:B------:R-:W-:Y:S04]  /*7d9a0*/  STL.64 [R1+0xa40], R56 ;  /* 0x000a403801007387 */ /* 0x000fe80000100a00 */
[----:B------:R0:W-:Y:S04]  /*7d9b0*/  STL.64 [R1+0xa48], R58 ;  /* 0x000a483a01007387 */ /* 0x0001e80000100a00 */
[----:B0-----:R-:W3:Y:S04]  /*7d9c0*/  LDL.LU.64 R58, [R1+0x57a8] ;  /* 0x0057a800013a7983 */ /* 0x001ee80000300a00 */
[----:B------:R-:W3:Y:S01]  /*7d9d0*/  LDL.LU.64 R56, [R1+0x57a0] ;  /* 0x0057a00001387983 */ /* 0x000ee20000300a00 */
[C---:B------:R-:W-:Y:S03]  /*7d9e0*/  HMMA.16816.F32 R8, R28.reuse, R10, R52 ;  /* 0x0000000a1c08723c */ /* 0x040fe60000001834 */
[----:B------:R-:W4:Y:S04]  /*7d9f0*/  LDL.LU.64 R54, [R1+0x5798] ;  /* 0x0057980001367983 */ /* 0x000f280000300a00 */
[----:B------:R-:W4:Y:S01]  /*7da00*/  LDL.LU.64 R52, [R1+0x5790] ;  /* 0x0057900001347983 */ /* 0x000f220000300a00 */
[C---:B--2---:R-:W-:Y:S08]  /*7da10*/  HMMA.16816.F32 R44, R28.reuse, R32, R44 ;  /* 0x000000201c2c723c */ /* 0x044ff0000000182c */
[C---:B------:R-:W-:Y:S03]  /*7da20*/  HMMA.16816.F32 R32, R28.reuse, R34, R40 ;  /* 0x000000221c20723c */ /* 0x040fe60000001828 */
        /* <DEDUP_REMOVED lines=13> */
[----:B------:R-:W2:Y:S01]  /*7db00*/  LDL.LU.64 R32, [R1+0x5750] ;  /* 0x0057500001207983 */ /* 0x000ea20000300a00 */
[----:B---3--:R-:W-:-:S15]  /*7db10*/  HMMA.16816.F32 R56, R28, R60, R56 ;  /* 0x0000003c1c38723c */ /* 0x008fde0000001838 */
[----:B------:R-:W-:-:S04]  /*7db20*/  NOP ;  /* 0x0000000000007918 */ /* 0x000fc80000000000 */
[----:B------:R-:W-:Y:S04]  /*7db30*/  STL.64 [R1+0x980], R56 ;  /* 0x0009803801007387 */ /* 0x000fe80000100a00 */
[----:B------:R0:W-:Y:S04]  /*7db40*/  STL.64 [R1+0x988], R58 ;  /* 0x0009883a01007387 */ /* 0x0001e80000100a00 */
[----:B0-----:R-:W3:Y:S04]  /*7db50*/  LDL.LU.64 R58, [R1+0x5748] ;  /* 0x00574800013a7983 */ /* 0x001ee80000300a00 */
[----:B------:R-:W4:Y:S04]  /*7db60*/  LDL.LU.64 R56, [R1+0x5740] ;  /* 0x0057400001387983 */ /* 0x000f280000300a00 */
[----:B------:R-:W-:Y:S01]  /*7db70*/  STL.64 [R1+0x5620], R60 ;  /* 0x0056203c01007387 */ /* 0x000fe20000100a00 */
[C---:B---3--:R-:W-:Y:S08]  /*7db80*/  HMMA.16816.F32 R48, R28.reuse, R58, R48 ;  /* 0x0000003a1c30723c */ /* 0x048ff00000001830 */
[C---:B----4-:R-:W-:Y:S11]  /*7db90*/  HMMA.16816.F32 R52, R28.reuse, R56, R52 ;  /* 0x000000381c34723c */ /* 0x050ff60000001834 */
[----:B------:R-:W-:Y:S04]  /*7dba0*/  STL.64 [R1+0x960], R48 ;  /* 0x0009603001007387 */ /* 0x000fe80000100a00 */
[----:B------:R0:W-:Y:S04]  /*7dbb0*/  STL.64 [R1+0x968], R50 ;  /* 0x0009683201007387 */ /* 0x0001e80000100a00 */
[----:B0-----:R-:W3:Y:S04]  /*7dbc0*/  LDL.LU.64 R50, [R1+0x5738] ;  /* 0x0057380001327983 */ /* 0x001ee80000300a00 */
[----:B------:R-:W4:Y:S04]  /*7dbd0*/  LDL.LU.64 R48, [R1+0x5730] ;  /* 0x0057300001307983 */ /* 0x000f280000300a00 */
[----:B------:R-:W-:Y:S04]  /*7dbe0*/  STL.64 [R1+0x950], R52 ;  /* 0x0009503401007387 */ /* 0x000fe80000100a00 */
[----:B------:R0:W-:Y:S04]  /*7dbf0*/  STL.64 [R1+0x958], R54 ;  /* 0x0009583601007387 */ /* 0x0001e80000100a00 */
[----:B0-----:R-:W2:Y:S04]  /*7dc00*/  LDL.LU.64 R54, [R1+0x5728] ;  /* 0x0057280001367983 */ /* 0x001ea80000300a00 */
[----:B------:R-:W4:Y:S04]  /*7dc10*/  LDL.LU.64 R52, [R1+0x5720] ;  /* 0x0057200001347983 */ /* 0x000f280000300a00 */
[----:B------:R-:W-:Y:S04]  /*7dc20*/  STL.64 [R1+0x5618], R58 ;  /* 0x0056183a01007387 */ /* 0x000fe80000100a00 */
[----:B------:R0:W-:Y:S01]  /*7dc30*/  STL.64 [R1+0x5610], R56 ;  /* 0x0056103801007387 */ /* 0x0001e20000100a00 */
[C---:B------:R-:W-:Y:S03]  /*7dc40*/  HMMA.16816.F32 R4, R28.reuse, R2, R4 ;  /* 0x000000021c04723c */ /* 0x040fe60000001804 */
[----:B0-----:R-:W4:Y:S04]  /*7dc50*/  LDL.LU R56, [R1+0xa00] ;  /* 0x000a000001387983 */ /* 0x001f280000300800 */
[----:B------:R-:W4:Y:S04]  /*7dc60*/  LDL.LU R57, [R1+0xa04] ;  /* 0x000a040001397983 */ /* 0x000f280000300800 */
[----:B------:R-:W4:Y:S04]  /*7dc70*/  LDL.LU R58, [R1+0xa08] ;  /* 0x000a0800013a7983 */ /* 0x000f280000300800 */
[----:B------:R-:W4:Y:S01]  /*7dc80*/  LDL.LU R59, [R1+0xa0c] ;  /* 0x000a0c00013b7983 */ /* 0x000f220000300800 */
        /* <DEDUP_REMOVED lines=12> */
[----:B------:R0:W-:Y:S04]  /*7dd50*/  STL.64 [R1+0x5628], R52 ;  /* 0x0056283401007387 */ /* 0x0001e80000100a00 */
[----:B0-----:R-:W2:Y:S04]  /*7dd60*/  LDL.LU R52, [R1+0xa30] ;  /* 0x000a300001347983 */ /* 0x001ea80000300800 */
[----:B------:R-:W2:Y:S04]  /*7dd70*/  LDL.LU R53, [R1+0xa34] ;  /* 0x000a340001357983 */ /* 0x000ea80000300800 */
[----:B------:R-:W2:Y:S04]  /*7dd80*/  LDL.LU R54, [R1+0xa38] ;  /* 0x000a380001367983 */ /* 0x000ea80000300800 */
[----:B------:R-:W2:Y:S04]  /*7dd90*/  LDL.LU R55, [R1+0xa3c] ;  /* 0x000a3c0001377983 */ /* 0x000ea80000300800 */
[----:B------:R-:W-:Y:S04]  /*7dda0*/  STL.64 [R1+0x8d0], R12 ;  /* 0x0008d00c01007387 */ /* 0x000fe80000100a00 */
[----:B------:R0:W-:Y:S04]  /*7ddb0*/  STL.64 [R1+0x8d8], R14 ;  /* 0x0008d80e01007387 */ /* 0x0001e80000100a00 */
[----:B0-----:R-:W2:Y:S04]  /*7ddc0*/  LDL.LU.64 R14, [R1+0x56f8] ;  /* 0x0056f800010e7983 */ /* 0x001ea80000300a00 */
[----:B------:R-:W2:Y:S04]  /*7ddd0*/  LDL.LU.64 R12, [R1+0x56f0] ;  /* 0x0056f000010c7983 */ /* 0x000ea80000300a00 */
[----:B------:R-:W-:Y:S04]  /*7dde0*/  STL.64 [R1+0x5638], R50 ;  /* 0x0056383201007387 */ /* 0x000fe80000100a00 */
[----:B------:R-:W-:Y:S04]  /*7ddf0*/  STL.64 [R1+0x8c0], R4 ;  /* 0x0008c00401007387 */ /* 0x000fe80000100a00 */
[----:B------:R0:W-:Y:S04]  /*7de00*/  STL.64 [R1+0x8c8], R6 ;  /* 0x0008c80601007387 */ /* 0x0001e80000100a00 */
[----:B0-----:R-:W2:Y:S04]  /*7de10*/  LDL.LU.64 R6, [R1+0x56e8] ;  /* 0x0056e80001067983 */ /* 0x001ea80000300a00 */
[----:B------:R-:W2:Y:S02]  /*7de20*/  LDL.LU.64 R4, [R1+0x56e0] ;  /* 0x0056e00001047983 */ /* 0x000ea40000300a00 */
[----:B--2---:R-:W-:-:S15]  /*7de30*/  HMMA.16816.F32 R8, R28, R4, R8 ;  /* 0x000000041c08723c */ /* 0x004fde0000001808 */
[----:B------:R-:W-:-:S04]  /*7de40*/  NOP ;  /* 0x0000000000007918 */ /* 0x000fc80000000000 */
[----:B------:R-:W-:Y:S04]  /*7de50*/  STL.64 [R1+0x8b0], R8 ;  /* 0x0008b00801007387 */ /* 0x000fe80000100a00 */
[----:B------:R0:W-:Y:S04]  /*7de60*/  STL.64 [R1+0x8b8], R10 ;  /* 0x0008b80a01007387 */ /* 0x0001e80000100a00 */
[----:B0-----:R-:W2:Y:S04]  /*7de70*/  LDL.LU.64 R10, [R1+0x56d8] ;  /* 0x0056d800010a7983 */ /* 0x001ea80000300a00 */
[----:B------:R-:W3:Y:S01]  /*7de80*/  LDL.LU.64 R8, [R1+0x56d0] ;  /* 0x0056d00001087983 */ /* 0x000ee20000300a00 */
[----:B------:R-:W-:Y:S03]  /*7de90*/  HMMA.16816.F32 R52, R28, R6, R52 ;  /* 0x000000061c34723c */ /* 0x000fe60000001834 */
[----:B------:R-:W-:Y:S04]  /*7dea0*/  STL.64 [R1+0x5648], R6 ;  /* 0x0056480601007387 */ /* 0x000fe80000100a00 */
[----:B------:R2:W-:-:S12]  /*7deb0*/  STL.64 [R1+0x5640], R4 ;  /* 0x0056400401007387 */ /* 0x0005d80000100a00 */
[----:B------:R-:W-:Y:S04]  /*7dec0*/  STL.64 [R1+0x890], R52 ;  /* 0x0008903401007387 */ /* 0x000fe80000100a00 */
[----:B------:R3:W-:Y:S01]  /*7ded0*/  STL.64 [R1+0x898], R54 ;  /* 0x0008983601007387 */ /* 0x0007e20000100a00 */
[C---:B--2---:R-:W-:Y:S08]  /*7dee0*/  HMMA.16816.F32 R4, R28.reuse, R10, R44 ;  /* 0x0000000a1c04723c */ /* 0x044ff0000000182c */
[----:B---3--:R-:W-:Y:S01]  /*7def0*/  HMMA.16816.F32 R52, R28, R8, R56 ;  /* 0x000000081c34723c */ /* 0x008fe20000001838 */
[----:B------:R-:W-:-:S15]  /*7df00*/  STL.64 [R1+0x5658], R10 ;  /* 0x0056580a01007387 */ /* 0x000fde0000100a00 */
[----:B------:R-:W-:-:S03]  /*7df10*/  NOP ;  /* 0x0000000000007918 */ /* 0x000fc60000000000 */
[----:B------:R-:W-:Y:S04]  /*7df20*/  STL.64 [R1+0x880], R52 ;  /* 0x0008803401007387 */ /* 0x000fe80000100a00 */
[----:B------:R-:W-:Y:S04]  /*7df30*/  STL.64 [R1+0x888], R54 ;  /* 0x0008883601007387 */ /* 0x000fe80000100a00 */
[----:B------:R0:W-:Y:S04]  /*7df40*/  STL.64 [R1+0x5650], R8 ;  /* 0x0056500801007387 */ /* 0x0001e80000100a00 */
[----:B------:R-:W-:Y:S04]  /*7df50*/  STL.64 [R1+0x870], R4 ;  /* 0x0008700401007387 */ /* 0x000fe80000100a00 */
[----:B------:R1:W-:Y:S01]  /*7df60*/  STL.64 [R1+0x878], R6 ;  /* 0x0008780601007387 */ /* 0x0003e20000100a00 */
[C---:B0-----:R-:W-:Y:S08]  /*7df70*/  HMMA.16816.F32 R8, R28.reuse, R12, R40 ;  /* 0x0000000c1c08723c */ /* 0x041ff00000001828 */
[C---:B-1----:R-:W-:Y:S01]  /*7df80*/  HMMA.16816.F32 R4, R28.reuse, R14, R36 ;  /* 0x0000000e1c04723c */ /* 0x042fe20000001824 */
        /* <DEDUP_REMOVED lines=8> */
[C---:B----4-:R-:W-:Y:S11]  /*7e010*/  HMMA.16816.F32 R4, R28.reuse, R18, R24 ;  /* 0x000000121c04723c */ /* 0x050ff60000001818 */
[----:B------:R-:W-:Y:S04]  /*7e020*/  STL.64 [R1+0x830], R8 ;  /* 0x0008300801007387 */ /* 0x000fe80000100a00 */
[----:B------:R-:W-:Y:S04]  /*7e030*/  STL.64 [R1+0x838], R10 ;  /* 0x0008380a01007387 */ /* 0x000fe80000100a00 */
[----:B------:R0:W-:Y:S04]  /*7e040*/  STL.64 [R1+0x820], R4 ;  /* 0x0008200401007387 */ /* 0x0001e80000100a00 */
[----:B------:R1:W-:Y:S04]  /*7e050*/  STL.64 [R1+0x828], R6 ;  /* 0x0008280601007387 */ /* 0x0003e80000100a00 */
[----:B------:R-:W2:Y:S04]  /*7e060*/  LDL.LU R57, [R1+0x454] ;  /* 0x0004540001397983 */ /* 0x000ea80000300800 */
[----:B------:R-:W3:Y:S04]  /*7e070*/  LDL.LU R58, [R1+0x458] ;  /* 0x00045800013a7983 */ /* 0x000ee80000300800 */
[----:B------:R-:W3:Y:S04]  /*7e080*/  LDL.LU R59, [R1+0x45c] ;  /* 0x00045c00013b7983 */ /* 0x000ee80000300800 */
[----:B---3--:R-:W-:Y:S04]  /*7e090*/  STL.64 [R1+0x56c8], R58 ;  /* 0x0056c83a01007387 */ /* 0x008fe80000100a00 */
[----:B--2---:R2:W-:Y:S04]  /*7e0a0*/  STL.64 [R1+0x56c0], R56 ;  /* 0x0056c03801007387 */ /* 0x0045e80000100a00 */
        /* <DEDUP_REMOVED lines=16> */
[----:B--2---:R-:W2:Y:S04]  /*7e1b0*/  LDL.LU R56, [R1+0x910] ;  /* 0x0009100001387983 */ /* 0x004ea80000300800 */
[----:B------:R-:W2:Y:S04]  /*7e1c0*/  LDL.LU R57, [R1+0x914] ;  /* 0x0009140001397983 */ /* 0x000ea80000300800 */
[----:B------:R-:W2:Y:S04]  /*7e1d0*/  LDL.LU R58, [R1+0x918] ;  /* 0x00091800013a7983 */ /* 0x000ea80000300800 */
[----:B------:R-:W2:Y:S04]  /*7e1e0*/  LDL.LU R59, [R1+0x91c] ;  /* 0x00091c00013b7983 */ /* 0x000ea80000300800 */
        /* <DEDUP_REMOVED lines=30> */
[C---:B---3--:R-:W-:Y:S08]  /*7e3d0*/  HMMA.16816.F32 R24, R28.reuse, R22, R24 ;  /* 0x000000161c18723c */ /* 0x048ff00000001818 */
[----:B--2---:R-:W-:-:S15]  /*7e3e0*/  HMMA.16816.F32 R56, R28, R20, R56 ;  /* 0x000000141c38723c */ /* 0x004fde0000001838 */
[----:B------:R-:W-:-:S04]  /*7e3f0*/  NOP ;  /* 0x0000000000007918 */ /* 0x000fc80000000000 */
[----:B------:R-:W-:Y:S04]  /*7e400*/  STL.64 [R1+0x810], R56 ;  /* 0x0008103801007387 */ /* 0x000fe80000100a00 */
[----:B------:R0:W-:Y:S04]  /*7e410*/  STL.64 [R1+0x818], R58 ;  /* 0x0008183a01007387 */ /* 0x0001e80000100a00 */
[----:B0-----:R-:W2:Y:S04]  /*7e420*/  LDL.LU.64 R58, [R1+0x56c8] ;  /* 0x0056c800013a7983 */ /* 0x001ea80000300a00 */
        /* <DEDUP_REMOVED lines=37> */
[----:B0-----:R-:W3:Y:S04]  /*7e680*/  LDL.LU.64 R38, [R1+0x5678] ;  /* 0x0056780001267983 */ /* 0x001ee80000300a00 */
[----:B------:R-:W3:Y:S01]  /*7e690*/  LDL.LU.64 R36, [R1+0x5670] ;  /* 0x0056700001247983 */ /* 0x000ee20000300a00 */
[C---:B----4-:R-:W-:Y:S03]  /*7e6a0*/  HMMA.16816.F32 R8, R28.reuse, R44, R8 ;  /* 0x0000002c1c08723c */ /* 0x050fe60000001808 */
[----:B------:R-:W-:Y:S04]  /*7e6b0*/  STL.64 [R1+0x55a8], R34 ;  /* 0x0055a82201007387 */ /* 0x000fe80000100a00 */
[----:B------:R-:W-:Y:S01]  /*7e6c0*/  STL.64 [R1+0x55a0], R32 ;  /* 0x0055a02001007387 */ /* 0x000fe20000100a00 */
[C---:B------:R-:W-:Y:S08]  /*7e6d0*/  HMMA.16816.F32 R4, R28.reuse, R46, R4 ;  /* 0x0000002e1c04723c */ /* 0x040ff00000001804 */
[C---:B--2---:R-:W-:Y:S08]  /*7e6e0*/  HMMA.16816.F32 R12, R28.reuse, R42, R12 ;  /* 0x0000002a1c0c723c */ /* 0x044ff0000000180c */
[C---:B---3--:R-:W-:Y:S08]  /*7e6f0*/  HMMA.16816.F32 R16, R28.reuse, R40, R16 ;  /* 0x000000281c10723c */ /* 0x048ff00000001810 */
[C---:B------:R-:W-:Y:S08]  /*7e700*/  HMMA.16816.F32 R20, R28.reuse, R38, R20 ;  /* 0x000000261c14723c */ /* 0x040ff00000001814 */
[----:B------:R-:W-:Y:S01]  /*7e710*/  HMMA.16816.F32 R24, R28, R36, R24 ;  /* 0x000000241c18723c */ /* 0x000fe20000001818 */
[----:B------:R-:W-:-:S15]  /*7e720*/  STL.64 [R1+0x55c8], R38 ;  /* 0x0055c82601007387 */ /* 0x000fde0000100a00 */
[----:B------:R-:W-:-:S03]  /*7e730*/  NOP ;  /* 0x0000000000007918 */ /* 0x000fc60000000000 */
        /* <DEDUP_REMOVED lines=14> */
[----:B------:R0:W-:Y:S02]  /*7e820*/  STL.64 [R1+0x758], R10 ;  /* 0x0007580a01007387 */ /* 0x0001e40000100a00 */
[----:B0-----:R-:W-:Y:S02]  /*7e830*/  HMMA.16816.F32 R8, R28, R48, R56 ;  /* 0x000000301c08723c */ /* 0x001fe40000001838 */
[----:B------:R-:W-:Y:S04]  /*7e840*/  STL [R1+0x557c], R46 ;  /* 0x00557c2e01007387 */ /* 0x000fe80000100800 */
[----:B------:R-:W-:Y:S04]  /*7e850*/  STL [R1+0x5578], R47 ;  /* 0x0055782f01007387 */ /* 0x000fe80000100800 */
[----:B------:R-:W-:Y:S04]  /*7e860*/  STL.64 [R1+0x730], R4 ;  /* 0x0007300401007387 */ /* 0x000fe80000100a00 */
[----:B------:R0:W-:Y:S05]  /*7e870*/  STL.64 [R1+0x738], R6 ;  /* 0x0007380601007387 */ /* 0x0001ea0000100a00 */
[----:B------:R-:W-:Y:S04]  /*7e880*/  STL.64 [R1+0x710], R8 ;  /* 0x0007100801007387 */ /* 0x000fe80000100a00 */
[----:B------:R-:W-:Y:S04]  /*7e890*/  STL.64 [R1+0x718], R10 ;  /* 0x0007180a01007387 */ /* 0x000fe80000100a00 */
[----:B------:R-:W2:Y:S04]  /*7e8a0*/  LDL.LU R12, [R1+0x380] ;  /* 0x00038000010c7983 */ /* 0x000ea80000300800 */
[----:B------:R-:W2:Y:S04]  /*7e8b0*/  LDL.LU R13, [R1+0x384] ;  /* 0x00038400010d7983 */ /* 0x000ea80000300800 */
[----:B------:R-:W3:Y:S04]  /*7e8c0*/  LDL.LU R14, [R1+0x388] ;  /* 0x00038800010e7983 */ /* 0x000ee80000300800 */
[----:B------:R-:W3:Y:S01]  /*7e8d0*/  LDL.LU R15, [R1+0x38c] ;  /* 0x00038c00010f7983 */ /* 0x000ee20000300800 */
[----:B0-----:R-:W-:-:S02]  /*7e8e0*/  IMAD R6, R52, 0x100, R51 ;  /* 0x0000010034067824 */ /* 0x001fc400078e0233 */
[----:B------:R-:W-:Y:S02]  /*7e8f0*/  IMAD R5, R54, 0x100, R53 ;  /* 0x0000010036057824 */ /* 0x000fe400078e0235 */
        /* <DEDUP_REMOVED lines=19> */
[----:B------:R-:W2:Y:S01]  /*7ea30*/  LDL.LU.64 R46, [R1+0x18] ;  /* 0x00001800012e7983 */ /* 0x000ea20000300a00 */
[----:B------:R-:W-:-:S03]  /*7ea40*/  IMAD R0, R0, 0x100, R61 ;  /* 0x0000010000007824 */ /* 0x000fc600078e023d */
[----:B------:R-:W3:Y:S01]  /*7ea50*/  LDL.LU R8, [R1+0x430] ;  /* 0x0004300001087983 */ /* 0x000ee20000300800 */
[----:B------:R-:W-:-:S03]  /*7ea60*/  F2FP.F16.E4M3.UNPACK_B R30, R4 ;  /* 0x00000004ff1e723e */ /* 0x000fc600020006ff */
[----:B------:R-:W3:Y:S01]  /*7ea70*/  LDL.LU R9, [R1+0x434] ;  /* 0x0004340001097983 */ /* 0x000ee20000300800 */
[----:B------:R-:W-:-:S03]  /*7ea80*/  F2FP.F16.E4M3.UNPACK_B R28, R6 ;  /* 0x00000006ff1c723e */ /* 0x000fc600020006ff */
[----:B------:R-:W3:Y:S01]  /*7ea90*/  LDL.LU R10, [R1+0x438] ;  /* 0x00043800010a7983 */ /* 0x000ee20000300800 */
[----:B------:R-:W-:Y:S02]  /*7eaa0*/  F2FP.F16.E4M3.UNPACK_B R29, R5 ;  /* 0x00000005ff1d723e */ /* 0x000fe400020006ff */
[----:B------:R-:W-:Y:S01]  /*7eab0*/  F2FP.F16.E4M3.UNPACK_B R31, R0 ;  /* 0x00000000ff1f723e */ /* 0x000fe200020006ff */
[----:B------:R-:W3:Y:S04]  /*7eac0*/  LDL.LU R11, [R1+0x43c] ;  /* 0x00043c00010b7983 */ /* 0x000ee80000300800 */
[----:B------:R-:W3:Y:S04]  /*7ead0*/  LDL.LU R4, [R1+0x420] ;  /* 0x0004200001047983 */ /* 0x000ee80000300800 */
[----:B------:R-:W3:Y:S04]  /*7eae0*/  LDL.LU R5, [R1+0x424] ;  /* 0x0004240001057983 */ /* 0x000ee80000300800 */
[----:B------:R-:W3:Y:S04]  /*7eaf0*/  LDL.LU R6, [R1+0x428] ;  /* 0x0004280001067983 */ /* 0x000ee80000300800 */
[----:B------:R-:W3:Y:S04]  /*7eb00*/  LDL.LU R7, [R1+0x42c] ;  /* 0x00042c0001077983 */ /* 0x000ee80000300800 */
[----:B------:R-:W3:Y:S04]  /*7eb10*/  LDL.LU.64 R50, [R1+0x8] ;  /* 0x0000080001327983 */ /* 0x000ee80000300a00 */
[----:B------:R-:W4:Y:S04]  /*7eb20*/  LDL.LU.64 R60, [R1] ;  /* 0x00000000013c7983 */ /* 0x000f280000300a00 */
        /* <DEDUP_REMOVED lines=20> */
[----:B--2---:R-:W-:Y:S01]  /*7ec70*/  HMMA.16816.F32 R12, R28, R46, R12 ;  /* 0x0000002e1c0c723c */ /* 0x004fe2000000180c */
[----:B------:R-:W-:-:S02]  /*7ec80*/  IMAD.MOV.U32 R45, RZ, RZ, R47 ;  /* 0x000000ffff2d7224 */ /* 0x000fc400078e002f */
[----:B------:R-:W-:-:S15]  /*7ec90*/  IMAD.MOV.U32 R44, RZ, RZ, R46 ;  /* 0x000000ffff2c7224 */ /* 0x000fde00078e002e */
[----:B------:R-:W-:Y:S01]  /*7eca0*/  NOP ;  /* 0x0000000000007918 */ /* 0x000fe20000000000 */
[----:B------:R-:W-:Y:S04]  /*7ecb0*/  STL.64 [R1+0x700], R12 ;  /* 0x0007000c01007387 */ /* 0x000fe80000100a00 */
[----:B------:R0:W-:Y:S04]  /*7ecc0*/  STL.64 [R1+0x708], R14 ;  /* 0x0007080e01007387 */ /* 0x0001e80000100a00 */
[----:B0-----:R-:W2:Y:S04]  /*7ecd0*/  LDL.LU.64 R14, [R1+0x5668] ;  /* 0x00566800010e7983 */ /* 0x001ea80000300a00 */
[----:B------:R-:W2:Y:S04]  /*7ece0*/  LDL.LU.64 R12, [R1+0x5660] ;  /* 0x00566000010c7983 */ /* 0x000ea80000300a00 */
[----:B------:R-:W-:Y:S04]  /*7ecf0*/  STL [R1+0x5584], R45 ;  /* 0x0055842d01007387 */ /* 0x000fe80000100800 */
[----:B------:R0:W-:Y:S04]  /*7ed00*/  STL [R1+0x5580], R44 ;  /* 0x0055802c01007387 */ /* 0x0001e80000100800 */
[----:B0-----:R-:W2:Y:S01]  /*7ed10*/  LDL.LU.64 R44, [R1+0x10] ;  /* 0x00001000012c7983 */ /* 0x001ea20000300a00 */
[C---:B---3--:R-:W-:Y:S08]  /*7ed20*/  HMMA.16816.F32 R4, R28.reuse, R50, R4 ;  /* 0x000000321c04723c */ /* 0x048ff00000001804 */
[----:B----4-:R-:W-:Y:S01]  /*7ed30*/  HMMA.16816.F32 R52, R28, R60, R52 ;  /* 0x0000003c1c34723c */ /* 0x010fe20000001834 */
[----:B------:R-:W-:-:S07]  /*7ed40*/  IMAD.MOV.U32 R0, RZ, RZ, R51 ;  /* 0x000000ffff007224 */ /* 0x000fce00078e0033 */
[----:B--2---:R-:W-:Y:S01]  /*7ed50*/  HMMA.16816.F32 R8, R28, R44, R8 ;  /* 0x0000002c1c08723c */ /* 0x004fe20000001808 */
[----:B------:R-:W-:Y:S02]  /*7ed60*/  IMAD.MOV.U32 R46, RZ, RZ, R44 ;  /* 0x000000ffff2e7224 */ /* 0x000fe400078e002c */
[----:B------:R-:W-:Y:S02]  /*7ed70*/  IMAD.MOV.U32 R44, RZ, RZ, R50 ;  /* 0x000000ffff2c7224 */ /* 0x000fe400078e0032 */
[----:B------:R-:W-:-:S14]  /*7ed80*/  IMAD.MOV.U32 R47, RZ, RZ, R45 ;  /* 0x000000ffff2f7224 */ /* 0x000fdc00078e002d */
[----:B------:R-:W-:Y:S04]  /*7ed90*/  STL.64 [R1+0x6f0], R8 ;  /* 0x0006f00801007387 */ /* 0x000fe80000100a00 */
[----:B------:R0:W-:Y:S01]  /*7eda0*/  STL.64 [R1+0x6f8], R10 ;  /* 0x0006f80a01007387 */ /* 0x0001e20000100a00 */
[----:B------:R-:W-:-:S03]  /*7edb0*/  IMAD.MOV.U32 R45, RZ, RZ, R61 ;  /* 0x000000ffff2d7224 */ /* 0x000fc600078e003d */
[----:B0-----:R-:W2:Y:S04]  /*7edc0*/  LDL.LU.64 R10, [R1+0x5658] ;  /* 0x00565800010a7983 */ /* 0x001ea80000300a00 */
[----:B------:R-:W3:Y:S04]  /*7edd0*/  LDL.LU.64 R8, [R1+0x5650] ;  /* 0x0056500001087983 */ /* 0x000ee80000300a00 */
[----:B------:R0:W-:Y:S04]  /*7ede0*/  STL [R1+0x5588], R46 ;  /* 0x0055882e01007387 */ /* 0x0001e80000100800 */
[----:B------:R-:W-:Y:S04]  /*7edf0*/  STL.64 [R1+0x6e0], R4 ;  /* 0x0006e00401007387 */ /* 0x000fe80000100a00 */
[----:B------:R1:W-:Y:S01]  /*7ee00*/  STL.64 [R1+0x6e8], R6 ;  /* 0x0006e80601007387 */ /* 0x0003e20000100a00 */
[----:B0-----:R-:W-:-:S03]  /*7ee10*/  IMAD.MOV.U32 R46, RZ, RZ, R60 ;  /* 0x000000ffff2e7224 */ /* 0x001fc600078e003c */
[----:B-1----:R-:W4:Y:S04]  /*7ee20*/  LDL.LU.64 R6, [R1+0x5648] ;  /* 0x0056480001067983 */ /* 0x002f280000300a00 */
[----:B------:R-:W2:Y:S04]  /*7ee30*/  LDL.LU.64 R4, [R1+0x5640] ;  /* 0x0056400001047983 */ /* 0x000ea80000300a00 */
[----:B------:R-:W2:Y:S04]  /*7ee40*/  LDL.LU.64 R50, [R1+0x5638] ;  /* 0x0056380001327983 */ /* 0x000ea80000300a00 */
[----:B------:R-:W-:Y:S04]  /*7ee50*/  STL.64 [R1+0x6d0], R52 ;  /* 0x0006d03401007387 */ /* 0x000fe80000100a00 */
[----:B------:R0:W-:Y:S04]  /*7ee60*/  STL.64 [R1+0x6d8], R54 ;  /* 0x0006d83601007387 */ /* 0x0001e80000100a00 */
[----:B0-----:R-:W2:Y:S04]  /*7ee70*/  LDL.LU.64 R54, [R1+0x5630] ;  /* 0x0056300001367983 */ /* 0x001ea80000300a00 */
[----:B------:R-:W2:Y:S04]  /*7ee80*/  LDL.LU.64 R52, [R1+0x5628] ;  /* 0x0056280001347983 */ /* 0x000ea80000300a00 */
        /* <DEDUP_REMOVED lines=11> */
[----:B0-----:R-:W3:Y:S04]  /*7ef40*/  LDL.LU.64 R58, [R1+0x5618] ;  /* 0x00561800013a7983 */ /* 0x001ee80000300a00 */
[----:B------:R-:W2:Y:S01]  /*7ef50*/  LDL.LU.64 R56, [R1+0x5610] ;  /* 0x0056100001387983 */ /* 0x000ea20000300a00 */
[C---:B------:R-:W-:Y:S08]  /*7ef60*/  HMMA.16816.F32 R36, R28.reuse, R54, R36 ;  /* 0x000000361c24723c */ /* 0x040ff00000001824 */
[C---:B------:R-:W-:Y:S01]  /*7ef70*/  HMMA.16816.F32 R32, R28.reuse, R52, R32 ;  /* 0x000000341c20723c */ /* 0x040fe20000001820 */
[----:B------:R-:W-:Y:S07]  /*7ef80*/  STL [R1+0x554c], R61 ;  /* 0x00554c3d01007387 */ /* 0x000fee0000100800 */
[C---:B------:R-:W-:Y:S08]  /*7ef90*/  HMMA.16816.F32 R24, R28.reuse, R50, R24 ;  /* 0x000000321c18723c */ /* 0x040ff00000001818 */
[C---:B------:R-:W-:Y:S08]  /*7efa0*/  HMMA.16816.F32 R20, R28.reuse, R2, R20 ;  /* 0x000000021c14723c */ /* 0x040ff00000001814 */
[C---:B------:R-:W-:Y:S08]  /*7efb0*/  HMMA.16816.F32 R16, R28.reuse, R4, R16 ;  /* 0x000000041c10723c */ /* 0x040ff00000001810 */
[C---:B----4-:R-:W-:Y:S08]  /*7efc0*/  HMMA.16816.F32 R12, R28.reuse, R6, R12 ;  /* 0x000000061c0c723c */ /* 0x050ff0000000180c */
[C---:B---3--:R-:W-:Y:S08]  /*7efd0*/  HMMA.16816.F32 R44, R28.reuse, R58, R44 ;  /* 0x0000003a1c2c723c */ /* 0x048ff0000000182c */
[C---:B--2---:R-:W-:Y:S01]  /*7efe0*/  HMMA.16816.F32 R40, R28.reuse, R56, R40 ;  /* 0x000000381c28723c */ /* 0x044fe20000001828 */
[----:B------:R-:W-:Y:S10]  /*7eff0*/  STL.64 [R1+0x5520], R58 ;  /* 0x0055203a01007387 */ /* 0x000ff40000100a00 */
[----:B------:R-:W-:Y:S04]  /*7f000*/  STL.64 [R1+0x6a0], R44 ;  /* 0x0006a02c01007387 */ /* 0x000fe80000100a00 */
        /* <DEDUP_REMOVED lines=14> */
[----:B------:R-:W-:Y:S04]  /*7f0f0*/  STL.64 [R1+0x630], R20 ;  /* 0x0006301401007387 */ /* 0x000fe80000100a00 */
[----:B------:R-:W-:Y:S04]  /*7f100*/  STL.64 [R1+0x638], R22 ;  /* 0x0006381601007387 */ /* 0x000fe80000100a00 */
[----:B0-----:R-:W2:Y:S04]  /*7f110*/  LDL.LU R56, [R1+0x280] ;  /* 0x0002800001387983 */ /* 0x001ea80000300800 */
[----:B------:R-:W-:Y:S04]  /*7f120*/  STL.64 [R1+0x600], R16 ;  /* 0x0006001001007387 */ /* 0x000fe80000100a00 */
[----:B------:R-:W-:Y:S04]  /*7f130*/  STL.64 [R1+0x608], R18 ;  /* 0x0006081201007387 */ /* 0x000fe80000100a00 */
[----:B------:R0:W-:Y:S04]  /*7f140*/  STL.64 [R1+0x5f0], R12 ;  /* 0x0005f00c01007387 */ /* 0x0001e80000100a00 */
[----:B------:R3:W-:Y:S04]  /*7f150*/  STL.64 [R1+0x5f8], R14 ;  /* 0x0005f80e01007387 */ /* 0x0007e80000100a00 */
[----:B------:R-:W2:Y:S04]  /*7f160*/  LDL.LU R57, [R1+0x284] ;  /* 0x0002840001397983 */ /* 0x000ea80000300800 */
[----:B------:R-:W2:Y:S04]  /*7f170*/  LDL.LU R58, [R1+0x288] ;  /* 0x00028800013a7983 */ /* 0x000ea80000300800 */
[----:B------:R-:W2:Y:S04]  /*7f180*/  LDL.LU R59, [R1+0x28c] ;  /* 0x00028c00013b7983 */ /* 0x000ea80000300800 */
[----:B-1----:R-:W4:Y:S04]  /*7f190*/  LDL.LU R48, [R1+0x2a0] ;  /* 0x0002a00001307983 */ /* 0x002f280000300800 */
[----:B------:R-:W4:Y:S04]  /*7f1a0*/  LDL.LU R49, [R1+0x2a4] ;  /* 0x0002a40001317983 */ /* 0x000f280000300800 */
[----:B------:R-:W4:Y:S04]  /*7f1b0*/  LDL.LU R50, [R1+0x2a8] ;  /* 0x0002a80001327983 */ /* 0x000f280000300800 */
[----:B------:R-:W4:Y:S04]  /*7f1c0*/  LDL.LU R51, [R1+0x2ac] ;  /* 0x0002ac0001337983 */ /* 0x000f280000300800 */
[----:B------:R-:W2:Y:S04]  /*7f1d0*/  LDL.LU R52, [R1+0x290] ;  /* 0x0002900001347983 */ /* 0x000ea80000300800 */
[----:B------:R-:W2:Y:S04]  /*7f1e0*/  LDL.LU R53, [R1+0x294] ;  /* 0x0002940001357983 */ /* 0x000ea80000300800 */
[----:B------:R-:W2:Y:S04]  /*7f1f0*/  LDL.LU R54, [R1+0x298] ;  /* 0x0002980001367983 */ /* 0x000ea80000300800 */
[----:B------:R-:W2:Y:S04]  /*7f200*/  LDL.LU R55, [R1+0x29c] ;  /* 0x00029c0001377983 */ /* 0x000ea80000300800 */
[----:B0-----:R-:W2:Y:S04]  /*7f210*/  LDL.LU R12, [R1+0x360] ;  /* 0x00036000010c7983 */ /* 0x001ea80000300800 */
[----:B------:R-:W2:Y:S04]  /*7f220*/  LDL.LU R13, [R1+0x364] ;  /* 0x00036400010d7983 */ /* 0x000ea80000300800 */
[----:B---3--:R-:W2:Y:S04]  /*7f230*/  LDL.LU R14, [R1+0x368] ;  /* 0x00036800010e7983 */ /* 0x008ea80000300800 */
        /* <DEDUP_REMOVED lines=48> */
[----:B0-----:R-:W3:Y:S04]  /*7f540*/  LDL.LU R8, [R1+0x2c0] ;  /* 0x0002c00001087983 */ /* 0x001ee80000300800 */
[----:B------:R-:W3:Y:S04]  /*7f550*/  LDL.LU R9, [R1+0x2c4] ;  /* 0x0002c40001097983 */ /* 0x000ee80000300800 */
[----:B------:R-:W3:Y:S04]  /*7f560*/  LDL.LU R10, [R1+0x2c8] ;  /* 0x0002c800010a7983 */ /* 0x000ee80000300800 */
[----:B------:R-:W3:Y:S01]  /*7f570*/  LDL.LU R11, [R1+0x2cc] ;  /* 0x0002cc00010b7983 */ /* 0x000ee20000300800 */
[C---:B----4-:R-:W-:Y:S08]  /*7f580*/  HMMA.16816.F32 R16, R28.reuse, R14, R16 ;  /* 0x0000000e1c10723c */ /* 0x050ff00000001810 */
[----:B--2---:R-:W-:-:S15]  /*7f590*/  HMMA.16816.F32 R40, R28, R12, R40 ;  /* 0x0000000c1c28723c */ /* 0x004fde0000001828 */
[----:B------:R-:W-:-:S04]  /*7f5a0*/  NOP ;  /* 0x0000000000007918 */ /* 0x000fc80000000000 */
[----:B------:R-:W-:Y:S04]  /*7f5b0*/  STL.64 [R1+0x5b0], R40 ;  /* 0x0005b02801007387 */ /* 0x000fe80000100a00 */
[----:B------:R0:W-:Y:S04]  /*7f5c0*/  STL.64 [R1+0x5b8], R42 ;  /* 0x0005b82a01007387 */ /* 0x0001e80000100a00 */
[----:B0-----:R-:W2:Y:S04]  /*7f5d0*/  LDL.LU.64 R42, [R1+0x55e8] ;  /* 0x0055e800012a7983 */ /* 0x001ea80000300a00 */
        /* <DEDUP_REMOVED lines=62> */
[C---:B0-----:R-:W-:Y:S08]  /*7f9c0*/  HMMA.16816.F32 R8, R28.reuse, R36, R4 ;  /* 0x000000241c08723c */ /* 0x041ff00000001804 */
[C---:B------:R-:W-:Y:S01]  /*7f9d0*/  HMMA.16816.F32 R4, R28.reuse, R38, R48 ;  /* 0x000000261c04723c */ /* 0x040fe20000001830 */
        /* <DEDUP_REMOVED lines=10> */
[----:B------:R1:W-:Y:S01]  /*7fa80*/  STL.64 [R1+0x3f8], R10 ;  /* 0x0003f80a01007387 */ /* 0x0003e20000100a00 */
[----:B------:R-:W-:-:S03]  /*7fa90*/  IMAD.MOV.U32 R26, RZ, RZ, R46 ;  /* 0x000000ffff1a7224 */ /* 0x000fc600078e002e */
        /* <DEDUP_REMOVED lines=10> */
[----:B------:R-:W-:-:S02]  /*7fb40*/  IMAD.MOV.U32 R27, RZ, RZ, R45 ;  /* 0x000000ffff1b7224 */ /* 0x000fc400078e002d */
[----:B------:R-:W-:Y:S01]  /*7fb50*/  IMAD.MOV.U32 R24, RZ, RZ, R44 ;  /* 0x000000ffff187224 */ /* 0x000fe200078e002c */
[----:B------:R-:W3:Y:S04]  /*7fb60*/  LDL.LU R45, [R1+0x5584] ;  /* 0x00558400012d7983 */ /* 0x000ee80000300800 */
[----:B------:R-:W3:Y:S04]  /*7fb70*/  LDL.LU R44, [R1+0x5580] ;  /* 0x00558000012c7983 */ /* 0x000ee80000300800 */
[----:B------:R-:W3:Y:S04]  /*7fb80*/  LDL.LU R48, [R1+0x260] ;  /* 0x0002600001307983 */ /* 0x000ee80000300800 */
[----:B------:R-:W4:Y:S04]  /*7fb90*/  LDL.LU R49, [R1+0x264] ;  /* 0x0002640001317983 */ /* 0x000f280000300800 */
[----:B------:R-:W4:Y:S04]  /*7fba0*/  LDL.LU R50, [R1+0x268] ;  /* 0x0002680001327983 */ /* 0x000f280000300800 */
[----:B------:R-:W4:Y:S04]  /*7fbb0*/  LDL.LU R51, [R1+0x26c] ;  /* 0x00026c0001337983 */ /* 0x000f280000300800 */
[----:B0-----:R-:W4:Y:S04]  /*7fbc0*/  LDL.LU R8, [R1+0x270] ;  /* 0x0002700001087983 */ /* 0x001f280000300800 */
[----:B------:R-:W4:Y:S04]  /*7fbd0*/  LDL.LU R9, [R1+0x274] ;  /* 0x0002740001097983 */ /* 0x000f280000300800 */
[----:B-1----:R-:W4:Y:S04]  /*7fbe0*/  LDL.LU R10, [R1+0x278] ;  /* 0x00027800010a7983 */ /* 0x002f280000300800 */
[----:B------:R-:W4:Y:S04]  /*7fbf0*/  LDL.LU R11, [R1+0x27c] ;  /* 0x00027c00010b7983 */ /* 0x000f280000300800 */
[----:B------:R-:W4:Y:S01]  /*7fc00*/  LDL.LU R13, [R1+0x18a8] ;  /* 0x0018a800010d7983 */ /* 0x000f220000300800 */
[----:B------:R-:W-:-:S03]  /*7fc10*/  IMAD.MOV.U32 R25, RZ, RZ, R0 ;  /* 0x000000ffff197224 */ /* 0x000fc600078e0000 */
        /* <DEDUP_REMOVED lines=10> */
[----:B------:R-:W-:-:S03]  /*7fcc0*/  IMAD.MOV.U32 R59, RZ, RZ, R47 ;  /* 0x000000ffff3b7224 */ /* 0x000fc600078e002f */
[----:B------:R-:W4:Y:S04]  /*7fcd0*/  LDL.LU R33, [R1+0x214] ;  /* 0x0002140001217983 */ /* 0x000f280000300800 */
[----:B------:R-:W4:Y:S04]  /*7fce0*/  LDL.LU R34, [R1+0x218] ;  /* 0x0002180001227983 */ /* 0x000f280000300800 */
[----:B------:R-:W4:Y:S01]  /*7fcf0*/  LDL.LU R35, [R1+0x21c] ;  /* 0x00021c0001237983 */ /* 0x000f220000300800 */
[----:B--2---:R-:W-:-:S03]  /*7fd00*/  IMAD.MOV.U32 R58, RZ, RZ, R46 ;  /* 0x000000ffff3a7224 */ /* 0x004fc600078e002e */
[----:B------:R-:W2:Y:S04]  /*7fd10*/  LDL.LU R46, [R1+0x557c] ;  /* 0x00557c00012e7983 */ /* 0x000ea80000300800 */
[----:B------:R-:W2:Y:S04]  /*7fd20*/  LDL.LU R47, [R1+0x5578] ;  /* 0x00557800012f7983 */ /* 0x000ea80000300800 */
[----:B------:R-:W2:Y:S01]  /*7fd30*/  LDL.LU R52, [R1+0x230] ;  /* 0x0002300001347983 */ /* 0x000ea20000300800 */
[----:B---3--:R-:W-:-:S03]  /*7fd40*/  IMAD.MOV.U32 R56, RZ, RZ, R44 ;  /* 0x000000ffff387224 */ /* 0x008fc600078e002c */
        /* <DEDUP_REMOVED lines=8> */
[----:B----4-:R-:W4:Y:S04]  /*7fdd0*/  LDL.LU R6, [R1+0x248] ;  /* 0x0002480001067983 */ /* 0x010f280000300800 */
[----:B------:R-:W4:Y:S04]  /*7fde0*/  LDL.LU R7, [R1+0x24c] ;  /* 0x00024c0001077983 */ /* 0x000f280000300800 */
[----:B------:R0:W-:Y:S04]  /*7fdf0*/  STL.64 [R1+0x5468], R42 ;  /* 0x0054682a01007387 */ /* 0x0001e80000100a00 */
[----:B0-----:R-:W4:Y:S04]  /*7fe00*/  LDL.LU R42, [R1+0x18ac] ;  /* 0x0018ac00012a7983 */ /* 0x001f280000300800 */
[----:B------:R-:W4:Y:S04]  /*7fe10*/  LDL.LU R43, [R1+0x18b4] ;  /* 0x0018b400012b7983 */ /* 0x000f280000300800 */
[----:B------:R-:W-:Y:S01]  /*7fe20*/  STL.64 [R1+0x5460], R40 ;  /* 0x0054602801007387 */ /* 0x000fe20000100a00 */
        /* <DEDUP_REMOVED lines=11> */
[----:B----4-:R-:W-:-:S02]  /*7fee0*/  IMAD R13, R13, 0x100, R42 ;  /* 0x000001000d0d7824 */ /* 0x010fc400078e022a */
[----:B------:R-:W-:Y:S02]  /*7fef0*/  IMAD R12, R12, 0x100, R43 ;  /* 0x000001000c0c7824 */ /* 0x000fe400078e022b */
[----:B------:R-:W-:Y:S02]  /*7ff00*/  IMAD R61, R61, 0x100, R14 ;  /* 0x000001003d3d7824 */ /* 0x000fe400078e020e */
[----:B------:R-:W-:Y:S01]  /*7ff10*/  IMAD R0, R0, 0x100, R15 ;  /* 0x0000010000007824 */ /* 0x000fe200078e020f */
[----:B------:R-:W-:Y:S04]  /*7ff20*/  STL.64 [R1+0x5488], R46 ;  /* 0x0054882e01007387 */ /* 0x000fe80000100a00 */
[----:B------:R0:W-:Y:S04]  /*7ff30*/  STL.64 [R1+0x5480], R44 ;  /* 0x0054802c01007387 */ /* 0x0001e80000100a00 */
[----:B0-----:R-:W4:Y:S04]  /*7ff40*/  LDL.LU R44, [R1+0x220] ;  /* 0x00022000012c7983 */ /* 0x001f280000300800 */
[----:B------:R-:W4:Y:S04]  /*7ff50*/  LDL.LU R45, [R1+0x224] ;  /* 0x00022400012d7983 */ /* 0x000f280000300800 */
[----:B------:R-:W4:Y:S04]  /*7ff60*/  LDL.LU R46, [R1+0x228] ;  /* 0x00022800012e7983 */ /* 0x000f280000300800 */
[----:B------:R-:W4:Y:S01]  /*7ff70*/  LDL.LU R47, [R1+0x22c] ;  /* 0x00022c00012f7983 */ /* 0x000f220000300800 */
[----:B--2---:R-:W-:Y:S01]  /*7ff80*/  HMMA.16816.F32 R36, R28, R48, R36 ;  /* 0x000000301c24723c */ /* 0x004fe20000001824 */
[----:B------:R-:W-:-:S02]  /*7ff90*/  F2FP.F16.E4M3.UNPACK_B R28, R13 ;  /* 0x0000000dff1c723e */ /* 0x000fc400020006ff */
[----:B------:R-:W-:Y:S02]  /*7ffa0*/  F2FP.F16.E4M3.UNPACK_B R29, R12 ;  /* 0x0000000cff1d723e */ /* 0x000fe400020006ff */
[----:B------:R-:W-:Y:S02]  /*7ffb0*/  F2FP.F16.E4M3.UNPACK_B R30, R61 ;  /* 0x0000003dff1e723e */ /* 0x000fe400020006ff */
[----:B------:R-:W-:-:S07]  /*7ffc0*/  F2FP.F16.E4M3.UNPACK_B R31, R0 ;  /* 0x00000000ff1f723e */ /* 0x000fce00020006ff */
[C---:B------:R-:W-:Y:S05]  /*7ffd0*/  HMMA.16816.F32 R4, R28.reuse, R56, R4 ;  /* 0x000000381c04723c */ /* 0x040fea0000001804 */
[----:B------:R0:W-:Y:S04]  /*7ffe0*/  STL.64 [R1+0x390], R36 ;  /* 0x0003902401007387 */ /* 0x0001e80000100a00 */
[----:B------:R1:W-:Y:S01]  /*7fff0*/  STL.64 [R1+0x398], R38 ;  /* 0x0003982601007387 */ /* 0x0003e20000100a00 */
[C---:B------:R-:W-:Y:S03]  /*80000*/  HMMA.16816.F32 R56, R28.reuse, R58, R52 ;  /* 0x0000003a1c38723c */ /* 0x040fe60000001834 */
        /* <DEDUP_REMOVED lines=10> */
[----:B-1----:R-:W2:Y:S04]  /*800b0*/  LDL.LU R38, [R1+0x1c8] ;  /* 0x0001c80001267983 */ /* 0x002ea80000300800 */
[----:B------:R-:W2:Y:S04]  /*800c0*/  LDL.LU R39, [R1+0x1cc] ;  /* 0x0001cc0001277983 */ /* 0x000ea80000300800 */
[----:B------:R-:W2:Y:S04]  /*800d0*/  LDL.LU R61, [R1+0x554c] ;  /* 0x00554c00013d7983 */ /* 0x000ea80000300800 */
[----:B------:R-:W3:Y:S04]  /*800e0*/  LDL.LU R0, [R1+0x5548] ;  /* 0x0055480001007983 */ /* 0x000ee80000300800 */
[----:B------:R-:W-:Y:S04]  /*800f0*/  STL.64 [R1+0x380], R4 ;  /* 0x0003800401007387 */ /* 0x000fe80000100a00 */
[----:B------:R0:W-:Y:S04]  /*80100*/  STL.64 [R1+0x388], R6 ;  /* 0x0003880601007387 */ /* 0x0001e80000100a00 */
[----:B0-----:R-:W3:Y:S04]  /*80110*/  LDL.LU.64 R6, [R1+0x5540] ;  /* 0x0055400001067983 */ /* 0x001ee80000300a00 */
[----:B------:R-:W3:Y:S04]  /*80120*/  LDL.LU.64 R4, [R1+0x5538] ;  /* 0x0055380001047983 */ /* 0x000ee80000300a00 */
[----:B------:R-:W3:Y:S04]  /*80130*/  LDL.LU.64 R54, [R1+0x5530] ;  /* 0x0055300001367983 */ /* 0x000ee80000300a00 */
[----:B------:R-:W3:Y:S04]  /*80140*/  LDL.LU.64 R52, [R1+0x5528] ;  /* 0x0055280001347983 */ /* 0x000ee80000300a00 */
[----:B------:R-:W-:Y:S04]  /*80150*/  STL.64 [R1+0x360], R56 ;  /* 0x0003603801007387 */ /* 0x000fe80000100a00 */
[----:B------:R0:W-:Y:S04]  /*80160*/  STL.64 [R1+0x368], R58 ;  /* 0x0003683a01007387 */ /* 0x0001e80000100a00 */
[----:B0-----:R-:W3:Y:S04]  /*80170*/  LDL.LU.64 R58, [R1+0x5520] ;  /* 0x00552000013a7983 */ /* 0x001ee80000300a00 */
[----:B------:R-:W3:Y:S01]  /*80180*/  LDL.LU.64 R56, [R1+0x5518] ;  /* 0x0055180001387983 */ /* 0x000ee20000300a00 */
[C---:B----4-:R-:W-:Y:S08]  /*80190*/  HMMA.16816.F32 R44, R28.reuse, R24, R44 ;  /* 0x000000181c2c723c */ /* 0x050ff0000000182c */
[C---:B------:R-:W-:Y:S11]  /*801a0*/  HMMA.16816.F32 R24, R28.reuse, R26, R32 ;  /* 0x0000001a1c18723c */ /* 0x040ff60000001820 */
[----:B------:R-:W-:Y:S04]  /*801b0*/  STL.64 [R1+0x340], R44 ;  /* 0x0003402c01007387 */ /* 0x000fe80000100a00 */
[----:B------:R0:W-:Y:S04]  /*801c0*/  STL.64 [R1+0x348], R46 ;  /* 0x0003482e01007387 */ /* 0x0001e80000100a00 */
[----:B------:R-:W-:Y:S04]  /*801d0*/  STL.64 [R1+0x320], R24 ;  /* 0x0003201801007387 */ /* 0x000fe80000100a00 */
[----:B------:R-:W-:Y:S04]  /*801e0*/  STL.64 [R1+0x328], R26 ;  /* 0x0003281a01007387 */ /* 0x000fe80000100a00 */
[----:B------:R-:W4:Y:S01]  /*801f0*/  LDL.LU R32, [R1+0x1b0] ;  /* 0x0001b00001207983 */ /* 0x000f220000300800 */
[----:B--2---:R-:W-:-:S15]  /*80200*/  HMMA.16816.F32 R20, R28, R60, R20 ;  /* 0x0000003c1c14723c */ /* 0x004fde0000001814 */
[----:B------:R-:W-:-:S04]  /*80210*/  NOP ;  /* 0x0000000000007918 */ /* 0x000fc80000000000 */
[----:B------:R1:W-:Y:S04]  /*80220*/  STL.64 [R1+0x300], R20 ;  /* 0x0003001401007387 */ /* 0x0003e80000100a00 */
[----:B------:R2:W-:Y:S01]  /*80230*/  STL.64 [R1+0x308], R22 ;  /* 0x0003081601007387 */ /* 0x0005e20000100a00 */
[C---:B---3--:R-:W-:Y:S08]  /*80240*/  HMMA.16816.F32 R40, R28.reuse, R54, R40 ;  /* 0x000000361c28723c */ /* 0x048ff00000001828 */
[C---:B------:R-:W-:Y:S08]  /*80250*/  HMMA.16816.F32 R16, R28.reuse, R58, R16 ;  /* 0x0000003a1c10723c */ /* 0x040ff00000001810 */
[C---:B0-----:R-:W-:Y:S11]  /*80260*/  HMMA.16816.F32 R44, R28.reuse, R56, R12 ;  /* 0x000000381c2c723c */ /* 0x041ff6000000180c */
[----:B------:R0:W-:Y:S04]  /*80270*/  STL.64 [R1+0x2e0], R16 ;  /* 0x0002e01001007387 */ /* 0x0001e80000100a00 */
[----:B------:R3:W-:Y:S04]  /*80280*/  STL.64 [R1+0x2e8], R18 ;  /* 0x0002e81201007387 */ /* 0x0007e80000100a00 */
[----:B------:R-:W4:Y:S04]  /*80290*/  LDL.LU R33, [R1+0x1b4] ;  /* 0x0001b40001217983 */ /* 0x000f280000300800 */
[----:B------:R-:W4:Y:S04]  /*802a0*/  LDL.LU R34, [R1+0x1b8] ;  /* 0x0001b80001227983 */ /* 0x000f280000300800 */
[----:B------:R-:W4:Y:S01]  /*802b0*/  LDL.LU R35, [R1+0x1bc] ;  /* 0x0001bc0001237983 */ /* 0x000f220000300800 */
[----:B------:R-:W-:Y:S03]  /*802c0*/  HMMA.16816.F32 R36, R28, R52, R36 ;  /* 0x000000341c24723c */ /* 0x000fe60000001824 */
[----:B-1----:R-:W4:Y:S04]  /*802d0*/  LDL.LU R20, [R1+0x190] ;  /* 0x0001900001147983 */ /* 0x002f280000300800 */
[----:B------:R-:W4:Y:S04]  /*802e0*/  LDL.LU R21, [R1+0x194] ;  /* 0x0001940001157983 */ /* 0x000f280000300800 */
[----:B--2---:R-:W2:Y:S04]  /*802f0*/  LDL.LU R22, [R1+0x198] ;  /* 0x0001980001167983 */ /* 0x004ea80000300800 */
[----:B------:R-:W2:Y:S04]  /*80300*/  LDL.LU R23, [R1+0x19c] ;  /* 0x00019c0001177983 */ /* 0x000ea80000300800 */
[----:B------:R-:W2:Y:S04]  /*80310*/  LDL.LU R24, [R1+0x1a0] ;  /* 0x0001a00001187983 */ /* 0x000ea80000300800 */
[----:B------:R-:W2:Y:S04]  /*80320*/  LDL.LU R25, [R1+0x1a4] ;  /* 0x0001a40001197983 */ /* 0x000ea80000300800 */
[----:B------:R-:W2:Y:S04]  /*80330*/  LDL.LU R26, [R1+0x1a8] ;  /* 0x0001a800011a7983 */ /* 0x000ea80000300800 */
[----:B------:R-:W2:Y:S04]  /*80340*/  LDL.LU R27, [R1+0x1ac] ;  /* 0x0001ac00011b7983 */ /* 0x000ea80000300800 */
[----:B0-----:R-:W2:Y:S04]  /*80350*/  LDL.LU R16, [R1+0x180] ;  /* 0x0001800001107983 */ /* 0x001ea80000300800 */
[----:B------:R-:W2:Y:S04]  /*80360*/  LDL.LU R17, [R1+0x184] ;  /* 0x0001840001117983 */ /* 0x000ea80000300800 */
[----:B---3--:R-:W3:Y:S04]  /*80370*/  LDL.LU R18, [R1+0x188] ;  /* 0x0001880001127983 */ /* 0x008ee80000300800 */
[----:B------:R-:W3:Y:S04]  /*80380*/  LDL.LU R19, [R1+0x18c] ;  /* 0x00018c0001137983 */ /* 0x000ee80000300800 */
[----:B------:R-:W2:Y:S04]  /*80390*/  LDL.LU R12, [R1+0x170] ;  /* 0x00017000010c7983 */ /* 0x000ea80000300800 */
[----:B------:R-:W-:Y:S04]  /*803a0*/  STL.64 [R1+0x2d0], R44 ;  /* 0x0002d02c01007387 */ /* 0x000fe80000100a00 */
[----:B------:R-:W-:Y:S04]  /*803b0*/  STL.64 [R1+0x2d8], R46 ;  /* 0x0002d82e01007387 */ /* 0x000fe80000100a00 */
[----:B------:R-:W2:Y:S04]  /*803c0*/  LDL.LU R13, [R1+0x174] ;  /* 0x00017400010d7983 */ /* 0x000ea80000300800 */
[----:B------:R-:W2:Y:S04]  /*803d0*/  LDL.LU R14, [R1+0x178] ;  /* 0x00017800010e7983 */ /* 0x000ea80000300800 */
[----:B------:R-:W2:Y:S04]  /*803e0*/  LDL.LU R15, [R1+0x17c] ;  /* 0x00017c00010f7983 */ /* 0x000ea80000300800 */
[----:B------:R-:W2:Y:S04]  /*803f0*/  LDL.LU R52, [R1+0x18dc] ;  /* 0x0018dc0001347983 */ /* 0x000ea80000300800 */
[----:B------:R-:W-:Y:S04]  /*80400*/  STL.64 [R1+0x2b0], R40 ;  /* 0x0002b02801007387 */ /* 0x000fe80000100a00 */
[----:B------:R-:W-:Y:S04]  /*80410*/  STL.64 [R1+0x2b8], R42 ;  /* 0x0002b82a01007387 */ /* 0x000fe80000100a00 */
[----:B------:R-:W2:Y:S04]  /*80420*/  LDL.LU R53, [R1+0x18d8] ;  /* 0x0018d80001357983 */ /* 0x000ea80000300800 */
[----:B------:R-:W-:Y:S04]  /*80430*/  STL.64 [R1+0x290], R36 ;  /* 0x0002902401007387 */ /* 0x000fe80000100a00 */
[----:B------:R-:W-:Y:S04]  /*80440*/  STL.64 [R1+0x298], R38 ;  /* 0x0002982601007387 */ /* 0x000fe80000100a00 */
[----:B------:R-:W2:Y:S04]  /*80450*/  LDL.LU R54, [R1+0x18e4] ;  /* 0x0018e40001367983 */ /* 0x000ea80000300800 */
[----:B------:R-:W2:Y:S01]  /*80460*/  LDL.LU R55, [R1+0x18e0] ;  /* 0x0018e00001377983 */ /* 0x000ea20000300800 */
[----:B------:R-:W-:-:S03]  /*80470*/  IMAD.MOV.U32 R59, RZ, RZ, R0 ;  /* 0x000000ffff3b7224 */ /* 0x000fc600078e0000 */
[----:B--2---:R-:W-:Y:S04]  /*80480*/  STL.64 [R1+0x54a8], R54 ;  /* 0x0054a83601007387 */ /* 0x004fe80000100a00 */
[----:B------:R-:W-:Y:S04]  /*80490*/  STL.64 [R1+0x54a0], R52 ;  /* 0x0054a03401007387 */ /* 0x000fe80000100a00 */
[----:B------:R-:W2:Y:S04]  /*804a0*/  LDL.LU R56, [R1+0x30] ;  /* 0x0000300001387983 */ /* 0x000ea80000300800 */
[----:B------:R-:W2:Y:S04]  /*804b0*/  LDL.LU R57, [R1+0x34] ;  /* 0x0000340001397983 */ /* 0x000ea80000300800 */
[----:B------:R-:W2:Y:S04]  /*804c0*/  LDL.LU R58, [R1+0x38] ;  /* 0x00003800013a7983 */ /* 0x000ea80000300800 */
[----:B------:R-:W3:Y:S01]  /*804d0*/  LDL.LU R0, [R1+0x5510] ;  /* 0x0055100001007983 */ /* 0x000ee20000300800 */
[C---:B----4-:R-:W-:Y:S03]  /*804e0*/  HMMA.16816.F32 R32, R28.reuse, R50, R32 ;  /* 0x000000321c20723c */ /* 0x050fe60000001820 */
[----:B--2---:R-:W-:Y:S04]  /*804f0*/  STL.64 [R1+0x54d0], R58 ;  /* 0x0054d03a01007387 */ /* 0x004fe80000100a00 */
[----:B------:R-:W-:Y:S04]  /*80500*/  STL.64 [R1+0x54c8], R56 ;  /* 0x0054c83801007387 */ /* 0x000fe80000100a00 */
[----:B------:R-:W2:Y:S04]  /*80510*/  LDL.LU R60, [R1+0xc58] ;  /* 0x000c5800013c7983 */ /* 0x000ea80000300800 */
[----:B------:R-:W4:Y:S04]  /*80520*/  LDL.LU R61, [R1+0xc5c] ;  /* 0x000c5c00013d7983 */ /* 0x000f280000300800 */
[----:B------:R-:W2:Y:S04]  /*80530*/  LDL.LU R50, [R1+0x18d4] ;  /* 0x0018d40001327983 */ /* 0x000ea80000300800 */
[----:B------:R-:W2:Y:S01]  /*80540*/  LDL.LU R51, [R1+0x18d0] ;  /* 0x0018d00001337983 */ /* 0x000ea20000300800 */
[C---:B------:R-:W-:Y:S08]  /*80550*/  HMMA.16816.F32 R24, R28.reuse, R2, R24 ;  /* 0x000000021c18723c */ /* 0x040ff00000001818 */
[C---:B------:R-:W-:Y:S08]  /*80560*/  HMMA.16816.F32 R20, R28.reuse, R4, R20 ;  /* 0x000000041c14723c */ /* 0x040ff00000001814 */
[C---:B---3--:R-:W-:Y:S01]  /*80570*/  HMMA.16816.F32 R16, R28.reuse, R6, R16 ;  /* 0x000000061c10723c */ /* 0x048fe20000001810 */
[----:B------:R0:W-:Y:S04]  /*80580*/  STL.64 [R1+0x280], R32 ;  /* 0x0002802001007387 */ /* 0x0001e80000100a00 */
[----:B------:R1:W-:Y:S03]  /*80590*/  STL.64 [R1+0x288], R34 ;  /* 0x0002882201007387 */ /* 0x0003e60000100a00 */
[C---:B------:R-:W-:Y:S01]  /*805a0*/  HMMA.16816.F32 R12, R28.reuse, R8, R12 ;  /* 0x000000081c0c723c */ /* 0x040fe2000000180c */
[----:B--2---:R-:W-:Y:S04]  /*805b0*/  STL.64 [R1+0x54f0], R50 ;  /* 0x0054f03201007387 */ /* 0x004fe80000100a00 */
[----:B------:R-:W-:Y:S04]  /*805c0*/  STL.64 [R1+0x54e8], R48 ;  /* 0x0054e83001007387 */ /* 0x000fe80000100a00 */
[----:B------:R-:W2:Y:S04]  /*805d0*/  LDL.LU R2, [R1+0x18cc] ;  /* 0x0018cc0001027983 */ /* 0x000ea80000300800 */
[----:B------:R-:W2:Y:S04]  /*805e0*/  LDL.LU R3, [R1+0x18c8] ;  /* 0x0018c80001037983 */ /* 0x000ea80000300800 */
[----:B------:R-:W-:Y:S04]  /*805f0*/  STL.64 [R1+0x260], R24 ;  /* 0x0002601801007387 */ /* 0x000fe80000100a00 */
[----:B------:R-:W-:Y:S04]  /*80600*/  STL.64 [R1+0x268], R26 ;  /* 0x0002681a01007387 */ /* 0x000fe80000100a00 */
[----:B------:R-:W3:Y:S04]  /*80610*/  LDL.LU R4, [R1+0x40] ;  /* 0x0000400001047983 */ /* 0x000ee80000300800 */
[----:B------:R0:W-:Y:S04]  /*80620*/  STL.64 [R1+0x240], R20 ;  /* 0x0002401401007387 */ /* 0x0001e80000100a00 */
[----:B------:R0:W-:Y:S04]  /*80630*/  STL.64 [R1+0x248], R22 ;  /* 0x0002481601007387 */ /* 0x0001e80000100a00 */
[----:B------:R-:W-:Y:S04]  /*80640*/  STL.64 [R1+0x230], R16 ;  /* 0x0002301001007387 */ /* 0x000fe80000100a00 */
[----:B------:R-:W-:Y:S04]  /*80650*/  STL.64 [R1+0x238], R18 ;  /* 0x0002381201007387 */ /* 0x000fe80000100a00 */
[----:B------:R-:W3:Y:S04]  /*80660*/  LDL.LU R5, [R1+0x44] ;  /* 0x0000440001057983 */ /* 0x000ee80000300800 */
[----:B------:R-:W3:Y:S04]  /*80670*/  LDL.LU R6, [R1+0x48] ;  /* 0x0000480001067983 */ /* 0x000ee80000300800 */
[----:B------:R-:W3:Y:S04]  /*80680*/  LDL.LU R7, [R1+0x4c] ;  /* 0x00004c0001077983 */ /* 0x000ee80000300800 */
[----:B0-----:R-:W2:Y:S04]  /*80690*/  LDL.LU R32, [R1+0xd0] ;  /* 0x0000d00001207983 */ /* 0x001ea80000300800 */
[----:B------:R0:W-:Y:S04]  /*806a0*/  STL.64 [R1+0x210], R12 ;  /* 0x0002100c01007387 */ /* 0x0001e80000100a00 */
[----:B------:R0:W-:Y:S04]  /*806b0*/  STL.64 [R1+0x218], R14 ;  /* 0x0002180e01007387 */ /* 0x0001e80000100a00 */
[----:B------:R-:W2:Y:S04]  /*806c0*/  LDL.LU R33, [R1+0xd4] ;  /* 0x0000d40001217983 */ /* 0x000ea80000300800 */
[----:B-1----:R-:W2:Y:S04]  /*806d0*/  LDL.LU R34, [R1+0xd8] ;  /* 0x0000d80001227983 */ /* 0x002ea80000300800 */
        /* <DEDUP_REMOVED lines=41> */
[----:B--2---:R-:W-:Y:S03]  /*80970*/  HMMA.16816.F32 R8, R28, R10, R12 ;  /* 0x0000000a1c08723c */ /* 0x004fe6000000180c */
[----:B------:R-:W2:Y:S04]  /*80980*/  LDL.LU.64 R14, [R1+0x5508] ;  /* 0x00550800010e7983 */ /* 0x000ea80000300a00 */
[----:B------:R-:W3:-:S12]  /*80990*/  LDL.LU.64 R12, [R1+0x5500] ;  /* 0x00550000010c7983 */ /* 0x000ed80000300a00 */
[----:B------:R0:W-:Y:S04]  /*809a0*/  STL.64 [R1+0x200], R8 ;  /* 0x0002000801007387 */ /* 0x0001e80000100a00 */
[----:B------:R1:W-:Y:S04]  /*809b0*/  STL.64 [R1+0x208], R10 ;  /* 0x0002080a01007387 */ /* 0x0003e80000100a00 */
[----:B0-----:R-:W4:Y:S04]  /*809c0*/  LDL.LU R8, [R1+0x50] ;  /* 0x0000500001087983 */ /* 0x001f280000300800 */
[----:B------:R-:W4:Y:S01]  /*809d0*/  LDL.LU R9, [R1+0x54] ;  /* 0x0000540001097983 */ /* 0x000f220000300800 */
[----:B-1----:R-:W-:-:S03]  /*809e0*/  IMAD.MOV.U32 R11, RZ, RZ, R0 ;  /* 0x000000ffff0b7224 */ /* 0x002fc600078e0000 */
[----:B------:R-:W4:Y:S04]  /*809f0*/  LDL.LU R10, [R1+0x58] ;  /* 0x00005800010a7983 */ /* 0x000f280000300800 */
[----:B------:R-:W4:Y:S01]  /*80a00*/  LDL.LU R0, [R1+0x54f8] ;  /* 0x0054f80001007983 */ /* 0x000f220000300800 */
[C---:B---3--:R-:W-:Y:S08]  /*80a10*/  HMMA.16816.F32 R48, R28.reuse, R12, R48 ;  /* 0x0000000c1c30723c */ /* 0x048ff00000001830 */
[C---:B--2---:R-:W-:Y:S11]  /*80a20*/  HMMA.16816.F32 R12, R28.reuse, R14, R16 ;  /* 0x0000000e1c0c723c */ /* 0x044ff60000001810 */
        /* <DEDUP_REMOVED lines=13> */
[----:B------:R-:W-:Y:S11]  /*80b00*/  HMMA.16816.F32 R16, R28, R18, R20 ;  /* 0x000000121c10723c */ /* 0x000ff60000001814 */
        /* <DEDUP_REMOVED lines=9> */
[----:B------:R-:W3:Y:S01]  /*80ba0*/  LDL.LU R17, [R1+0x74] ;  /* 0x0000740001117983 */ /* 0x000ee20000300800 */
[----:B----4-:R-:W-:-:S03]  /*80bb0*/  IMAD.MOV.U32 R19, RZ, RZ, R0 ;  /* 0x000000ffff137224 */ /* 0x010fc600078e0000 */
[----:B------:R-:W4:Y:S04]  /*80bc0*/  LDL.LU R18, [R1+0x78] ;  /* 0x0000780001127983 */ /* 0x000f280000300800 */
        /* <DEDUP_REMOVED lines=33> */
[----:B------:R-:W4:Y:S04]  /*80de0*/  LDL.LU.64 R40, [R1+0x5460] ;  /* 0x0054600001287983 */ /* 0x000f280000300a00 */
[----:B------:R-:W4:Y:S04]  /*80df0*/  LDL.LU.64 R38, [R1+0x5458] ;  /* 0x0054580001267983 */ /* 0x000f280000300a00 */
[----:B------:R-:W4:Y:S01]  /*80e00*/  LDL.LU.64 R36, [R1+0x5450] ;  /* 0x0054500001247983 */ /* 0x000f220000300a00 */
[----:B---3--:R-:W-:Y:S01]  /*80e10*/  IMAD.MOV.U32 R27, RZ, RZ, R0 ;  /* 0x000000ffff1b7224 */ /* 0x008fe200078e0000 */
[C---:B------:R-:W-:Y:S08]  /*80e20*/  HMMA.16816.F32 R4, R28.reuse, R46, R4 ;  /* 0x0000002e1c04723c */ /* 0x040ff00000001804 */
[C---:B------:R-:W-:Y:S01]  /*80e30*/  HMMA.16816.F32 R8, R28.reuse, R44, R8 ;  /* 0x0000002c1c08723c */ /* 0x040fe20000001808 */
[----:B------:R-:W-:Y:S04]  /*80e40*/  STL.64 [R1+0x100], R32 ;  /* 0x0001002001007387 */ /* 0x000fe80000100a00 */
[----:B------:R-:W-:Y:S06]  /*80e50*/  STL.64 [R1+0x108], R34 ;  /* 0x0001082201007387 */ /* 0x000fec0000100a00 */
[----:B------:R-:W-:Y:S01]  /*80e60*/  IMAD.MOV.U32 R0, RZ, RZ, R7 ;  /* 0x000000ffff007224 */ /* 0x000fe200078e0007 */
[C---:B--2---:R-:W-:Y:S08]  /*80e70*/  HMMA.16816.F32 R12, R28.reuse, R42, R12 ;  /* 0x0000002a1c0c723c */ /* 0x044ff0000000180c */
[C---:B----4-:R-:W-:Y:S08]  /*80e80*/  HMMA.16816.F32 R20, R28.reuse, R38, R20 ;  /* 0x000000261c14723c */ /* 0x050ff00000001814 */
[C---:B------:R-:W-:Y:S08]  /*80e90*/  HMMA.16816.F32 R24, R28.reuse, R36, R24 ;  /* 0x000000241c18723c */ /* 0x040ff00000001818 */
[C---:B------:R-:W-:Y:S11]  /*80ea0*/  HMMA.16816.F32 R16, R28.reuse, R40, R16 ;  /* 0x000000281c10723c */ /* 0x040ff60000001810 */
        /* <DEDUP_REMOVED lines=12> */
[----:B------:R-:W-:Y:S01]  /*80f70*/  STL [R1+0x48], R6 ;  /* 0x0000480601007387 */ /* 0x000fe20000100800 */
[----:B------:R-:W-:-:S03]  /*80f80*/  F2FP.F16.E4M3.UNPACK_B R48, R60.H1 ;  /* 0x0000003cff30723e */ /* 0x000fc600030006ff */
[----:B------:R-:W-:Y:S01]  /*80f90*/  STL [R1+0x51c0], R0 ;  /* 0x0051c00001007387 */ /* 0x000fe20000100800 */
[----:B------:R-:W-:-:S12]  /*80fa0*/  F2FP.F16.E4M3.UNPACK_B R49, R61.H1 ;  /* 0x0000003dff31723e */ /* 0x000fd800030006ff */
[----:B------:R0:W-:Y:S04]  /*80fb0*/  STL.64 [R1+0x30], R8 ;  /* 0x0000300801007387 */ /* 0x0001e80000100a00 */
[----:B------:R1:W-:Y:S04]  /*80fc0*/  STL.64 [R1+0x38], R10 ;  /* 0x0000380a01007387 */ /* 0x0003e80000100a00 */
        /* <DEDUP_REMOVED lines=54> */
[----:B------:R-:W-:-:S02]  /*81330*/  IMAD R4, R53, 0x100, R52 ;  /* 0x0000010035047824 */ /* 0x000fc400078e0234 */
[----:B------:R-:W-:Y:S01]  /*81340*/  IMAD R5, R55, 0x100, R54 ;  /* 0x0000010037057824 */ /* 0x000fe200078e0236 */
[----:B------:R-:W-:Y:S01]  /*81350*/  F2FP.F16.E4M3.UNPACK_B R28, R2 ;  /* 0x00000002ff1c723e */ /* 0x000fe200020006ff */
[----:B------:R-:W4:Y:S01]  /*81360*/  LDL.LU R54, [R1+0xca8] ;  /* 0x000ca80001367983 */ /* 0x000f220000300800 */
[----:B------:R-:W-:Y:S02]  /*81370*/  F2FP.F16.E4M3.UNPACK_B R29, R3 ;  /* 0x00000003ff1d723e */ /* 0x000fe400020006ff */
[----:B------:R-:W-:Y:S01]  /*81380*/  F2FP.F16.E4M3.UNPACK_B R30, R4 ;  /* 0x00000004ff1e723e */ /* 0x000fe200020006ff */
[----:B------:R-:W4:Y:S01]  /*81390*/  LDL.LU R55, [R1+0xcac] ;  /* 0x000cac0001377983 */ /* 0x000f220000300800 */
[----:B------:R-:W-:-:S03]  /*813a0*/  F2FP.F16.E4M3.UNPACK_B R31, R5 ;  /* 0x00000005ff1f723e */ /* 0x000fc600020006ff */
[----:B------:R-:W4:Y:S04]  /*813b0*/  LDL.LU R52, [R1+0xcd8] ;  /* 0x000cd80001347983 */ /* 0x000f280000300800 */
[----:B------:R-:W4:Y:S04]  /*813c0*/  LDL.LU R53, [R1+0xcdc] ;  /* 0x000cdc0001357983 */ /* 0x000f280000300800 */
[----:B------:R-:W4:Y:S01]  /*813d0*/  LDL.LU R51, [R1+0xce8] ;  /* 0x000ce80001337983 */ /* 0x000f220000300800 */
[----:B------:R-:W-:Y:S01]  /*813e0*/  IMAD.MOV.U32 R0, RZ, RZ, R49 ;  /* 0x000000ffff007224 */ /* 0x000fe200078e0031 */
[----:B--2---:R-:W-:-:S15]  /*813f0*/  HMMA.16816.F32 R8, R28, R48, R8 ;  /* 0x000000301c08723c */ /* 0x004fde0000001808 */
[----:B------:R-:W-:-:S04]  /*81400*/  NOP ;  /* 0x0000000000007918 */ /* 0x000fc80000000000 */
[----:B------:R-:W-:Y:S04]  /*81410*/  STL.64 [R1+0x70], R8 ;  /* 0x0000700801007387 */ /* 0x000fe80000100a00 */
[----:B------:R0:W-:Y:S04]  /*81420*/  STL.64 [R1+0x78], R10 ;  /* 0x0000780a01007387 */ /* 0x0001e80000100a00 */
[----:B0-----:R-:W2:Y:S04]  /*81430*/  LDL.LU.64 R10, [R1+0x5448] ;  /* 0x00544800010a7983 */ /* 0x001ea80000300a00 */
[----:B------:R-:W2:Y:S01]  /*81440*/  LDL.LU.64 R8, [R1+0x5440] ;  /* 0x0054400001087983 */ /* 0x000ea20000300a00 */
[----:B---3--:R-:W-:-:S02]  /*81450*/  F2FP.F16.E4M3.UNPACK_B R40, R40.H1 ;  /* 0x00000028ff28723e */ /* 0x008fc400030006ff */
[----:B------:R-:W-:-:S07]  /*81460*/  F2FP.F16.E4M3.UNPACK_B R41, R41.H1 ;  /* 0x00000029ff29723e */ /* 0x000fce00030006ff */
[----:B----4-:R-:W-:Y:S01]  /*81470*/  HMMA.16816.F32 R44, R28, R40, R44 ;  /* 0x000000281c2c723c */ /* 0x010fe2000000182c */
[----:B------:R0:W-:Y:S01]  /*81480*/  STL [R1+0x5430], R0 ;  /* 0x0054300001007387 */ /* 0x0001e20000100800 */
[----:B------:R-:W-:Y:S02]  /*81490*/  F2FP.F16.E4M3.UNPACK_B R4, R43.H1 ;  /* 0x0000002bff04723e */ /* 0x000fe400030006ff */
[----:B------:R-:W-:Y:S01]  /*814a0*/  F2FP.F16.E4M3.UNPACK_B R5, R6.H1 ;  /* 0x00000006ff05723e */ /* 0x000fe200030006ff */
[----:B------:R-:W-:Y:S01]  /*814b0*/  STL [R1+0x10], R40 ;  /* 0x0000102801007387 */ /* 0x000fe20000100800 */
[----:B0-----:R-:W-:-:S03]  /*814c0*/  IMAD.MOV.U32 R0, RZ, RZ, R41 ;  /* 0x000000ffff007224 */ /* 0x001fc600078e0029 */
[----:B------:R-:W-:Y:S04]  /*814d0*/  STL [R1+0x14], R41 ;  /* 0x0000142901007387 */ /* 0x000fe80000100800 */
[----:B------:R-:W-:Y:S01]  /*814e0*/  STL [R1+0x5434], R0 ;  /* 0x0054340001007387 */ /* 0x000fe20000100800 */
[----:B------:R-:W-:-:S05]  /*814f0*/  F2FP.F16.E4M3.UNPACK_B R2, R7.H1 ;  /* 0x00000007ff02723e */ /* 0x000fca00030006ff */
[----:B------:R-:W-:Y:S04]  /*81500*/  STL.64 [R1+0x80], R44 ;  /* 0x0000802c01007387 */ /* 0x000fe80000100a00 */
[----:B------:R-:W-:Y:S04]  /*81510*/  STL.64 [R1+0x88], R46 ;  /* 0x0000882e01007387 */ /* 0x000fe80000100a00 */
[----:B------:R-:W-:Y:S04]  /*81520*/  STL [R1+0x8], R4 ;  /* 0x0000080401007387 */ /* 0x000fe80000100800 */
[----:B------:R0:W-:Y:S02]  /*81530*/  STL [R1+0xc], R5 ;  /* 0x00000c0501007387 */ /* 0x0001e40000100800 */
[----:B0-----:R-:W-:Y:S01]  /*81540*/  HMMA.16816.F32 R4, R28, R4, R36 ;  /* 0x000000041c04723c */ /* 0x001fe20000001824 */
[----:B------:R-:W-:-:S02]  /*81550*/  F2FP.F16.E4M3.UNPACK_B R3, R50.H1 ;  /* 0x00000032ff03723e */ /* 0x000fc400030006ff */
[----:B------:R-:W-:-:S15]  /*81560*/  F2FP.F16.E4M3.UNPACK_B R60, R60.H1 ;  /* 0x0000003cff3c723e */ /* 0x000fde00030006ff */
[----:B------:R-:W-:Y:S01]  /*81570*/  NOP ;  /* 0x0000000000007918 */ /* 0x000fe20000000000 */
[----:B------:R-:W-:Y:S04]  /*81580*/  STL.64 [R1+0xc0], R4 ;  /* 0x0000c00401007387 */ /* 0x000fe80000100a00 */
[----:B------:R0:W-:Y:S02]  /*81590*/  STL.64 [R1+0xc8], R6 ;  /* 0x0000c80601007387 */ /* 0x0001e40000100a00 */
[----:B0-----:R-:W-:Y:S01]  /*815a0*/  HMMA.16816.F32 R4, R28, R2, R32 ;  /* 0x000000021c04723c */ /* 0x001fe20000001820 */
[----:B------:R-:W-:Y:S01]  /*815b0*/  F2FP.F16.E4M3.UNPACK_B R61, R61.H1 ;  /* 0x0000003dff3d723e */ /* 0x000fe200030006ff */
[----:B------:R-:W-:Y:S01]  /*815c0*/  STL.64 [R1], R2 ;  /* 0x0000000201007387 */ /* 0x000fe20000100a00 */
[----:B------:R-:W-:-:S15]  /*815d0*/  F2FP.F16.E4M3.UNPACK_B R58, R58.H1 ;  /* 0x0000003aff3a723e */ /* 0x000fde00030006ff */
[----:B------:R-:W-:Y:S01]  /*815e0*/  NOP ;  /* 0x0000000000007918 */ /* 0x000fe20000000000 */
[----:B------:R-:W-:Y:S04]  /*815f0*/  STL.64 [R1+0xd0], R4 ;  /* 0x0000d00401007387 */ /* 0x000fe80000100a00 */
[----:B------:R0:W-:Y:S02]  /*81600*/  STL.64 [R1+0xd8], R6 ;  /* 0x0000d80601007387 */ /* 0x0001e40000100a00 */
[----:B0-----:R-:W-:Y:S01]  /*81610*/  HMMA.16816.F32 R4, R28, R60, R24 ;  /* 0x0000003c1c04723c */ /* 0x001fe20000001818 */
[----:B------:R-:W-:Y:S02]  /*81620*/  F2FP.F16.E4M3.UNPACK_B R59, R59.H1 ;  /* 0x0000003bff3b723e */ /* 0x000fe400030006ff */
        /* <DEDUP_REMOVED lines=11> */
[----:B------:R-:W-:Y:S01]  /*816e0*/  F2FP.F16.E4M3.UNPACK_B R55, R55.H1 ;  /* 0x00000037ff37723e */ /* 0x000fe200030006ff */
[----:B------:R-:W-:Y:S04]  /*816f0*/  STL.64 [R1+0x53c8], R58 ;  /* 0x0053c83a01007387 */ /* 0x000fe80000100a00 */
[----:B------:R-:W-:-:S13]  /*81700*/  STL.64 [R1+0x53c0], R56 ;  /* 0x0053c03801007387 */ /* 0x000fda0000100a00 */
[----:B------:R-:W-:Y:S04]  /*81710*/  STL.64 [R1+0x160], R4 ;  /* 0x0001600401007387 */ /* 0x000fe80000100a00 */
[----:B------:R0:W-:Y:S02]  /*81720*/  STL.64 [R1+0x168], R6 ;  /* 0x0001680601007387 */ /* 0x0001e40000100a00 */
[----:B0-----:R-:W-:Y:S01]  /*81730*/  HMMA.16816.F32 R4, R28, R54, R12 ;  /* 0x000000361c04723c */ /* 0x001fe2000000180c */
[----:B------:R-:W-:Y:S02]  /*81740*/  F2FP.F16.E4M3.UNPACK_B R52, R52.H1 ;  /* 0x00000034ff34723e */ /* 0x000fe400030006ff */
[----:B------:R-:W-:-:S15]  /*81750*/  F2FP.F16.E4M3.UNPACK_B R53, R53.H1 ;  /* 0x00000035ff35723e */ /* 0x000fde00030006ff */
[----:B------:R-:W-:Y:S01]  /*81760*/  NOP ;  /* 0x0000000000007918 */ /* 0x000fe20000000000 */
[----:B------:R-:W-:Y:S04]  /*81770*/  STL.64 [R1+0x180], R4 ;  /* 0x0001800401007387 */ /* 0x000fe80000100a00 */
[----:B------:R2:W-:Y:S04]  /*81780*/  STL.64 [R1+0x188], R6 ;  /* 0x0001880601007387 */ /* 0x0005e80000100a00 */
[----:B------:R-:W3:Y:S01]  /*81790*/  LDL.LU R24, [R1+0x5a0] ;  /* 0x0005a00001187983 */ /* 0x000ee20000300800 */
[----:B------:R-:W-:Y:S01]  /*817a0*/  F2FP.F16.E4M3.UNPACK_B R50, R51.H1 ;  /* 0x00000033ff32723e */ /* 0x000fe200030006ff */
        /* <DEDUP_REMOVED lines=54> */
[----:B--2---:R-:W-:-:S02]  /*81b10*/  F2FP.F16.E4M3.UNPACK_B R51, R51.H1 ;  /* 0x00000033ff33723e */ /* 0x004fc400030006ff */
[----:B---3--:R-:W-:Y:S02]  /*81b20*/  F2FP.F16.E4M3.UNPACK_B R2, R49.H1 ;  /* 0x00000031ff02723e */ /* 0x008fe400030006ff */
[----:B----4-:R-:W-:Y:S02]  /*81b30*/  F2FP.F16.E4M3.UNPACK_B R3, R18.H1 ;  /* 0x00000012ff03723e */ /* 0x010fe400030006ff */
[----:B------:R-:W-:Y:S02]  /*81b40*/  F2FP.F16.E4M3.UNPACK_B R4, R19.H1 ;  /* 0x00000013ff04723e */ /* 0x000fe400030006ff */
[----:B------:R-:W-:Y:S01]  /*81b50*/  F2FP.F16.E4M3.UNPACK_B R5, R16.H1 ;  /* 0x00000010ff05723e */ /* 0x000fe200030006ff */
[----:B------:R0:W-:Y:S06]  /*81b60*/  STL.64 [R1+0x5438], R50 ;  /* 0x0054383201007387 */ /* 0x0001ec0000100a00 */
[----:B------:R-:W-:Y:S01]  /*81b70*/  HMMA.16816.F32 R44, R28, R4, R44 ;  /* 0x000000041c2c723c */ /* 0x000fe2000000182c */
[----:B------:R-:W-:-:S02]  /*81b80*/  F2FP.F16.E4M3.UNPACK_B R6, R6.H1 ;  /* 0x00000006ff06723e */ /* 0x000fc400030006ff */
[----:B------:R-:W-:Y:S02]  /*81b90*/  F2FP.F16.E4M3.UNPACK_B R7, R7.H1 ;  /* 0x00000007ff07723e */ /* 0x000fe400030006ff */
[----:B------:R-:W-:Y:S02]  /*81ba0*/  F2FP.F16.E4M3.UNPACK_B R8, R8.H1 ;  /* 0x00000008ff08723e */ /* 0x000fe400030006ff */
[----:B------:R-:W-:-:S03]  /*81bb0*/  F2FP.F16.E4M3.UNPACK_B R9, R9.H1 ;  /* 0x00000009ff09723e */ /* 0x000fc600030006ff */
[----:B------:R-:W-:Y:S01]  /*81bc0*/  HMMA.16816.F32 R40, R28, R6, R40 ;  /* 0x000000061c28723c */ /* 0x000fe20000001828 */
[----:B------:R-:W-:Y:S02]  /*81bd0*/  F2FP.F16.E4M3.UNPACK_B R10, R10.H1 ;  /* 0x0000000aff0a723e */ /* 0x000fe400030006ff */
[----:B------:R-:W-:Y:S02]  /*81be0*/  F2FP.F16.E4M3.UNPACK_B R11, R11.H1 ;  /* 0x0000000bff0b723e */ /* 0x000fe400030006ff */
[----:B------:R-:W-:-:S03]  /*81bf0*/  F2FP.F16.E4M3.UNPACK_B R12, R12.H1 ;  /* 0x0000000cff0c723e */ /* 0x000fc600030006ff */
        /* <DEDUP_REMOVED lines=27> */
[----:B------:R-:W2:Y:S01]  /*81db0*/  LDL.LU R40, [R1+0x7a0] ;  /* 0x0007a00001287983 */ /* 0x000ea20000300800 */
[----:B0-----:R-:W-:Y:S01]  /*81dc0*/  HMMA.16816.F32 R4, R28, R14, R20 ;  /* 0x0000000e1c04723c */ /* 0x001fe20000001814 */
[----:B------:R-:W-:-:S15]  /*81dd0*/  F2FP.F16.E4M3.UNPACK_B R16, R17.H1 ;  /* 0x00000011ff10723e */ /* 0x000fde00030006ff */
        /* <DEDUP_REMOVED lines=55> */
[----:B------:R-:W-:Y:S01]  /*82150*/  HMMA.16816.F32 R48, R28, R16, R48 ;  /* 0x000000101c30723c */ /* 0x000fe20000001830 */
[----:B------:R-:W-:Y:S02]  /*82160*/  F2FP.F16.E4M3.UNPACK_B R20, R20.H1 ;  /* 0x00000014ff14723e */ /* 0x000fe400030006ff */
[----:B------:R-:W-:Y:S02]  /*82170*/  F2FP.F16.E4M3.UNPACK_B R21, R21.H1 ;  /* 0x00000015ff15723e */ /* 0x000fe400030006ff */
[----:B------:R-:W-:-:S05]  /*82180*/  F2FP.F16.E4M3.UNPACK_B R22, R22.H1 ;  /* 0x00000016ff16723e */ /* 0x000fca00030006ff */
[----:B------:R-:W-:Y:S01]  /*82190*/  HMMA.16816.F32 R8, R28, R20, R8 ;  /* 0x000000141c08723c */ /* 0x000fe20000001808 */
[----:B------:R-:W-:-:S07]  /*821a0*/  F2FP.F16.E4M3.UNPACK_B R23, R23.H1 ;  /* 0x00000017ff17723e */ /* 0x000fce00030006ff */
[----:B------:R-:W-:Y:S01]  /*821b0*/  HMMA.16816.F32 R4, R28, R22, R4 ;  /* 0x000000161c04723c */ /* 0x000fe20000001804 */
[----:B------:R-:W-:Y:S04]  /*821c0*/  STL.64 [R1+0x310], R48 ;  /* 0x0003103001007387 */ /* 0x000fe80000100a00 */
[----:B------:R0:W-:Y:S01]  /*821d0*/  STL.64 [R1+0x318], R50 ;  /* 0x0003183201007387 */ /* 0x0001e20000100a00 */
[----:B------:R-:W-:Y:S02]  /*821e0*/  F2FP.F16.E4M3.UNPACK_B R24, R24.H1 ;  /* 0x00000018ff18723e */ /* 0x000fe400030006ff */
[----:B------:R-:W-:Y:S01]  /*821f0*/  F2FP.F16.E4M3.UNPACK_B R25, R25.H1 ;  /* 0x00000019ff19723e */ /* 0x000fe200030006ff */
[----:B0-----:R-:W2:Y:S04]  /*82200*/  LDL.LU.64 R50, [R1+0x5438] ;  /* 0x0054380001327983 */ /* 0x001ea80000300a00 */
[----:B------:R-:W-:Y:S04]  /*82210*/  STL.64 [R1+0x5398], R18 ;  /* 0x0053981201007387 */ /* 0x000fe80000100a00 */
[----:B------:R-:W-:Y:S01]  /*82220*/  STL.64 [R1+0x5390], R16 ;  /* 0x0053901001007387 */ /* 0x000fe20000100a00 */
[----:B------:R-:W-:-:S02]  /*82230*/  F2FP.F16.E4M3.UNPACK_B R26, R26.H1 ;  /* 0x0000001aff1a723e */ /* 0x000fc400030006ff */
[----:B------:R-:W-:Y:S02]  /*82240*/  F2FP.F16.E4M3.UNPACK_B R27, R27.H1 ;  /* 0x0000001bff1b723e */ /* 0x000fe400030006ff */
        /* <DEDUP_REMOVED lines=12> */
[----:B------:R-:W-:-:S15]  /*82310*/  F2FP.F16.E4M3.UNPACK_B R33, R33.H1 ;  /* 0x00000021ff21723e */ /* 0x000fde00030006ff */
        /* <DEDUP_REMOVED lines=15> */
[----:B0-----:R-:W-:Y:S01]  /*82410*/  HMMA.16816.F32 R4, R28, R34, R40 ;  /* 0x000000221c04723c */ /* 0x001fe20000001828 */
[----:B------:R-:W-:-:S15]  /*82420*/  F2FP.F16.E4M3.UNPACK_B R36, R37.H1 ;  /* 0x00000025ff24723e */ /* 0x000fde00030006ff */
        /* <DEDUP_REMOVED lines=55> */
[----:B----4-:R-:W-:Y:S02]  /*827a0*/  F2FP.F16.E4M3.UNPACK_B R39, R39.H1 ;  /* 0x00000027ff27723e */ /* 0x010fe400030006ff */
[----:B------:R-:W-:-:S05]  /*827b0*/  F2FP.F16.E4M3.UNPACK_B R40, R40.H1 ;  /* 0x00000028ff28723e */ /* 0x000fca00030006ff */
[----:B------:R-:W-:Y:S01]  /*827c0*/  HMMA.16816.F32 R24, R28, R38, R24 ;  /* 0x000000261c18723c */ /* 0x000fe20000001818 */
[----:B------:R-:W-:Y:S02]  /*827d0*/  F2FP.F16.E4M3.UNPACK_B R41, R41.H1 ;  /* 0x00000029ff29723e */ /* 0x000fe400030006ff */
[----:B------:R-:W-:Y:S02]  /*827e0*/  F2FP.F16.E4M3.UNPACK_B R42, R42.H1 ;  /* 0x0000002aff2a723e */ /* 0x000fe400030006ff */
[----:B------:R-:W-:-:S03]  /*827f0*/  F2FP.F16.E4M3.UNPACK_B R43, R43.H1 ;  /* 0x0000002bff2b723e */ /* 0x000fc600030006ff */
[----:B------:R-:W-:Y:S01]  /*82800*/  HMMA.16816.F32 R20, R28, R40, R20 ;  /* 0x000000281c14723c */ /* 0x000fe20000001814 */
[----:B------:R-:W-:-:S07]  /*82810*/  F2FP.F16.E4M3.UNPACK_B R44, R44.H1 ;  /* 0x0000002cff2c723e */ /* 0x000fce00030006ff */
[----:B------:R-:W-:Y:S01]  /*82820*/  HMMA.16816.F32 R16, R28, R42, R16 ;  /* 0x0000002a1c10723c */ /* 0x000fe20000001810 */
[----:B------:R-:W-:Y:S02]  /*82830*/  F2FP.F16.E4M3.UNPACK_B R45, R45.H1 ;  /* 0x0000002dff2d723e */ /* 0x000fe400030006ff */
[----:B------:R-:W-:Y:S02]  /*82840*/  F2FP.F16.E4M3.UNPACK_B R46, R46.H1 ;  /* 0x0000002eff2e723e */ /* 0x000fe400030006ff */
[----:B------:R-:W-:-:S03]  /*82850*/  F2FP.F16.E4M3.UNPACK_B R47, R47.H1 ;  /* 0x0000002fff2f723e */ /* 0x000fc600030006ff */
[C---:B------:R-:W-:Y:S08]  /*82860*/  HMMA.16816.F32 R12, R28.reuse, R44, R12 ;  /* 0x0000002c1c0c723c */ /* 0x040ff0000000180c */
[----:B------:R-:W-:Y:S01]  /*82870*/  HMMA.16816.F32 R8, R28, R46, R8 ;  /* 0x0000002e1c08723c */ /* 0x000fe20000001808 */
[----:B------:R-:W-:Y:S02]  /*82880*/  F2FP.F16.E4M3.UNPACK_B R48, R48.H1 ;  /* 0x00000030ff30723e */ /* 0x000fe400030006ff */
[----:B------:R-:W-:-:S05]  /*82890*/  F2FP.F16.E4M3.UNPACK_B R49, R49.H1 ;  /* 0x00000031ff31723e */ /* 0x000fca00030006ff */
        /* <DEDUP_REMOVED lines=21> */
[----:B------:R0:W-:Y:S04]  /*829f0*/  STL.64 [R1+0x53d8], R50 ;  /* 0x0053d83201007387 */ /* 0x0001e80000100a00 */
[----:B------:R-:W-:-:S13]  /*82a00*/  STL.64 [R1+0x53d0], R48 ;  /* 0x0053d03001007387 */ /* 0x000fda0000100a00 */
[----:B------:R-:W-:Y:S04]  /*82a10*/  STL.64 [R1+0x8e0], R8 ;  /* 0x0008e00801007387 */ /* 0x000fe80000100a00 */
[----:B------:R-:W-:Y:S04]  /*82a20*/  STL.64 [R1+0x8e8], R10 ;  /* 0x0008e80a01007387 */ /* 0x000fe80000100a00 */
        /* <DEDUP_REMOVED lines=9> */
[----:B------:R-:W3:Y:S04]  /*82ac0*/  LDL.LU R43, [R1+0x86c] ;  /* 0x00086c00012b7983 */ /* 0x000ee80000300800 */
[----:B---3--:R-:W-:Y:S04]  /*82ad0*/  STL.64 [R1+0x53f8], R42 ;  /* 0x0053f82a01007387 */ /* 0x008fe80000100a00 */
[----:B--2---:R-:W-:Y:S04]  /*82ae0*/  STL.64 [R1+0x53f0], R40 ;  /* 0x0053f02801007387 */ /* 0x004fe80000100a00 */
        /* <DEDUP_REMOVED lines=15> */
[----:B------:R-:W2:Y:S01]  /*82be0*/  LDL.LU R59, [R1+0x98c] ;  /* 0x00098c00013b7983 */ /* 0x000ea20000300800 */
[----:B0-----:R-:W-:-:S03]  /*82bf0*/  IMAD.MOV.U32 R51, RZ, RZ, R0 ;  /* 0x000000ffff337224 */ /* 0x001fc600078e0000 */
[----:B--2---:R-:W-:Y:S04]  /*82c00*/  STL.64 [R1+0x5428], R58 ;  /* 0x0054283a01007387 */ /* 0x004fe80000100a00 */
[----:B----4-:R0:W-:Y:S04]  /*82c10*/  STL.64 [R1+0x5420], R56 ;  /* 0x0054203801007387 */ /* 0x0101e80000100a00 */
[----:B------:R-:W2:Y:S04]  /*82c20*/  LDL R50, [R1] ;  /* 0x0000000001327983 */ /* 0x000ea80000100800 */
[----:B------:R-:W4:Y:S04]  /*82c30*/  LDL.LU R0, [R1+0x5434] ;  /* 0x0054340001007983 */ /* 0x000f280000300800 */
[----:B-1----:R-:W2:Y:S04]  /*82c40*/  LDL.LU R32, [R1+0x9c0] ;  /* 0x0009c00001207983 */ /* 0x002ea80000300800 */
[----:B------:R-:W2:Y:S04]  /*82c50*/  LDL.LU R33, [R1+0x9c4] ;  /* 0x0009c40001217983 */ /* 0x000ea80000300800 */
[----:B------:R-:W2:Y:S04]  /*82c60*/  LDL.LU R34, [R1+0x9c8] ;  /* 0x0009c80001227983 */ /* 0x000ea80000300800 */
[----:B------:R-:W2:Y:S04]  /*82c70*/  LDL.LU R35, [R1+0x9cc] ;  /* 0x0009cc0001237983 */ /* 0x000ea80000300800 */
[----:B------:R-:W2:Y:S04]  /*82c80*/  LDL R48, [R1+0x8] ;  /* 0x0000080001307983 */ /* 0x000ea80000100800 */
[----:B------:R-:W2:Y:S04]  /*82c90*/  LDL R49, [R1+0xc] ;  /* 0x00000c0001317983 */ /* 0x000ea80000100800 */
[----:B---3--:R-:W3:Y:S01]  /*82ca0*/  LDL R46, [R1+0x10] ;  /* 0x00001000012e7983 */ /* 0x008ee20000100800 */
[----:B----4-:R-:W-:-:S03]  /*82cb0*/  IMAD.MOV.U32 R47, RZ, RZ, R0 ;  /* 0x000000ffff2f7224 */ /* 0x010fc600078e0000 */
[----:B------:R-:W4:Y:S04]  /*82cc0*/  LDL.LU R0, [R1+0x5430] ;  /* 0x0054300001007983 */ /* 0x000f280000300800 */
[----:B------:R-:W3:Y:S04]  /*82cd0*/  LDL.LU R20, [R1+0xa20] ;  /* 0x000a200001147983 */ /* 0x000ee80000300800 */
[----:B------:R-:W3:Y:S04]  /*82ce0*/  LDL.LU R21, [R1+0xa24] ;  /* 0x000a240001157983 */ /* 0x000ee80000300800 */
[----:B------:R-:W3:Y:S04]  /*82cf0*/  LDL.LU R22, [R1+0xa28] ;  /* 0x000a280001167983 */ /* 0x000ee80000300800 */
[----:B------:R-:W3:Y:S04]  /*82d00*/  LDL.LU R23, [R1+0xa2c] ;  /* 0x000a2c0001177983 */ /* 0x000ee80000300800 */
[----:B------:R-:W2:Y:S04]  /*82d10*/  LDL R44, [R1+0x18] ;  /* 0x00001800012c7983 */ /* 0x000ea80000100800 */
[----:B0-----:R-:W2:Y:S04]  /*82d20*/  LDL.LU R56, [R1+0xa40] ;  /* 0x000a400001387983 */ /* 0x001ea80000300800 */
[----:B------:R-:W2:Y:S04]  /*82d30*/  LDL.LU R57, [R1+0xa44] ;  /* 0x000a440001397983 */ /* 0x000ea80000300800 */
[----:B------:R-:W2:Y:S04]  /*82d40*/  LDL.LU R58, [R1+0xa48] ;  /* 0x000a4800013a7983 */ /* 0x000ea80000300800 */
[----:B------:R-:W2:Y:S01]  /*82d50*/  LDL.LU R59, [R1+0xa4c] ;  /* 0x000a4c00013b7983 */ /* 0x000ea20000300800 */
[----:B------:R-:W-:-:S02]  /*82d60*/  IMAD R7, R7, 0x100, R4 ;  /* 0x0000010007077824 */ /* 0x000fc400078e0204 */
[----:B------:R-:W-:Y:S01]  /*82d70*/  IMAD R6, R6, 0x100, R5 ;  /* 0x0000010006067824 */ /* 0x000fe200078e0205 */
[----:B------:R-:W3:Y:S01]  /*82d80*/  LDL.LU R40, [R1+0x9d0] ;  /* 0x0009d00001287983 */ /* 0x000ee20000300800 */
[----:B------:R-:W-:Y:S02]  /*82d90*/  IMAD R5, R53, 0x100, R52 ;  /* 0x0000010035057824 */ /* 0x000fe400078e0234 */
[----:B------:R-:W-:Y:S01]  /*82da0*/  IMAD R4, R55, 0x100, R54 ;  /* 0x0000010037047824 */ /* 0x000fe200078e0236 */
[----:B------:R-:W3:Y:S04]  /*82db0*/  LDL.LU R41, [R1+0x9d4] ;  /* 0x0009d40001297983 */ /* 0x000ee80000300800 */
        /* <DEDUP_REMOVED lines=34> */
[----:B----4-:R-:W-:-:S07]  /*82fe0*/  IMAD.MOV.U32 R45, RZ, RZ, R0 ;  /* 0x000000ffff2d7224 */ /* 0x010fce00078e0000 */
[----:B--2---:R-:W-:-:S15]  /*82ff0*/  HMMA.16816.F32 R56, R28, R44, R56 ;  /* 0x0000002c1c38723c */ /* 0x004fde0000001838 */
[----:B------:R-:W-:-:S04]  /*83000*/  NOP ;  /* 0x0000000000007918 */ /* 0x000fc80000000000 */
[----:B------:R-:W-:Y:S04]  /*83010*/  STL.64 [R1+0x9e0], R56 ;  /* 0x0009e03801007387 */ /* 0x000fe80000100a00 */
[----:B------:R0:W-:Y:S04]  /*83020*/  STL.64 [R1+0x9e8], R58 ;  /* 0x0009e83a01007387 */ /* 0x0001e80000100a00 */
[----:B0-----:R-:W2:Y:S04]  /*83030*/  LDL.LU.64 R58, [R1+0x5428] ;  /* 0x00542800013a7983 */ /* 0x001ea80000300a00 */
[----:B------:R-:W2:Y:S01]  /*83040*/  LDL.LU.64 R56, [R1+0x5420] ;  /* 0x0054200001387983 */ /* 0x000ea20000300a00 */
[C---:B---3--:R-:W-:Y:S03]  /*83050*/  HMMA.16816.F32 R44, R28.reuse, R46, R20 ;  /* 0x0000002e1c2c723c */ /* 0x048fe60000001814 */
[----:B------:R-:W3:Y:S04]  /*83060*/  LDL.LU.64 R22, [R1+0x5418] ;  /* 0x0054180001167983 */ /* 0x000ee80000300a00 */
[----:B------:R-:W3:Y:S01]  /*83070*/  LDL.LU.64 R20, [R1+0x5410] ;  /* 0x0054100001147983 */ /* 0x000ee20000300a00 */
[C---:B------:R-:W-:Y:S08]  /*83080*/  HMMA.16816.F32 R40, R28.reuse, R48, R40 ;  /* 0x000000301c28723c */ /* 0x040ff00000001828 */
[C---:B------:R-:W-:Y:S03]  /*83090*/  HMMA.16816.F32 R48, R28.reuse, R50, R32 ;  /* 0x000000321c30723c */ /* 0x040fe60000001820 */
[----:B------:R-:W-:Y:S04]  /*830a0*/  STL.64 [R1+0x9b0], R44 ;  /* 0x0009b02c01007387 */ /* 0x000fe80000100a00 */
[----:B------:R0:W-:Y:S04]  /*830b0*/  STL.64 [R1+0x9b8], R46 ;  /* 0x0009b82e01007387 */ /* 0x0001e80000100a00 */
[----:B0-----:R-:W4:Y:S04]  /*830c0*/  LDL.LU.64 R46, [R1+0x5408] ;  /* 0x00540800012e7983 */ /* 0x001f280000300a00 */
[----:B------:R-:W4:Y:S04]  /*830d0*/  LDL.LU.64 R44, [R1+0x5400] ;  /* 0x00540000012c7983 */ /* 0x000f280000300a00 */
        /* <DEDUP_REMOVED lines=14> */
[----:B0-----:R-:W3:Y:S04]  /*831c0*/  LDL.LU.64 R58, [R1+0x53c8] ;  /* 0x0053c800013a7983 */ /* 0x001ee80000300a00 */
[----:B------:R-:W2:Y:S01]  /*831d0*/  LDL.LU.64 R56, [R1+0x53c0] ;  /* 0x0053c00001387983 */ /* 0x000ea20000300a00 */
[C---:B---3--:R-:W-:Y:S08]  /*831e0*/  HMMA.16816.F32 R20, R28.reuse, R58, R20 ;  /* 0x0000003a1c14723c */ /* 0x048ff00000001814 */
[C---:B--2---:R-:W-:Y:S11]  /*831f0*/  HMMA.16816.F32 R52, R28.reuse, R56, R52 ;  /* 0x000000381c34723c */ /* 0x044ff60000001834 */
[----:B------:R-:W-:Y:S04]  /*83200*/  STL.64 [R1+0x940], R20 ;  /* 0x0009401401007387 */ /* 0x000fe80000100a00 */
[----:B------:R0:W-:Y:S04]  /*83210*/  STL.64 [R1+0x948], R22 ;  /* 0x0009481601007387 */ /* 0x0001e80000100a00 */
[----:B0-----:R-:W2:Y:S04]  /*83220*/  LDL.LU.64 R22, [R1+0x53b8] ;  /* 0x0053b80001167983 */ /* 0x001ea80000300a00 */
[----:B------:R-:W3:Y:S04]  /*83230*/  LDL.LU.64 R20, [R1+0x53b0] ;  /* 0x0053b00001147983 */ /* 0x000ee80000300a00 */
[----:B------:R-:W-:Y:S04]  /*83240*/  STL.64 [R1+0x910], R52 ;  /* 0x0009103401007387 */ /* 0x000fe80000100a00 */
[----:B------:R0:W-:Y:S04]  /*83250*/  STL.64 [R1+0x918], R54 ;  /* 0x0009183601007387 */ /* 0x0001e80000100a00 */
[----:B0-----:R-:W2:Y:S04]  /*83260*/  LDL.LU.64 R54, [R1+0x53a8] ;  /* 0x0053a80001367983 */ /* 0x001ea80000300a00 */
[----:B------:R-:W3:Y:S01]  /*83270*/  LDL.LU.64 R52, [R1+0x53a0] ;  /* 0x0053a00001347983 */ /* 0x000ee20000300a00 */
[C---:B------:R-:W-:Y:S03]  /*83280*/  HMMA.16816.F32 R8, R28.reuse, R50, R8 ;  /* 0x000000321c08723c */ /* 0x040fe60000001808 */
[----:B------:R-:W-:Y:S04]  /*83290*/  STL.64 [R1+0x52d8], R58 ;  /* 0x0052d83a01007387 */ /* 0x000fe80000100a00 */
[----:B------:R0:W-:Y:S01]  /*832a0*/  STL.64 [R1+0x52d0], R56 ;  /* 0x0052d03801007387 */ /* 0x0001e20000100a00 */
[C---:B------:R-:W-:Y:S03]  /*832b0*/  HMMA.16816.F32 R4, R28.reuse, R2, R4 ;  /* 0x000000021c04723c */ /* 0x040fe60000001804 */
[----:B0-----:R-:W4:Y:S04]  /*832c0*/  LDL.LU R56, [R1+0x880] ;  /* 0x0008800001387983 */ /* 0x001f280000300800 */
[----:B------:R-:W4:Y:S04]  /*832d0*/  LDL.LU R57, [R1+0x884] ;  /* 0x0008840001397983 */ /* 0x000f280000300800 */
[----:B------:R-:W4:Y:S04]  /*832e0*/  LDL.LU R58, [R1+0x888] ;  /* 0x00088800013a7983 */ /* 0x000f280000300800 */
[----:B------:R-:W4:Y:S01]  /*832f0*/  LDL.LU R59, [R1+0x88c] ;  /* 0x00088c00013b7983 */ /* 0x000f220000300800 */
        /* <DEDUP_REMOVED lines=29> */
[----:B------:R-:W2:Y:S02]  /*834d0*/  LDL.LU.64 R4, [R1+0x5360] ;  /* 0x0053600001047983 */ /* 0x000ea40000300a00 */
[----:B--2---:R-:W-:-:S15]  /*834e0*/  HMMA.16816.F32 R48, R28, R4, R48 ;  /* 0x000000041c30723c */ /* 0x004fde0000001830 */
[----:B------:R-:W-:-:S04]  /*834f0*/  NOP ;  /* 0x0000000000007918 */ /* 0x000fc80000000000 */
[----:B------:R-:W-:Y:S04]  /*83500*/  STL.64 [R1+0x8a0], R48 ;  /* 0x0008a03001007387 */ /* 0x000fe80000100a00 */
[----:B------:R0:W-:Y:S02]  /*83510*/  STL.64 [R1+0x8a8], R50 ;  /* 0x0008a83201007387 */ /* 0x0001e40000100a00 */
[----:B0-----:R-:W-:Y:S02]  /*83520*/  HMMA.16816.F32 R48, R28, R6, R52 ;  /* 0x000000061c30723c */ /* 0x001fe40000001834 */
[----:B------:R-:W-:Y:S04]  /*83530*/  STL.64 [R1+0x52c8], R6 ;  /* 0x0052c80601007387 */ /* 0x000fe80000100a00 */
[----:B------:R4:W-:-:S13]  /*83540*/  STL.64 [R1+0x52c0], R4 ;  /* 0x0052c00401007387 */ /* 0x0009da0000100a00 */
[----:B------:R-:W-:Y:S04]  /*83550*/  STL.64 [R1+0x890], R48 ;  /* 0x0008903001007387 */ /* 0x000fe80000100a00 */
[----:B------:R0:W-:Y:S01]  /*83560*/  STL.64 [R1+0x898], R50 ;  /* 0x0008983201007387 */ /* 0x0001e20000100a00 */
[C---:B----4-:R-:W-:Y:S08]  /*83570*/  HMMA.16816.F32 R4, R28.reuse, R10, R44 ;  /* 0x0000000a1c04723c */ /* 0x050ff0000000182c */
[----:B0-----:R-:W-:Y:S01]  /*83580*/  HMMA.16816.F32 R48, R28, R8, R56 ;  /* 0x000000081c30723c */ /* 0x001fe20000001838 */
        /* <DEDUP_REMOVED lines=14> */
[C---:B---3--:R-:W-:Y:S03]  /*83670*/  HMMA.16816.F32 R8, R28.reuse, R16, R32 ;  /* 0x000000101c08723c */ /* 0x048fe60000001820 */
[----:B------:R0:W-:Y:S04]  /*83680*/  STL.64 [R1+0x858], R6 ;  /* 0x0008580601007387 */ /* 0x0001e80000100a00 */
[----:B------:R-:W2:Y:S01]  /*83690*/  LDL.LU R56, [R1+0x710] ;  /* 0x0007100001387983 */ /* 0x000ea20000300800 */
[C---:B0-----:R-:W-:Y:S11]  /*836a0*/  HMMA.16816.F32 R4, R28.reuse, R18, R24 ;  /* 0x000000121c04723c */ /* 0x041ff60000001818 */
[----:B------:R0:W-:Y:S04]  /*836b0*/  STL.64 [R1+0x830], R8 ;  /* 0x0008300801007387 */ /* 0x0001e80000100a00 */
[----:B------:R1:W-:Y:S04]  /*836c0*/  STL.64 [R1+0x838], R10 ;  /* 0x0008380a01007387 */ /* 0x0003e80000100a00 */
[----:B------:R3:W-:Y:S04]  /*836d0*/  STL.64 [R1+0x820], R4 ;  /* 0x0008200401007387 */ /* 0x0007e80000100a00 */
[----:B------:R4:W-:Y:S04]  /*836e0*/  STL.64 [R1+0x828], R6 ;  /* 0x0008280601007387 */ /* 0x0009e80000100a00 */
        /* <DEDUP_REMOVED lines=35> */
[----:B---3--:R-:W3:Y:S04]  /*83920*/  LDL.LU R5, [R1+0x190c] ;  /* 0x00190c0001057983 */ /* 0x008ee80000300800 */
[----:B----4-:R-:W3:Y:S04]  /*83930*/  LDL.LU R6, [R1+0x1908] ;  /* 0x0019080001067983 */ /* 0x010ee80000300800 */
[----:B------:R-:W4:Y:S04]  /*83940*/  LDL.LU R7, [R1+0x1914] ;  /* 0x0019140001077983 */ /* 0x000f280000300800 */
[----:B------:R-:W4:Y:S04]  /*83950*/  LDL.LU R52, [R1+0x1910] ;  /* 0x0019100001347983 */ /* 0x000f280000300800 */
[----:B------:R-:W3:Y:S04]  /*83960*/  LDL.LU R53, [R1+0x191c] ;  /* 0x00191c0001357983 */ /* 0x000ee80000300800 */
[----:B------:R-:W3:Y:S04]  /*83970*/  LDL.LU R54, [R1+0x1918] ;  /* 0x0019180001367983 */ /* 0x000ee80000300800 */
[----:B------:R-:W3:Y:S04]  /*83980*/  LDL.LU R55, [R1+0x1924] ;  /* 0x0019240001377983 */ /* 0x000ee80000300800 */
[----:B------:R-:W3:Y:S04]  /*83990*/  LDL.LU R0, [R1+0x1920] ;  /* 0x0019200001007983 */ /* 0x000ee80000300800 */
[----:B------:R-:W-:Y:S04]  /*839a0*/  STL.64 [R1+0x5278], R18 ;  /* 0x0052781201007387 */ /* 0x000fe80000100a00 */
[----:B------:R0:W-:Y:S04]  /*839b0*/  STL.64 [R1+0x5270], R16 ;  /* 0x0052701001007387 */ /* 0x0001e80000100a00 */
[----:B0-----:R-:W3:Y:S04]  /*839c0*/  LDL.LU R16, [R1+0x760] ;  /* 0x0007600001107983 */ /* 0x001ee80000300800 */
[----:B------:R-:W3:Y:S04]  /*839d0*/  LDL.LU R17, [R1+0x764] ;  /* 0x0007640001117983 */ /* 0x000ee80000300800 */
[----:B------:R-:W3:Y:S04]  /*839e0*/  LDL.LU R18, [R1+0x768] ;  /* 0x0007680001127983 */ /* 0x000ee80000300800 */
[----:B------:R-:W3:Y:S01]  /*839f0*/  LDL.LU R19, [R1+0x76c] ;  /* 0x00076c0001137983 */ /* 0x000ee20000300800 */
[C---:B--2---:R-:W-:Y:S08]  /*83a00*/  HMMA.16816.F32 R24, R28.reuse, R22, R24 ;  /* 0x000000161c18723c */ /* 0x044ff00000001818 */
[----:B------:R-:W-:-:S15]  /*83a10*/  HMMA.16816.F32 R48, R28, R20, R48 ;  /* 0x000000141c30723c */ /* 0x000fde0000001830 */
[----:B------:R-:W-:-:S04]  /*83a20*/  NOP ;  /* 0x0000000000007918 */ /* 0x000fc80000000000 */
[----:B------:R-:W-:Y:S04]  /*83a30*/  STL.64 [R1+0x800], R48 ;  /* 0x0008003001007387 */ /* 0x000fe80000100a00 */
[----:B------:R0:W-:Y:S04]  /*83a40*/  STL.64 [R1+0x808], R50 ;  /* 0x0008083201007387 */ /* 0x0001e80000100a00 */
[----:B0-----:R-:W2:Y:S04]  /*83a50*/  LDL.LU.64 R50, [R1+0x5358] ;  /* 0x0053580001327983 */ /* 0x001ea80000300a00 */
[----:B------:R-:W2:Y:S04]  /*83a60*/  LDL.LU.64 R48, [R1+0x5350] ;  /* 0x0053500001307983 */ /* 0x000ea80000300a00 */
        /* <DEDUP_REMOVED lines=45> */
[----:B------:R-:W-:Y:S01]  /*83d40*/  HMMA.16816.F32 R8, R28, R46, R8 ;  /* 0x0000002e1c08723c */ /* 0x000fe20000001808 */
[----:B------:R-:W-:-:S07]  /*83d50*/  IMAD R0, R0, 0x100, R55 ;  /* 0x0000010000007824 */ /* 0x000fce00078e0237 */
[C---:B--2---:R-:W-:Y:S08]  /*83d60*/  HMMA.16816.F32 R16, R28.reuse, R42, R16 ;  /* 0x0000002a1c10723c */ /* 0x044ff00000001810 */
[C---:B----4-:R-:W-:Y:S08]  /*83d70*/  HMMA.16816.F32 R20, R28.reuse, R40, R20 ;  /* 0x000000281c14723c */ /* 0x050ff00000001814 */
[C---:B---3--:R-:W-:Y:S01]  /*83d80*/  HMMA.16816.F32 R24, R28.reuse, R38, R24 ;  /* 0x000000261c18723c */ /* 0x048fe20000001818 */
[----:B------:R-:W-:Y:S07]  /*83d90*/  STL [R1+0x5238], R39 ;  /* 0x0052382701007387 */ /* 0x000fee0000100800 */
[----:B------:R-:W-:-:S15]  /*83da0*/  HMMA.16816.F32 R32, R28, R36, R32 ;  /* 0x000000241c20723c */ /* 0x000fde0000001820 */
[----:B------:R-:W-:-:S04]  /*83db0*/  NOP ;  /* 0x0000000000007918 */ /* 0x000fc80000000000 */
[----:B------:R-:W-:Y:S04]  /*83dc0*/  STL.64 [R1+0x790], R32 ;  /* 0x0007902001007387 */ /* 0x000fe80000100a00 */
[----:B------:R-:W-:Y:S04]  /*83dd0*/  STL.64 [R1+0x798], R34 ;  /* 0x0007982201007387 */ /* 0x000fe80000100a00 */
[----:B------:R-:W-:Y:S04]  /*83de0*/  STL [R1+0x52f8], R38 ;  /* 0x0052f82601007387 */ /* 0x000fe80000100800 */
[----:B------:R-:W-:Y:S04]  /*83df0*/  STL.64 [R1+0x780], R24 ;  /* 0x0007801801007387 */ /* 0x000fe80000100a00 */
[----:B------:R-:W-:Y:S04]  /*83e00*/  STL.64 [R1+0x788], R26 ;  /* 0x0007881a01007387 */ /* 0x000fe80000100a00 */
[----:B------:R-:W-:Y:S04]  /*83e10*/  STL.64 [R1+0x52f0], R36 ;  /* 0x0052f02401007387 */ /* 0x000fe80000100a00 */
[----:B------:R-:W-:Y:S04]  /*83e20*/  STL [R1+0x5234], R42 ;  /* 0x0052342a01007387 */ /* 0x000fe80000100800 */
[----:B------:R-:W-:Y:S04]  /*83e30*/  STL.64 [R1+0x770], R20 ;  /* 0x0007701401007387 */ /* 0x000fe80000100a00 */
[----:B------:R-:W-:Y:S04]  /*83e40*/  STL.64 [R1+0x778], R22 ;  /* 0x0007781601007387 */ /* 0x000fe80000100a00 */
[----:B------:R-:W-:Y:S04]  /*83e50*/  STL [R1+0x5230], R43 ;  /* 0x0052302b01007387 */ /* 0x000fe80000100800 */
        /* <DEDUP_REMOVED lines=9> */
[----:B------:R-:W-:Y:S04]  /*83ef0*/  STL [R1+0x51e4], R48 ;  /* 0x0051e43001007387 */ /* 0x000fe80000100800 */
[----:B------:R0:W-:Y:S01]  /*83f00*/  STL [R1+0x51e0], R49 ;  /* 0x0051e03101007387 */ /* 0x0001e20000100800 */
[----:B------:R-:W-:-:S12]  /*83f10*/  IMAD R42, R54, 0x100, R53 ;  /* 0x00000100362a7824 */ /* 0x000fd800078e0235 */
[----:B------:R1:W-:Y:S04]  /*83f20*/  STL.64 [R1+0x710], R8 ;  /* 0x0007100801007387 */ /* 0x0003e80000100a00 */
[----:B------:R2:W-:Y:S04]  /*83f30*/  STL.64 [R1+0x718], R10 ;  /* 0x0007180a01007387 */ /* 0x0005e80000100a00 */
        /* <DEDUP_REMOVED lines=8> */
[----:B------:R-:W3:Y:S04]  /*83fc0*/  LDL R54, [R1+0x18] ;  /* 0x0000180001367983 */ /* 0x000ee80000100800 */
[----:B------:R-:W3:Y:S04]  /*83fd0*/  LDL R55, [R1+0x1c] ;  /* 0x00001c0001377983 */ /* 0x000ee80000100800 */
[----:B------:R-:W3:Y:S04]  /*83fe0*/  LDL.LU R36, [R1+0x700] ;  /* 0x0007000001247983 */ /* 0x000ee80000300800 */
[----:B------:R-:W3:Y:S04]  /*83ff0*/  LDL.LU R37, [R1+0x704] ;  /* 0x0007040001257983 */ /* 0x000ee80000300800 */
[----:B------:R-:W3:Y:S04]  /*84000*/  LDL.LU R38, [R1+0x708] ;  /* 0x0007080001267983 */ /* 0x000ee80000300800 */
[----:B------:R-:W3:Y:S04]  /*84010*/  LDL.LU R39, [R1+0x70c] ;  /* 0x00070c0001277983 */ /* 0x000ee80000300800 */
[----:B0-----:R-:W4:Y:S01]  /*84020*/  LDL.LU.64 R48, [R1+0x10] ;  /* 0x0000100001307983 */ /* 0x001f220000300a00 */
[----:B------:R-:W-:-:S02]  /*84030*/  IMAD R4, R6, 0x100, R5 ;  /* 0x0000010006047824 */ /* 0x000fc400078e0205 */
[----:B------:R-:W-:Y:S01]  /*84040*/  IMAD R43, R52, 0x100, R7 ;  /* 0x00000100342b7824 */ /* 0x000fe200078e0207 */
[----:B------:R-:W4:Y:S01]  /*84050*/  LDL.LU R44, [R1+0x6e0] ;  /* 0x0006e000012c7983 */ /* 0x000f220000300800 */
[----:B------:R-:W-:Y:S02]  /*84060*/  F2FP.F16.E4M3.UNPACK_B R30, R42 ;  /* 0x0000002aff1e723e */ /* 0x000fe400020006ff */
[----:B------:R-:W-:Y:S01]  /*84070*/  F2FP.F16.E4M3.UNPACK_B R28, R4 ;  /* 0x00000004ff1c723e */ /* 0x000fe200020006ff */
[----:B------:R-:W4:Y:S01]  /*84080*/  LDL.LU R45, [R1+0x6e4] ;  /* 0x0006e400012d7983 */ /* 0x000f220000300800 */
[----:B------:R-:W-:Y:S02]  /*84090*/  F2FP.F16.E4M3.UNPACK_B R29, R43 ;  /* 0x0000002bff1d723e */ /* 0x000fe400020006ff */
[----:B------:R-:W-:Y:S01]  /*840a0*/  F2FP.F16.E4M3.UNPACK_B R31, R0 ;  /* 0x00000000ff1f723e */ /* 0x000fe200020006ff */
[----:B------:R-:W4:Y:S04]  /*840b0*/  LDL.LU R46, [R1+0x6e8] ;  /* 0x0006e800012e7983 */ /* 0x000f280000300800 */
[----:B------:R-:W4:Y:S04]  /*840c0*/  LDL.LU R47, [R1+0x6ec] ;  /* 0x0006ec00012f7983 */ /* 0x000f280000300800 */
[----:B------:R-:W4:Y:S04]  /*840d0*/  LDL.LU.64 R24, [R1+0x8] ;  /* 0x0000080001187983 */ /* 0x000f280000300a00 */
[----:B------:R-:W4:Y:S04]  /*840e0*/  LDL.LU.64 R26, [R1] ;  /* 0x00000000011a7983 */ /* 0x000f280000300a00 */
[----:B------:R-:W4:Y:S04]  /*840f0*/  LDL.LU R12, [R1+0x6c0] ;  /* 0x0006c000010c7983 */ /* 0x000f280000300800 */
[----:B------:R-:W4:Y:S04]  /*84100*/  LDL.LU R13, [R1+0x6c4] ;  /* 0x0006c400010d7983 */ /* 0x000f280000300800 */
[----:B------:R-:W4:Y:S04]  /*84110*/  LDL.LU R14, [R1+0x6c8] ;  /* 0x0006c800010e7983 */ /* 0x000f280000300800 */
[----:B------:R-:W4:Y:S04]  /*84120*/  LDL.LU R15, [R1+0x6cc] ;  /* 0x0006cc00010f7983 */ /* 0x000f280000300800 */
        /* <DEDUP_REMOVED lines=16> */
[C---:B---3--:R-:W-:Y:S03]  /*84230*/  HMMA.16816.F32 R52, R28.reuse, R54, R36 ;  /* 0x000000361c34723c */ /* 0x048fe60000001824 */
[----:B------:R-:W3:Y:S04]  /*84240*/  LDL.LU R38, [R1+0x52f8] ;  /* 0x0052f80001267983 */ /* 0x000ee80000300800 */
[----:B------:R-:W2:Y:S01]  /*84250*/  LDL.LU.64 R36, [R1+0x52f0] ;  /* 0x0052f00001247983 */ /* 0x000ea20000300a00 */
[----:B----4-:R-:W-:Y:S11]  /*84260*/  HMMA.16816.F32 R56, R28, R48, R56 ;  /* 0x000000301c38723c */ /* 0x010ff60000001838 */
[----:B------:R-:W-:Y:S04]  /*84270*/  STL.64 [R1+0x720], R52 ;  /* 0x0007203401007387 */ /* 0x000fe80000100a00 */
[----:B------:R0:W-:Y:S04]  /*84280*/  STL.64 [R1+0x728], R54 ;  /* 0x0007283601007387 */ /* 0x0001e80000100a00 */
[----:B0-----:R-:W4:Y:S04]  /*84290*/  LDL.LU.64 R54, [R1+0x52e8] ;  /* 0x0052e80001367983 */ /* 0x001f280000300a00 */
[----:B------:R-:W4:Y:S04]  /*842a0*/  LDL.LU.64 R52, [R1+0x52e0] ;  /* 0x0052e00001347983 */ /* 0x000f280000300a00 */
[----:B------:R-:W-:Y:S04]  /*842b0*/  STL.64 [R1+0x6f0], R56 ;  /* 0x0006f03801007387 */ /* 0x000fe80000100a00 */
[----:B------:R0:W-:Y:S04]  /*842c0*/  STL.64 [R1+0x6f8], R58 ;  /* 0x0006f83a01007387 */ /* 0x0001e80000100a00 */
[----:B0-----:R-:W4:Y:S04]  /*842d0*/  LDL.LU.64 R58, [R1+0x52d8] ;  /* 0x0052d800013a7983 */ /* 0x001f280000300a00 */
[----:B------:R-:W4:Y:S01]  /*842e0*/  LDL.LU.64 R56, [R1+0x52d0] ;  /* 0x0052d00001387983 */ /* 0x000f220000300a00 */
[----:B------:R-:W-:-:S02]  /*842f0*/  IMAD.MOV.U32 R42, RZ, RZ, R48 ;  /* 0x000000ffff2a7224 */ /* 0x000fc400078e0030 */
[----:B------:R-:W-:Y:S01]  /*84300*/  IMAD.MOV.U32 R43, RZ, RZ, R49 ;  /* 0x000000ffff2b7224 */ /* 0x000fe200078e0031 */
[----:B------:R-:W-:Y:S04]  /*84310*/  HMMA.16816.F32 R32, R28, R26, R32 ;  /* 0x0000001a1c20723c */ /* 0x000fe80000001820 */
[----:B------:R-:W-:Y:S04]  /*84320*/  STL.64 [R1+0x5288], R42 ;  /* 0x0052882a01007387 */ /* 0x000fe80000100a00 */
[----:B------:R0:W-:Y:S01]  /*84330*/  STL.64 [R1+0x5280], R40 ;  /* 0x0052802801007387 */ /* 0x0001e20000100a00 */
[----:B------:R-:W-:-:S02]  /*84340*/  IMAD.MOV.U32 R48, RZ, RZ, R24 ;  /* 0x000000ffff307224 */ /* 0x000fc400078e0018 */
[----:B------:R-:W-:Y:S02]  /*84350*/  IMAD.MOV.U32 R0, RZ, RZ, R25 ;  /* 0x000000ffff007224 */ /* 0x000fe400078e0019 */
[----:B------:R-:W-:Y:S01]  /*84360*/  IMAD.MOV.U32 R39, RZ, RZ, R26 ;  /* 0x000000ffff277224 */ /* 0x000fe200078e001a */
[----:B0-----:R-:W-:Y:S01]  /*84370*/  HMMA.16816.F32 R40, R28, R24, R44 ;  /* 0x000000181c28723c */ /* 0x001fe2000000182c */
[----:B------:R-:W-:-:S07]  /*84380*/  IMAD.MOV.U32 R49, RZ, RZ, R27 ;  /* 0x000000ffff317224 */ /* 0x000fce00078e001b */
[C---:B------:R-:W-:Y:S11]  /*84390*/  HMMA.16816.F32 R24, R28.reuse, R60, R12 ;  /* 0x0000003c1c18723c */ /* 0x040ff6000000180c */
[----:B------:R-:W-:Y:S04]  /*843a0*/  STL.64 [R1+0x6e0], R40 ;  /* 0x0006e02801007387 */ /* 0x000fe80000100a00 */
[----:B------:R-:W-:Y:S04]  /*843b0*/  STL.64 [R1+0x6e8], R42 ;  /* 0x0006e82a01007387 */ /* 0x000fe80000100a00 */
[----:B------:R-:W-:Y:S04]  /*843c0*/  STL.64 [R1+0x6d0], R32 ;  /* 0x0006d02001007387 */ /* 0x000fe80000100a00 */
[----:B------:R-:W-:Y:S04]  /*843d0*/  STL.64 [R1+0x6d8], R34 ;  /* 0x0006d82201007387 */ /* 0x000fe80000100a00 */
[----:B---3--:R-:W-:Y:S04]  /*843e0*/  STL.64 [R1+0x52a8], R38 ;  /* 0x0052a82601007387 */ /* 0x008fe80000100a00 */
[----:B--2---:R-:W-:Y:S04]  /*843f0*/  STL.64 [R1+0x52a0], R36 ;  /* 0x0052a02401007387 */ /* 0x004fe80000100a00 */
[----:B------:R-:W2:Y:S04]  /*84400*/  LDL.LU R12, [R1+0x640] ;  /* 0x00064000010c7983 */ /* 0x000ea80000300800 */
[----:B------:R0:W-:Y:S04]  /*84410*/  STL.64 [R1+0x6b0], R24 ;  /* 0x0006b01801007387 */ /* 0x0001e80000100a00 */
[----:B------:R1:W-:Y:S04]  /*84420*/  STL.64 [R1+0x6b8], R26 ;  /* 0x0006b81a01007387 */ /* 0x0003e80000100a00 */
[----:B------:R-:W2:Y:S04]  /*84430*/  LDL.LU R13, [R1+0x644] ;  /* 0x00064400010d7983 */ /* 0x000ea80000300800 */
[----:B------:R-:W2:Y:S04]  /*84440*/  LDL.LU R14, [R1+0x648] ;  /* 0x00064800010e7983 */ /* 0x000ea80000300800 */
[----:B------:R-:W2:Y:S01]  /*84450*/  LDL.LU R15, [R1+0x64c] ;  /* 0x00064c00010f7983 */ /* 0x000ea20000300800 */
[C---:B----4-:R-:W-:Y:S03]  /*84460*/  HMMA.16816.F32 R8, R28.reuse, R54, R8 ;  /* 0x000000361c08723c */ /* 0x050fe60000001808 */
[----:B------:R-:W-:Y:S05]  /*84470*/  STL [R1+0x51c8], R60 ;  /* 0x0051c83c01007387 */ /* 0x000fea0000100800 */
[C---:B------:R-:W-:Y:S08]  /*84480*/  HMMA.16816.F32 R4, R28.reuse, R52, R4 ;  /* 0x000000341c04723c */ /* 0x040ff00000001804 */
[C---:B------:R-:W-:Y:S08]  /*84490*/  HMMA.16816.F32 R20, R28.reuse, R58, R20 ;  /* 0x0000003a1c14723c */ /* 0x040ff00000001814 */
[C---:B------:R-:W-:Y:S01]  /*844a0*/  HMMA.16816.F32 R16, R28.reuse, R56, R16 ;  /* 0x000000381c10723c */ /* 0x040fe20000001810 */
[----:B------:R-:W-:Y:S04]  /*844b0*/  STL [R1+0x51c4], R61 ;  /* 0x0051c43d01007387 */ /* 0x000fe80000100800 */
[----:B------:R-:W-:Y:S04]  /*844c0*/  STL [R1+0x51e8], R58 ;  /* 0x0051e83a01007387 */ /* 0x000fe80000100800 */
[----:B------:R-:W-:Y:S04]  /*844d0*/  STL [R1+0x51cc], R59 ;  /* 0x0051cc3b01007387 */ /* 0x000fe80000100800 */
[----:B------:R-:W-:Y:S04]  /*844e0*/  STL.64 [R1+0x6a0], R20 ;  /* 0x0006a01401007387 */ /* 0x000fe80000100a00 */
[----:B------:R-:W-:Y:S04]  /*844f0*/  STL.64 [R1+0x6a8], R22 ;  /* 0x0006a81601007387 */ /* 0x000fe80000100a00 */
[----:B------:R-:W-:Y:S04]  /*84500*/  STL [R1+0x51ec], R57 ;  /* 0x0051ec3901007387 */ /* 0x000fe80000100800 */
[----:B------:R-:W-:Y:S04]  /*84510*/  STL.64 [R1+0x680], R16 ;  /* 0x0006801001007387 */ /* 0x000fe80000100a00 */
[----:B------:R-:W-:Y:S04]  /*84520*/  STL.64 [R1+0x688], R18 ;  /* 0x0006881201007387 */ /* 0x000fe80000100a00 */
[----:B------:R-:W3:Y:S04]  /*84530*/  LDL.LU R44, [R1+0x420] ;  /* 0x00042000012c7983 */ /* 0x000ee80000300800 */
[----:B------:R4:W-:Y:S04]  /*84540*/  STL.64 [R1+0x670], R8 ;  /* 0x0006700801007387 */ /* 0x0009e80000100a00 */
[----:B------:R0:W-:Y:S04]  /*84550*/  STL.64 [R1+0x678], R10 ;  /* 0x0006780a01007387 */ /* 0x0001e80000100a00 */
[----:B------:R0:W-:Y:S04]  /*84560*/  STL.64 [R1+0x650], R4 ;  /* 0x0006500401007387 */ /* 0x0001e80000100a00 */
[----:B------:R0:W-:Y:S04]  /*84570*/  STL.64 [R1+0x658], R6 ;  /* 0x0006580601007387 */ /* 0x0001e80000100a00 */
[----:B------:R-:W3:Y:S04]  /*84580*/  LDL.LU R45, [R1+0x424] ;  /* 0x00042400012d7983 */ /* 0x000ee80000300800 */
[----:B------:R-:W3:Y:S04]  /*84590*/  LDL.LU R46, [R1+0x428] ;  /* 0x00042800012e7983 */ /* 0x000ee80000300800 */
[----:B------:R-:W3:Y:S04]  /*845a0*/  LDL.LU R47, [R1+0x42c] ;  /* 0x00042c00012f7983 */ /* 0x000ee80000300800 */
[----:B0-----:R-:W3:Y:S04]  /*845b0*/  LDL.LU R24, [R1+0x5f0] ;  /* 0x0005f00001187983 */ /* 0x001ee80000300800 */
[----:B------:R-:W3:Y:S04]  /*845c0*/  LDL.LU R25, [R1+0x5f4] ;  /* 0x0005f40001197983 */ /* 0x000ee80000300800 */
[----:B-1----:R-:W3:Y:S04]  /*845d0*/  LDL.LU R26, [R1+0x5f8] ;  /* 0x0005f800011a7983 */ /* 0x002ee80000300800 */
[----:B------:R-:W3:Y:S04]  /*845e0*/  LDL.LU R27, [R1+0x5fc] ;  /* 0x0005fc00011b7983 */ /* 0x000ee80000300800 */
[----:B----4-:R-:W4:Y:S04]  /*845f0*/  LDL.LU R8, [R1+0x600] ;  /* 0x0006000001087983 */ /* 0x010f280000300800 */
[----:B------:R-:W4:Y:S04]  /*84600*/  LDL.LU R9, [R1+0x604] ;  /* 0x0006040001097983 */ /* 0x000f280000300800 */
        /* <DEDUP_REMOVED lines=8> */
[----:B0-----:R-:W4:Y:S04]  /*84690*/  LDL.LU R52, [R1+0x430] ;  /* 0x0004300001347983 */ /* 0x001f280000300800 */
[----:B------:R-:W4:Y:S04]  /*846a0*/  LDL.LU R53, [R1+0x434] ;  /* 0x0004340001357983 */ /* 0x000f280000300800 */
[----:B------:R-:W4:Y:S04]  /*846b0*/  LDL.LU R54, [R1+0x438] ;  /* 0x0004380001367983 */ /* 0x000f280000300800 */
[----:B------:R-:W4:Y:S04]  /*846c0*/  LDL.LU R55, [R1+0x43c] ;  /* 0x00043c0001377983 */ /* 0x000f280000300800 */
[----:B------:R-:W4:Y:S01]  /*846d0*/  LDL.LU R36, [R1+0x5e0] ;  /* 0x0005e00001247983 */ /* 0x000f220000300800 */
[----:B--2---:R-:W-:-:S15]  /*846e0*/  HMMA.16816.F32 R12, R28, R50, R12 ;  /* 0x000000321c0c723c */ /* 0x004fde000000180c */
[----:B------:R-:W-:-:S04]  /*846f0*/  NOP ;  /* 0x0000000000007918 */ /* 0x000fc80000000000 */
        /* <DEDUP_REMOVED lines=30> */
[----:B------:R-:W4:Y:S02]  /*848e0*/  LDL.LU.64 R4, [R1+0x52c0] ;  /* 0x0052c00001047983 */ /* 0x000f240000300a00 */
[----:B----4-:R-:W-:-:S15]  /*848f0*/  HMMA.16816.F32 R8, R28, R4, R8 ;  /* 0x000000041c08723c */ /* 0x010fde0000001808 */
[----:B------:R-:W-:-:S04]  /*84900*/  NOP ;  /* 0x0000000000007918 */ /* 0x000fc80000000000 */
[----:B------:R-:W-:Y:S04]  /*84910*/  STL.64 [R1+0x600], R8 ;  /* 0x0006000801007387 */ /* 0x000fe80000100a00 */
[----:B------:R0:W-:Y:S04]  /*84920*/  STL.64 [R1+0x608], R10 ;  /* 0x0006080a01007387 */ /* 0x0001e80000100a00 */
[----:B0-----:R-:W2:Y:S04]  /*84930*/  LDL.LU.64 R10, [R1+0x52b8] ;  /* 0x0052b800010a7983 */ /* 0x001ea80000300a00 */
[----:B------:R-:W4:Y:S01]  /*84940*/  LDL.LU.64 R8, [R1+0x52b0] ;  /* 0x0052b00001087983 */ /* 0x000f220000300a00 */
[----:B---3--:R-:W-:-:S15]  /*84950*/  HMMA.16816.F32 R24, R28, R6, R24 ;  /* 0x000000061c18723c */ /* 0x008fde0000001818 */
[----:B------:R-:W-:-:S04]  /*84960*/  NOP ;  /* 0x0000000000007918 */ /* 0x000fc80000000000 */
[----:B------:R0:W-:Y:S04]  /*84970*/  STL.64 [R1+0x5f0], R24 ;  /* 0x0005f01801007387 */ /* 0x0001e80000100a00 */
[----:B------:R1:W-:Y:S04]  /*84980*/  STL.64 [R1+0x5f8], R26 ;  /* 0x0005f81a01007387 */ /* 0x0003e80000100a00 */
[----:B0-----:R-:W3:Y:S04]  /*84990*/  LDL.LU R24, [R1+0x530] ;  /* 0x0005300001187983 */ /* 0x001ee80000300800 */
[----:B------:R-:W3:Y:S04]  /*849a0*/  LDL.LU R25, [R1+0x534] ;  /* 0x0005340001197983 */ /* 0x000ee80000300800 */
[----:B-1----:R-:W3:Y:S04]  /*849b0*/  LDL.LU R26, [R1+0x538] ;  /* 0x00053800011a7983 */ /* 0x002ee80000300800 */
        /* <DEDUP_REMOVED lines=8> */
[----:B----4-:R-:W-:-:S15]  /*84a40*/  HMMA.16816.F32 R36, R28, R8, R36 ;  /* 0x000000081c24723c */ /* 0x010fde0000001824 */
        /* <DEDUP_REMOVED lines=53> */
[----:B0-----:R-:W4:Y:S04]  /*84da0*/  LDL.LU.64 R26, [R1+0x5248] ;  /* 0x00524800011a7983 */ /* 0x001f280000300a00 */
[----:B------:R-:W2:Y:S01]  /*84db0*/  LDL.LU.64 R24, [R1+0x5240] ;  /* 0x0052400001187983 */ /* 0x000ea20000300a00 */
[----:B---3--:R-:W-:Y:S03]  /*84dc0*/  HMMA.16816.F32 R16, R28, R22, R16 ;  /* 0x000000161c10723c */ /* 0x008fe60000001810 */
[----:B------:R-:W-:Y:S04]  /*84dd0*/  STL.64 [R1+0x5128], R22 ;  /* 0x0051281601007387 */ /* 0x000fe80000100a00 */
[----:B------:R-:W-:-:S12]  /*84de0*/  STL.64 [R1+0x5120], R20 ;  /* 0x0051201401007387 */ /* 0x000fd80000100a00 */
[----:B------:R-:W-:Y:S04]  /*84df0*/  STL.64 [R1+0x520], R16 ;  /* 0x0005201001007387 */ /* 0x000fe80000100a00 */
[----:B------:R-:W-:Y:S01]  /*84e00*/  STL.64 [R1+0x528], R18 ;  /* 0x0005281201007387 */ /* 0x000fe20000100a00 */
[C---:B----4-:R-:W-:Y:S08]  /*84e10*/  HMMA.16816.F32 R8, R28.reuse, R26, R8 ;  /* 0x0000001a1c08723c */ /* 0x050ff00000001808 */
[----:B--2---:R-:W-:Y:S01]  /*84e20*/  HMMA.16816.F32 R12, R28, R24, R12 ;  /* 0x000000181c0c723c */ /* 0x004fe2000000180c */
[----:B------:R-:W-:-:S15]  /*84e30*/  STL.64 [R1+0x5118], R26 ;  /* 0x0051181a01007387 */ /* 0x000fde0000100a00 */
[----:B------:R-:W-:-:S03]  /*84e40*/  NOP ;  /* 0x0000000000007918 */ /* 0x000fc60000000000 */
        /* <DEDUP_REMOVED lines=9> */
[----:B------:R-:W-:Y:S04]  /*84ee0*/  STL.64 [R1+0x4f8], R10 ;  /* 0x0004f80a01007387 */ /* 0x000fe80000100a00 */
[----:B------:R-:W-:Y:S04]  /*84ef0*/  STL.64 [R1+0x5130], R32 ;  /* 0x0051302001007387 */ /* 0x000fe80000100a00 */
[----:B------:R-:W-:Y:S04]  /*84f00*/  STL.64 [R1+0x4e0], R4 ;  /* 0x0004e00401007387 */ /* 0x000fe80000100a00 */
[----:B------:R0:W-:Y:S02]  /*84f10*/  STL.64 [R1+0x4e8], R6 ;  /* 0x0004e80601007387 */ /* 0x0001e40000100a00 */
[----:B0-----:R-:W-:Y:S02]  /*84f20*/  HMMA.16816.F32 R4, R28, R36, R44 ;  /* 0x000000241c04723c */ /* 0x001fe4000000182c */
[----:B------:R-:W2:-:S15]  /*84f30*/  LDL.LU R44, [R1+0x400] ;  /* 0x00040000012c7983 */ /* 0x000e9e0000300800 */
[----:B------:R-:W-:Y:S02]  /*84f40*/  NOP ;  /* 0x0000000000007918 */ /* 0x000fe40000000000 */
[----:B------:R-:W-:Y:S04]  /*84f50*/  STL.64 [R1+0x4d0], R4 ;  /* 0x0004d00401007387 */ /* 0x000fe80000100a00 */
[----:B------:R2:W-:Y:S04]  /*84f60*/  STL.64 [R1+0x4d8], R6 ;  /* 0x0004d80601007387 */ /* 0x0005e80000100a00 */
[----:B------:R-:W2:Y:S04]  /*84f70*/  LDL.LU R45, [R1+0x404] ;  /* 0x00040400012d7983 */ /* 0x000ea80000300800 */
[----:B------:R-:W2:Y:S04]  /*84f80*/  LDL.LU R46, [R1+0x408] ;  /* 0x00040800012e7983 */ /* 0x000ea80000300800 */
[----:B------:R-:W2:Y:S04]  /*84f90*/  LDL.LU R47, [R1+0x40c] ;  /* 0x00040c00012f7983 */ /* 0x000ea80000300800 */
        /* <DEDUP_REMOVED lines=10> */
[----:B------:R-:W-:-:S03]  /*85040*/  IMAD.MOV.U32 R22, RZ, RZ, R39 ;  /* 0x000000ffff167224 */ /* 0x000fc600078e0027 */
[----:B----4-:R-:W-:Y:S04]  /*85050*/  STL.64 [R1+0x5208], R18 ;  /* 0x0052081201007387 */ /* 0x010fe80000100a00 */
[----:B---3--:R-:W-:Y:S04]  /*85060*/  STL.64 [R1+0x5200], R16 ;  /* 0x0052001001007387 */ /* 0x008fe80000100a00 */
[----:B------:R-:W2:Y:S04]  /*85070*/  LDL.LU R39, [R1+0x5238] ;  /* 0x0052380001277983 */ /* 0x000ea80000300800 */
[----:B------:R-:W3:Y:S04]  /*85080*/  LDL.LU R24, [R1+0x320] ;  /* 0x0003200001187983 */ /* 0x000ee80000300800 */
[----:B------:R-:W3:Y:S04]  /*85090*/  LDL.LU R25, [R1+0x324] ;  /* 0x0003240001197983 */ /* 0x000ee80000300800 */
[----:B------:R-:W4:Y:S04]  /*850a0*/  LDL.LU R26, [R1+0x328] ;  /* 0x00032800011a7983 */ /* 0x000f280000300800 */
[----:B------:R-:W4:Y:S01]  /*850b0*/  LDL.LU R27, [R1+0x32c] ;  /* 0x00032c00011b7983 */ /* 0x000f220000300800 */
[----:B------:R-:W-:-:S02]  /*850c0*/  IMAD.MOV.U32 R20, RZ, RZ, R48 ;  /* 0x000000ffff147224 */ /* 0x000fc400078e0030 */
[----:B------:R-:W-:Y:S02]  /*850d0*/  IMAD.MOV.U32 R23, RZ, RZ, R49 ;  /* 0x000000ffff177224 */ /* 0x000fe400078e0031 */
[----:B------:R-:W-:Y:S01]  /*850e0*/  IMAD.MOV.U32 R21, RZ, RZ, R0 ;  /* 0x000000ffff157224 */ /* 0x000fe200078e0000 */
[----:B--2---:R-:W-:Y:S01]  /*850f0*/  HMMA.16816.F32 R4, R28, R38, R44 ;  /* 0x000000261c04723c */ /* 0x004fe2000000182c */
[----:B----4-:R-:W-:Y:S04]  /*85100*/  STL.64 [R1+0x5228], R26 ;  /* 0x0052281a01007387 */ /* 0x010fe80000100a00 */
[----:B---3--:R0:W-:Y:S04]  /*85110*/  STL.64 [R1+0x5220], R24 ;  /* 0x0052201801007387 */ /* 0x0081e80000100a00 */
        /* <DEDUP_REMOVED lines=9> */
[----:B------:R1:W-:Y:S04]  /*851b0*/  STL.64 [R1+0x4c0], R4 ;  /* 0x0004c00401007387 */ /* 0x0003e80000100a00 */
[----:B------:R0:W-:Y:S04]  /*851c0*/  STL.64 [R1+0x4c8], R6 ;  /* 0x0004c80601007387 */ /* 0x0001e80000100a00 */
[----:B------:R-:W4:Y:S04]  /*851d0*/  LDL.LU R45, [R1+0x3e4] ;  /* 0x0003e400012d7983 */ /* 0x000f280000300800 */
[----:B------:R-:W4:Y:S04]  /*851e0*/  LDL.LU R46, [R1+0x3e8] ;  /* 0x0003e800012e7983 */ /* 0x000f280000300800 */
[----:B------:R-:W4:Y:S04]  /*851f0*/  LDL.LU R47, [R1+0x3ec] ;  /* 0x0003ec00012f7983 */ /* 0x000f280000300800 */
        /* <DEDUP_REMOVED lines=24> */
[----:B-1----:R-:W3:Y:S04]  /*85380*/  LDL.LU R4, [R1+0x2b0] ;  /* 0x0002b00001047983 */ /* 0x002ee80000300800 */
[----:B------:R-:W3:Y:S04]  /*85390*/  LDL.LU R5, [R1+0x2b4] ;  /* 0x0002b40001057983 */ /* 0x000ee80000300800 */
[----:B------:R-:W3:Y:S04]  /*853a0*/  LDL.LU R6, [R1+0x2b8] ;  /* 0x0002b80001067983 */ /* 0x000ee80000300800 */
[----:B------:R-:W3:Y:S04]  /*853b0*/  LDL.LU R7, [R1+0x2bc] ;  /* 0x0002bc0001077983 */ /* 0x000ee80000300800 */
[----:B------:R0:W-:Y:S02]  /*853c0*/  STL.64 [R1+0x5158], R38 ;  /* 0x0051582601007387 */ /* 0x0001e40000100a00 */
[----:B0-----:R-:W-:-:S02]  /*853d0*/  IMAD.MOV.U32 R38, RZ, RZ, R42 ;  /* 0x000000ffff267224 */ /* 0x001fc400078e002a */
[----:B------:R-:W4:Y:S01]  /*853e0*/  LDL.LU R42, [R1+0x5234] ;  /* 0x00523400012a7983 */ /* 0x000f220000300800 */
[----:B------:R-:W-:-:S03]  /*853f0*/  IMAD.MOV.U32 R39, RZ, RZ, R43 ;  /* 0x000000ffff277224 */ /* 0x000fc600078e002b */
[----:B------:R-:W4:Y:S04]  /*85400*/  LDL.LU R43, [R1+0x5230] ;  /* 0x00523000012b7983 */ /* 0x000f280000300800 */
[----:B------:R0:W-:Y:S04]  /*85410*/  STL.64 [R1+0x5150], R36 ;  /* 0x0051502401007387 */ /* 0x0001e80000100a00 */
[----:B0-----:R-:W3:Y:S04]  /*85420*/  LDL.LU R36, [R1+0x18] ;  /* 0x0000180001247983 */ /* 0x001ee80000300800 */
[----:B------:R-:W3:Y:S01]  /*85430*/  LDL.LU R37, [R1+0x1c] ;  /* 0x00001c0001257983 */ /* 0x000ee20000300800 */
[----:B--2---:R-:W-:-:S15]  /*85440*/  HMMA.16816.F32 R24, R28, R40, R24 ;  /* 0x000000281c18723c */ /* 0x004fde0000001818 */
[----:B------:R-:W-:-:S04]  /*85450*/  NOP ;  /* 0x0000000000007918 */ /* 0x000fc80000000000 */
[----:B------:R-:W-:Y:S04]  /*85460*/  STL.64 [R1+0x4b0], R24 ;  /* 0x0004b01801007387 */ /* 0x000fe80000100a00 */
[----:B------:R0:W-:Y:S04]  /*85470*/  STL.64 [R1+0x4b8], R26 ;  /* 0x0004b81a01007387 */ /* 0x0001e80000100a00 */
[----:B0-----:R-:W2:Y:S04]  /*85480*/  LDL.LU.64 R26, [R1+0x5228] ;  /* 0x00522800011a7983 */ /* 0x001ea80000300a00 */
[----:B------:R-:W2:Y:S01]  /*85490*/  LDL.LU.64 R24, [R1+0x5220] ;  /* 0x0052200001187983 */ /* 0x000ea20000300a00 */
[----:B----4-:R-:W-:-:S15]  /*854a0*/  HMMA.16816.F32 R44, R28, R42, R44 ;  /* 0x0000002a1c2c723c */ /* 0x010fde000000182c */
[----:B------:R-:W-:-:S04]  /*854b0*/  NOP ;  /* 0x0000000000007918 */ /* 0x000fc80000000000 */
        /* <DEDUP_REMOVED lines=9> */
[----:B------:R-:W2:Y:S01]  /*85550*/  LDL.LU R43, [R1+0x36c] ;  /* 0x00036c00012b7983 */ /* 0x000ea20000300800 */
[----:B---3--:R-:W-:-:S02]  /*85560*/  IMAD R59, R59, 0x100, R57 ;  /* 0x000001003b3b7824 */ /* 0x008fc400078e0239 */
[----:B------:R-:W-:Y:S02]  /*85570*/  IMAD R60, R60, 0x100, R58 ;  /* 0x000001003c3c7824 */ /* 0x000fe400078e023a */
[----:B------:R-:W-:Y:S02]  /*85580*/  IMAD R61, R61, 0x100, R48 ;  /* 0x000001003d3d7824 */ /* 0x000fe400078e0230 */
[----:B------:R-:W-:Y:S01]  /*85590*/  IMAD R0, R0, 0x100, R49 ;  /* 0x0000010000007824 */ /* 0x000fe200078e0231 */
[C---:B----4-:R-:W-:Y:S08]  /*855a0*/  HMMA.16816.F32 R12, R28.reuse, R46, R12 ;  /* 0x0000002e1c0c723c */ /* 0x050ff0000000180c */
        /* <DEDUP_REMOVED lines=8> */
[----:B0-----:R-:W3:Y:S04]  /*85630*/  LDL.LU.64 R14, [R1+0x51f8] ;  /* 0x0051f800010e7983 */ /* 0x001ee80000300a00 */
[----:B------:R-:W3:Y:S04]  /*85640*/  LDL.LU.64 R12, [R1+0x51f0] ;  /* 0x0051f000010c7983 */ /* 0x000ee80000300a00 */
[----:B------:R-:W-:Y:S04]  /*85650*/  STL.64 [R1+0x5198], R46 ;  /* 0x0051982e01007387 */ /* 0x000fe80000100a00 */
[----:B------:R0:W-:Y:S04]  /*85660*/  STL.64 [R1+0x5190], R44 ;  /* 0x0051902c01007387 */ /* 0x0001e80000100a00 */
[----:B0-----:R-:W4:Y:S04]  /*85670*/  LDL.LU R44, [R1+0x380] ;  /* 0x00038000012c7983 */ /* 0x001f280000300800 */
[----:B------:R-:W4:Y:S04]  /*85680*/  LDL.LU R45, [R1+0x384] ;  /* 0x00038400012d7983 */ /* 0x000f280000300800 */
[----:B------:R-:W4:Y:S04]  /*85690*/  LDL.LU R46, [R1+0x388] ;  /* 0x00038800012e7983 */ /* 0x000f280000300800 */
[----:B------:R-:W4:Y:S04]  /*856a0*/  LDL.LU R47, [R1+0x38c] ;  /* 0x00038c00012f7983 */ /* 0x000f280000300800 */
[----:B------:R-:W2:Y:S04]  /*856b0*/  LDL.LU R57, [R1+0x51ec] ;  /* 0x0051ec0001397983 */ /* 0x000ea80000300800 */
[----:B------:R-:W3:Y:S04]  /*856c0*/  LDL.LU R58, [R1+0x51e8] ;  /* 0x0051e800013a7983 */ /* 0x000ee80000300800 */
[----:B------:R-:W2:Y:S04]  /*856d0*/  LDL.LU R48, [R1+0x51e4] ;  /* 0x0051e40001307983 */ /* 0x000ea80000300800 */
[----:B------:R-:W2:Y:S02]  /*856e0*/  LDL.LU R49, [R1+0x51e0] ;  /* 0x0051e00001317983 */ /* 0x000ea40000300800 */
[----:B--2---:R-:W-:Y:S02]  /*856f0*/  HMMA.16816.F32 R28, R28, R48, R52 ;  /* 0x000000301c1c723c */ /* 0x004fe40000001834 */
[----:B------:R-:W2:Y:S04]  /*85700*/  LDL.LU.64 R54, [R1+0x51d8] ;  /* 0x0051d80001367983 */ /* 0x000ea80000300a00 */
[----:B------:R-:W2:-:S13]  /*85710*/  LDL.LU.64 R52, [R1+0x51d0] ;  /* 0x0051d00001347983 */ /* 0x000e9a0000300a00 */
[----:B------:R0:W-:Y:S04]  /*85720*/  STL.64 [R1+0x450], R28 ;  /* 0x0004501c01007387 */ /* 0x0001e80000100a00 */
[----:B------:R1:W-:Y:S01]  /*85730*/  STL.64 [R1+0x458], R30 ;  /* 0x0004581e01007387 */ /* 0x0003e20000100a00 */
[----:B0-----:R-:W-:-:S03]  /*85740*/  F2FP.F16.E4M3.UNPACK_B R28, R59 ;  /* 0x0000003bff1c723e */ /* 0x001fc600020006ff */
[----:B------:R-:W3:Y:S01]  /*85750*/  LDL.LU R59, [R1+0x51cc] ;  /* 0x0051cc00013b7983 */ /* 0x000ee20000300800 */
[----:B------:R-:W-:Y:S02]  /*85760*/  F2FP.F16.E4M3.UNPACK_B R29, R60 ;  /* 0x0000003cff1d723e */ /* 0x000fe400020006ff */
[----:B-1----:R-:W-:Y:S01]  /*85770*/  F2FP.F16.E4M3.UNPACK_B R30, R61 ;  /* 0x0000003dff1e723e */ /* 0x002fe200020006ff */
[----:B------:R-:W2:Y:S04]  /*85780*/  LDL.LU R60, [R1+0x51c8] ;  /* 0x0051c800013c7983 */ /* 0x000ea80000300800 */
[----:B------:R-:W2:Y:S01]  /*85790*/  LDL.LU R61, [R1+0x51c4] ;  /* 0x0051c400013d7983 */ /* 0x000ea20000300800 */
[----:B------:R-:W-:-:S03]  /*857a0*/  F2FP.F16.E4M3.UNPACK_B R31, R0 ;  /* 0x00000000ff1f723e */ /* 0x000fc600020006ff */
[----:B------:R-:W2:Y:S04]  /*857b0*/  LDL.LU R0, [R1+0x51c0] ;  /* 0x0051c00001007983 */ /* 0x000ea80000300800 */
[C---:B----4-:R-:W-:Y:S08]  /*857c0*/  HMMA.16816.F32 R44, R28.reuse, R36, R44 ;  /* 0x000000241c2c723c */ /* 0x050ff0000000182c */
[C---:B------:R-:W-:Y:S08]  /*857d0*/  HMMA.16816.F32 R36, R28.reuse, R38, R40 ;  /* 0x000000261c24723c */ /* 0x040ff00000001828 */
[C---:B------:R-:W-:Y:S08]  /*857e0*/  HMMA.16816.F32 R32, R28.reuse, R20, R32 ;  /* 0x000000141c20723c */ /* 0x040ff00000001820 */
[C---:B------:R-:W-:Y:S01]  /*857f0*/  HMMA.16816.F32 R20, R28.reuse, R22, R24 ;  /* 0x000000161c14723c */ /* 0x040fe20000001818 */
[----:B------:R-:W-:Y:S07]  /*85800*/  STL.64 [R1+0x430], R44 ;  /* 0x0004302c01007387 */ /* 0x000fee0000100a00 */
[C---:B------:R-:W-:Y:S01]  /*85810*/  HMMA.16816.F32 R8, R28.reuse, R56, R8 ;  /* 0x000000381c08723c */ /* 0x040fe20000001808 */
[----:B------:R-:W-:Y:S04]  /*85820*/  STL.64 [R1+0x438], R46 ;  /* 0x0004382e01007387 */ /* 0x000fe80000100a00 */
[----:B------:R-:W-:Y:S04]  /*85830*/  STL.64 [R1+0x420], R36 ;  /* 0x0004202401007387 */ /* 0x000fe80000100a00 */
[----:B------:R-:W-:Y:S04]  /*85840*/  STL.64 [R1+0x428], R38 ;  /* 0x0004282601007387 */ /* 0x000fe80000100a00 */
[----:B------:R-:W-:Y:S04]  /*85850*/  STL.64 [R1+0x400], R32 ;  /* 0x0004002001007387 */ /* 0x000fe80000100a00 */
[----:B------:R-:W-:Y:S04]  /*85860*/  STL.64 [R1+0x408], R34 ;  /* 0x0004082201007387 */ /* 0x000fe80000100a00 */
[----:B------:R-:W-:Y:S04]  /*85870*/  STL.64 [R1+0x3e0], R20 ;  /* 0x0003e01401007387 */ /* 0x000fe80000100a00 */
[----:B------:R-:W-:Y:S01]  /*85880*/  STL.64 [R1+0x3e8], R22 ;  /* 0x0003e81601007387 */ /* 0x000fe20000100a00 */
[C---:B---3--:R-:W-:Y:S08]  /*85890*/  HMMA.16816.F32 R12, R28.reuse, R58, R12 ;  /* 0x0000003a1c0c723c */ /* 0x048ff0000000180c */
[----:B--2---:R-:W-:-:S15]  /*858a0*/  HMMA.16816.F32 R16, R28, R60, R16 ;  /* 0x0000003c1c10723c */ /* 0x004fde0000001810 */
[----:B------:R-:W-:-:S04]  /*858b0*/  NOP ;  /* 0x0000000000007918 */ /* 0x000fc80000000000 */
[----:B------:R0:W-:Y:S04]  /*858c0*/  STL.64 [R1+0x3d0], R16 ;  /* 0x0003d01001007387 */ /* 0x0001e80000100a00 */
[----:B------:R1:W-:Y:S04]  /*858d0*/  STL.64 [R1+0x3d8], R18 ;  /* 0x0003d81201007387 */ /* 0x0003e80000100a00 */
[----:B------:R-:W2:Y:S04]  /*858e0*/  LDL.LU R56, [R1+0xf0] ;  /* 0x0000f00001387983 */ /* 0x000ea80000300800 */
[----:B------:R-:W-:Y:S04]  /*858f0*/  STL.64 [R1+0x3a0], R12 ;  /* 0x0003a00c01007387 */ /* 0x000fe80000100a00 */
[----:B------:R-:W-:Y:S04]  /*85900*/  STL.64 [R1+0x3a8], R14 ;  /* 0x0003a80e01007387 */ /* 0x000fe80000100a00 */
[----:B------:R3:W-:Y:S04]  /*85910*/  STL.64 [R1+0x380], R8 ;  /* 0x0003800801007387 */ /* 0x0007e80000100a00 */
[----:B------:R4:W-:Y:S04]  /*85920*/  STL.64 [R1+0x388], R10 ;  /* 0x0003880a01007387 */ /* 0x0009e80000100a00 */
[----:B------:R-:W2:Y:S04]  /*85930*/  LDL.LU R57, [R1+0xf4] ;  /* 0x0000f40001397983 */ /* 0x000ea80000300800 */
[----:B------:R-:W2:Y:S04]  /*85940*/  LDL.LU R58, [R1+0xf8] ;  /* 0x0000f800013a7983 */ /* 0x000ea80000300800 */
[----:B------:R-:W2:Y:S01]  /*85950*/  LDL.LU R59, [R1+0xfc] ;  /* 0x0000fc00013b7983 */ /* 0x000ea20000300800 */
[C---:B------:R-:W-:Y:S03]  /*85960*/  HMMA.16816.F32 R4, R28.reuse, R54, R4 ;  /* 0x000000361c04723c */ /* 0x040fe60000001804 */
[----:B--2---:R-:W-:Y:S04]  /*85970*/  STL.64 [R1+0x51b8], R58 ;  /* 0x0051b83a01007387 */ /* 0x004fe80000100a00 */
[----:B------:R2:W-:Y:S04]  /*85980*/  STL.64 [R1+0x51b0], R56 ;  /* 0x0051b03801007387 */ /* 0x0005e80000100a00 */
[----:B0-----:R-:W2:Y:S08]  /*85990*/  LDL.LU R16, [R1+0x1c0] ;  /* 0x0001c00001107983 */ /* 0x001eb00000300800 */
[----:B------:R0:W-:Y:S04]  /*859a0*/  STL.64 [R1+0x360], R4 ;  /* 0x0003600401007387 */ /* 0x0001e80000100a00 */
[----:B------:R0:W-:Y:S04]  /*859b0*/  STL.64 [R1+0x368], R6 ;  /* 0x0003680601007387 */ /* 0x0001e80000100a00 */
[----:B------:R-:W2:Y:S04]  /*859c0*/  LDL.LU R17, [R1+0x1c4] ;  /* 0x0001c40001117983 */ /* 0x000ea80000300800 */
[----:B-1----:R-:W2:Y:S04]  /*859d0*/  LDL.LU R18, [R1+0x1c8] ;  /* 0x0001c80001127983 */ /* 0x002ea80000300800 */
[----:B------:R-:W2:Y:S04]  /*859e0*/  LDL.LU R19, [R1+0x1cc] ;  /* 0x0001cc0001137983 */ /* 0x000ea80000300800 */
[----:B---3--:R-:W3:Y:S04]  /*859f0*/  LDL.LU R8, [R1+0x230] ;  /* 0x0002300001087983 */ /* 0x008ee80000300800 */
[----:B------:R-:W3:Y:S04]  /*85a00*/  LDL.LU R9, [R1+0x234] ;  /* 0x0002340001097983 */ /* 0x000ee80000300800 */
[----:B----4-:R-:W3:Y:S04]  /*85a10*/  LDL.LU R10, [R1+0x238] ;  /* 0x00023800010a7983 */ /* 0x010ee80000300800 */
        /* <DEDUP_REMOVED lines=37> */
[----:B----4-:R-:W-:Y:S03]  /*85c70*/  HMMA.16816.F32 R52, R28, R52, R24 ;  /* 0x000000341c34723c */ /* 0x010fe60000001818 */
[----:B------:R-:W4:-:S15]  /*85c80*/  LDL.LU R24, [R1+0x170] ;  /* 0x0001700001187983 */ /* 0x000f1e0000300800 */
[----:B------:R-:W-:Y:S01]  /*85c90*/  NOP ;  /* 0x0000000000007918 */ /* 0x000fe20000000000 */
[----:B------:R0:W-:Y:S01]  /*85ca0*/  STL.64 [R1+0x320], R52 ;  /* 0x0003203401007387 */ /* 0x0001e20000100a00 */
[C---:B--2---:R-:W-:Y:S03]  /*85cb0*/  HMMA.16816.F32 R56, R28.reuse, R50, R56 ;  /* 0x000000321c38723c */ /* 0x044fe60000001838 */
[----:B------:R1:W-:Y:S04]  /*85cc0*/  STL.64 [R1+0x328], R54 ;  /* 0x0003283601007387 */ /* 0x0003e80000100a00 */
[----:B------:R-:W4:Y:S04]  /*85cd0*/  LDL.LU R25, [R1+0x174] ;  /* 0x0001740001197983 */ /* 0x000f280000300800 */
[----:B------:R-:W4:Y:S04]  /*85ce0*/  LDL.LU R26, [R1+0x178] ;  /* 0x00017800011a7983 */ /* 0x000f280000300800 */
[----:B------:R-:W4:Y:S01]  /*85cf0*/  LDL.LU R27, [R1+0x17c] ;  /* 0x00017c00011b7983 */ /* 0x000f220000300800 */
[C---:B---3--:R-:W-:Y:S03]  /*85d00*/  HMMA.16816.F32 R4, R28.reuse, R2, R4 ;  /* 0x000000021c04723c */ /* 0x048fe60000001804 */
[----:B0-----:R-:W2:Y:S04]  /*85d10*/  LDL.LU R52, [R1+0x100] ;  /* 0x0001000001347983 */ /* 0x001ea80000300800 */
[----:B------:R-:W2:Y:S04]  /*85d20*/  LDL.LU R53, [R1+0x104] ;  /* 0x0001040001357983 */ /* 0x000ea80000300800 */
[----:B-1----:R-:W2:Y:S04]  /*85d30*/  LDL.LU R54, [R1+0x108] ;  /* 0x0001080001367983 */ /* 0x002ea80000300800 */
[----:B------:R-:W2:Y:S04]  /*85d40*/  LDL.LU R55, [R1+0x10c] ;  /* 0x00010c0001377983 */ /* 0x000ea80000300800 */
[----:B------:R-:W-:Y:S04]  /*85d50*/  STL.64 [R1+0x300], R56 ;  /* 0x0003003801007387 */ /* 0x000fe80000100a00 */
[----:B------:R0:W-:Y:S04]  /*85d60*/  STL.64 [R1+0x308], R58 ;  /* 0x0003083a01007387 */ /* 0x0001e80000100a00 */
[----:B0-----:R-:W3:Y:S04]  /*85d70*/  LDL.LU.64 R58, [R1+0x51b8] ;  /* 0x0051b800013a7983 */ /* 0x001ee80000300a00 */
[----:B------:R-:W3:Y:S04]  /*85d80*/  LDL.LU.64 R56, [R1+0x51b0] ;  /* 0x0051b00001387983 */ /* 0x000ee80000300a00 */
[----:B------:R-:W-:Y:S04]  /*85d90*/  STL.64 [R1+0x2e0], R4 ;  /* 0x0002e00401007387 */ /* 0x000fe80000100a00 */
[----:B------:R0:W-:Y:S04]  /*85da0*/  STL.64 [R1+0x2e8], R6 ;  /* 0x0002e80601007387 */ /* 0x0001e80000100a00 */
[----:B0-----:R-:W2:Y:S04]  /*85db0*/  LDL.LU.64 R6, [R1+0x51a8] ;  /* 0x0051a80001067983 */ /* 0x001ea80000300a00 */
[----:B------:R-:W2:Y:S02]  /*85dc0*/  LDL.LU.64 R4, [R1+0x51a0] ;  /* 0x0051a00001047983 */ /* 0x000ea40000300a00 */
        /* <DEDUP_REMOVED lines=49> */
[----:B------:R-:W4:Y:S04]  /*860e0*/  LDL.LU.64 R20, [R1+0x5120] ;  /* 0x0051200001147983 */ /* 0x000f280000300a00 */
[----:B------:R0:W-:Y:S04]  /*860f0*/  STL.64 [R1+0x200], R16 ;  /* 0x0002001001007387 */ /* 0x0001e80000100a00 */
[----:B------:R1:W-:Y:S04]  /*86100*/  STL.64 [R1+0x208], R18 ;  /* 0x0002081201007387 */ /* 0x0003e80000100a00 */
[----:B0-----:R-:W2:Y:S04]  /*86110*/  LDL.LU R16, [R1+0x150] ;  /* 0x0001500001107983 */ /* 0x001ea80000300800 */
[----:B------:R-:W2:Y:S04]  /*86120*/  LDL.LU R17, [R1+0x154] ;  /* 0x0001540001117983 */ /* 0x000ea80000300800 */
[----:B-1----:R-:W2:Y:S04]  /*86130*/  LDL.LU R18, [R1+0x158] ;  /* 0x0001580001127983 */ /* 0x002ea80000300800 */
[----:B------:R-:W2:Y:S01]  /*86140*/  LDL.LU R19, [R1+0x15c] ;  /* 0x00015c0001137983 */ /* 0x000ea20000300800 */
[----:B----4-:R-:W-:-:S15]  /*86150*/  HMMA.16816.F32 R24, R28, R20, R24 ;  /* 0x000000141c18723c */ /* 0x010fde0000001818 */
[----:B------:R-:W-:-:S04]  /*86160*/  NOP ;  /* 0x0000000000007918 */ /* 0x000fc80000000000 */
[----:B------:R-:W-:Y:S04]  /*86170*/  STL.64 [R1+0x1e0], R24 ;  /* 0x0001e01801007387 */ /* 0x000fe80000100a00 */
[----:B------:R0:W-:Y:S04]  /*86180*/  STL.64 [R1+0x1e8], R26 ;  /* 0x0001e81a01007387 */ /* 0x0001e80000100a00 */
[----:B0-----:R-:W3:Y:S04]  /*86190*/  LDL.LU.64 R26, [R1+0x5118] ;  /* 0x00511800011a7983 */ /* 0x001ee80000300a00 */
[----:B------:R-:W4:Y:S01]  /*861a0*/  LDL.LU.64 R24, [R1+0x5110] ;  /* 0x0051100001187983 */ /* 0x000f220000300a00 */
[----:B--2---:R-:W-:-:S15]  /*861b0*/  HMMA.16816.F32 R16, R28, R22, R16 ;  /* 0x000000161c10723c */ /* 0x004fde0000001810 */
[----:B------:R-:W-:-:S04]  /*861c0*/  NOP ;  /* 0x0000000000007918 */ /* 0x000fc80000000000 */
[----:B------:R-:W-:Y:S04]  /*861d0*/  STL.64 [R1+0x1c0], R16 ;  /* 0x0001c01001007387 */ /* 0x000fe80000100a00 */
[----:B------:R3:W-:Y:S02]  /*861e0*/  STL.64 [R1+0x1c8], R18 ;  /* 0x0001c81201007387 */ /* 0x0007e40000100a00 */
[C---:B---3--:R-:W-:Y:S08]  /*861f0*/  HMMA.16816.F32 R16, R28.reuse, R26, R8 ;  /* 0x0000001a1c10723c */ /* 0x048ff00000001808 */
[C---:B----4-:R-:W-:Y:S08]  /*86200*/  HMMA.16816.F32 R20, R28.reuse, R24, R12 ;  /* 0x000000181c14723c */ /* 0x050ff0000000180c */
[C---:B------:R-:W-:Y:S08]  /*86210*/  HMMA.16816.F32 R12, R28.reuse, R32, R4 ;  /* 0x000000201c0c723c */ /* 0x040ff00000001804 */
[C---:B------:R-:W-:Y:S08]  /*86220*/  HMMA.16816.F32 R8, R28.reuse, R34, R52 ;  /* 0x000000221c08723c */ /* 0x040ff00000001834 */
[----:B------:R-:W-:Y:S01]  /*86230*/  HMMA.16816.F32 R4, R28, R36, R56 ;  /* 0x000000241c04723c */ /* 0x000fe20000001838 */
[----:B------:R0:W-:Y:S04]  /*86240*/  STL.64 [R1+0x190], R20 ;  /* 0x0001901401007387 */ /* 0x0001e80000100a00 */
[----:B------:R1:W-:Y:S04]  /*86250*/  STL.64 [R1+0x198], R22 ;  /* 0x0001981601007387 */ /* 0x0003e80000100a00 */
[----:B------:R-:W-:Y:S04]  /*86260*/  STL.64 [R1+0x170], R16 ;  /* 0x0001701001007387 */ /* 0x000fe80000100a00 */
[----:B------:R-:W-:Y:S04]  /*86270*/  STL.64 [R1+0x178], R18 ;  /* 0x0001781201007387 */ /* 0x000fe80000100a00 */
[----:B------:R-:W-:Y:S04]  /*86280*/  STL.64 [R1+0x150], R12 ;  /* 0x0001500c01007387 */ /* 0x000fe80000100a00 */
[----:B------:R-:W-:Y:S04]  /*86290*/  STL.64 [R1+0x158], R14 ;  /* 0x0001580e01007387 */ /* 0x000fe80000100a00 */
[----:B0-----:R-:W2:Y:S04]  /*862a0*/  LDL.LU R20, [R1+0xb0] ;  /* 0x0000b00001147983 */ /* 0x001ea80000300800 */
[----:B------:R0:W-:Y:S04]  /*862b0*/  STL.64 [R1+0x110], R8 ;  /* 0x0001100801007387 */ /* 0x0001e80000100a00 */
[----:B------:R3:W-:Y:S04]  /*862c0*/  STL.64 [R1+0x118], R10 ;  /* 0x0001180a01007387 */ /* 0x0007e80000100a00 */
[----:B------:R4:W-:Y:S04]  /*862d0*/  STL.64 [R1+0x100], R4 ;  /* 0x0001000401007387 */ /* 0x0009e80000100a00 */
[----:B------:R0:W-:Y:S04]  /*862e0*/  STL.64 [R1+0x108], R6 ;  /* 0x0001080601007387 */ /* 0x0001e80000100a00 */
[----:B------:R-:W2:Y:S04]  /*862f0*/  LDL.LU R21, [R1+0xb4] ;  /* 0x0000b40001157983 */ /* 0x000ea80000300800 */
[----:B-1----:R-:W2:Y:S04]  /*86300*/  LDL.LU R22, [R1+0xb8] ;  /* 0x0000b80001167983 */ /* 0x002ea80000300800 */
[----:B------:R-:W2:Y:S04]  /*86310*/  LDL.LU R23, [R1+0xbc] ;  /* 0x0000bc0001177983 */ /* 0x000ea80000300800 */
[----:B0-----:R-:W2:Y:S04]  /*86320*/  LDL.LU R8, [R1+0xa0] ;  /* 0x0000a00001087983 */ /* 0x001ea80000300800 */
[----:B------:R-:W2:Y:S04]  /*86330*/  LDL.LU R9, [R1+0xa4] ;  /* 0x0000a40001097983 */ /* 0x000ea80000300800 */
[----:B---3--:R-:W3:Y:S04]  /*86340*/  LDL.LU R10, [R1+0xa8] ;  /* 0x0000a800010a7983 */ /* 0x008ee80000300800 */
        /* <DEDUP_REMOVED lines=12> */
[----:B------:R-:W-:-:S02]  /*86410*/  IMAD.MOV.U32 R59, RZ, RZ, R0 ;  /* 0x000000ffff3b7224 */ /* 0x000fc400078e0000 */
[----:B------:R-:W0:Y:S01]  /*86420*/  S2R R0, SR_TID.X ;  /* 0x0000000000007919 */ /* 0x000e220000002100 */
[----:B------:R-:W1:Y:S01]  /*86430*/  S2R R55, SR_TID.X ;  /* 0x0000000000377919 */ /* 0x000e620000002100 */
[----:B----4-:R-:W4:Y:S04]  /*86440*/  LDL.LU R4, [R1+0x194c] ;  /* 0x00194c0001047983 */ /* 0x010f280000300800 */
[----:B------:R-:W4:Y:S04]  /*86450*/  LDL.LU R2, [R1+0x1948] ;  /* 0x0019480001027983 */ /* 0x000f280000300800 */
[----:B------:R-:W4:Y:S04]  /*86460*/  LDL.LU R5, [R1+0x1954] ;  /* 0x0019540001057983 */ /* 0x000f280000300800 */
[----:B------:R-:W4:Y:S04]  /*86470*/  LDL.LU R3, [R1+0x1950] ;  /* 0x0019500001037983 */ /* 0x000f280000300800 */
[----:B------:R-:W4:Y:S04]  /*86480*/  LDL.LU R50, [R1+0x195c] ;  /* 0x00195c0001327983 */ /* 0x000f280000300800 */
[----:B------:R-:W4:Y:S01]  /*86490*/  LDL.LU R51, [R1+0x1958] ;  /* 0x0019580001337983 */ /* 0x000f220000300800 */
[----:B0-----:R-:W-:-:S03]  /*864a0*/  LOP3.LUT R0, R0, 0x7, RZ, 0xc0, !PT ;  /* 0x0000000700007812 */ /* 0x001fc600078ec0ff */
[----:B------:R-:W4:Y:S01]  /*864b0*/  LDL.LU R60, [R1+0x1964] ;  /* 0x00196400013c7983 */ /* 0x000f220000300800 */
[----:B-1----:R-:W-:-:S03]  /*864c0*/  IMAD.SHL.U32 R7, R55, 0x2, RZ ;  /* 0x0000000237077824 */ /* 0x002fc600078e00ff */
[----:B------:R-:W4:Y:S01]  /*864d0*/  LDL.LU R61, [R1+0x1960] ;  /* 0x00196000013d7983 */ /* 0x000f220000300800 */
[----:B------:R-:W-:-:S03]  /*864e0*/  IMAD R0, R0, 0x90, RZ ;  /* 0x0000009000007824 */ /* 0x000fc600078e02ff */
[----:B------:R-:W4:Y:S04]  /*864f0*/  LDL.LU R52, [R1+0x30] ;  /* 0x0000300001347983 */ /* 0x000f280000300800 */
[----:B------:R-:W4:Y:S04]  /*86500*/  LDL.LU R53, [R1+0x34] ;  /* 0x0000340001357983 */ /* 0x000f280000300800 */
[----:B------:R-:W4:Y:S04]  /*86510*/  LDL.LU R54, [R1+0x38] ;  /* 0x0000380001367983 */ /* 0x000f280000300800 */
[----:B------:R-:W4:Y:S01]  /*86520*/  LDL.LU R55, [R1+0x3c] ;  /* 0x00003c0001377983 */ /* 0x000f220000300800 */
[----:B--2---:R-:W-:Y:S01]  /*86530*/  HMMA.16816.F32 R20, R28, R38, R20 ;  /* 0x000000261c14723c */ /* 0x004fe20000001814 */
[----:B------:R-:W-:-:S04]  /*86540*/  LOP3.LUT R39, R0, 0x30, R7, 0x78, !PT ;  /* 0x0000003000277812 */ /* 0x000fc800078e7807 */
[----:B------:R-:W-:-:S05]  /*86550*/  LOP3.LUT R39, R39, 0x40, RZ, 0x3c, !PT ;  /* 0x0000004027277812 */ /* 0x000fca00078e3cff */
[----:B------:R-:W-:Y:S09]  /*86560*/  LDSM.16.M88.4 R32, [R39+UR4+0x1800] ;  /* 0x001800042720783b */ /* 0x000ff20008000200 */
[----:B------:R-:W-:Y:S04]  /*86570*/  STL.64 [R1+0xf0], R20 ;  /* 0x0000f01401007387 */ /* 0x000fe80000100a00 */
[----:B------:R-:W-:Y:S04]  /*86580*/  STL.64 [R1+0xf8], R22 ;  /* 0x0000f81601007387 */ /* 0x000fe80000100a00 */
[----:B------:R-:W0:Y:S01]  /*86590*/  LDSM.16.M88.4 R20, [R39+UR4] ;  /* 0x000000042714783b */ /* 0x000e220008000200 */
[----:B---3--:R-:W-:Y:S03]  /*865a0*/  HMMA.16816.F32 R24, R28, R40, R8 ;  /* 0x000000281c18723c */ /* 0x008fe60000001808 */
[----:B0-----:R-:W-:Y:S01]  /*865b0*/  STL.64 [R1+0xf60], R20 ;  /* 0x000f601401007387 */ /* 0x001fe20000100a00 */
[----:B------:R-:W-:-:S02]  /*865c0*/  IMAD.MOV.U32 R7, RZ, RZ, R20 ;  /* 0x000000ffff077224 */ /* 0x000fc400078e0014 */
[----:B------:R-:W-:Y:S01]  /*865d0*/  IMAD.MOV.U32 R6, RZ, RZ, R21 ;  /* 0x000000ffff067224 */ /* 0x000fe200078e0015 */
[----:B------:R-:W-:Y:S04]  /*865e0*/  STL.64 [R1+0xf68], R22 ;  /* 0x000f681601007387 */ /* 0x000fe80000100a00 */
[----:B------:R-:W0:Y:S08]  /*865f0*/  LDSM.16.M88.4 R20, [R39+UR4+0x400] ;  /* 0x000400042714783b */ /* 0x000e300008000200 */
[----:B------:R-:W-:Y:S04]  /*86600*/  STL.64 [R1+0xb0], R24 ;  /* 0x0000b01801007387 */ /* 0x000fe80000100a00 */
[----:B------:R-:W-:Y:S04]  /*86610*/  STL.64 [R1+0xb8], R26 ;  /* 0x0000b81a01007387 */ /* 0x000fe80000100a00 */
[----:B0-----:R-:W-:Y:S01]  /*86620*/  STL.64 [R1+0xf50], R20 ;  /* 0x000f501401007387 */ /* 0x001fe20000100a00 */
[----:B------:R-:W-:-:S02]  /*86630*/  IMAD.MOV.U32 R9, RZ, RZ, R20 ;  /* 0x000000ffff097224 */ /* 0x000fc400078e0014 */
[----:B------:R-:W-:Y:S01]  /*86640*/  IMAD.MOV.U32 R8, RZ, RZ, R21 ;  /* 0x000000ffff087224 */ /* 0x000fe200078e0015 */
[----:B------:R0:W-:Y:S02]  /*86650*/  STL.64 [R1+0xf58], R22 ;  /* 0x000f581601007387 */ /* 0x0001e40000100a00 */
[----:B0-----:R-:W-:Y:S02]  /*86660*/  HMMA.16816.F32 R20, R28, R42, R16 ;  /* 0x0000002a1c14723c */ /* 0x001fe40000001810 */
[----:B------:R-:W0:-:S15]  /*86670*/  LDSM.16.M88.4 R16, [R39+UR4+0x800] ;  /* 0x000800042710783b */ /* 0x000e1e0008000200 */
[----:B------:R-:W-:Y:S02]  /*86680*/  NOP ;  /* 0x0000000000007918 */ /* 0x000fe40000000000 */
[----:B------:R-:W-:Y:S04]  /*86690*/  STL.64 [R1+0x90], R20 ;  /* 0x0000901401007387 */ /* 0x000fe80000100a00 */
[----:B------:R1:W-:Y:S02]  /*866a0*/  STL.64 [R1+0x98], R22 ;  /* 0x0000981601007387 */ /* 0x0003e40000100a00 */
[----:B-1----:R-:W-:Y:S02]  /*866b0*/  HMMA.16816.F32 R20, R28, R44, R12 ;  /* 0x0000002c1c14723c */ /* 0x002fe4000000180c */
[----:B------:R-:W1:Y:S04]  /*866c0*/  LDSM.16.M88.4 R12, [R39+UR4+0xc00] ;  /* 0x000c0004270c783b */ /* 0x000e680008000200 */
[----:B0-----:R0:W-:Y:S01]  /*866d0*/  STL [R1+0xf44], R17 ;  /* 0x000f441101007387 */ /* 0x0011e20000100800 */
[----:B------:R-:W-:-:S03]  /*866e0*/  IMAD.MOV.U32 R10, RZ, RZ, R17 ;  /* 0x000000ffff0a7224 */ /* 0x000fc600078e0011 */
[----:B------:R-:W-:Y:S01]  /*866f0*/  STL.64 [R1+0xf48], R18 ;  /* 0x000f481201007387 */ /* 0x000fe20000100a00 */
[----:B------:R-:W-:-:S08]  /*86700*/  IMAD.MOV.U32 R0, RZ, RZ, R16 ;  /* 0x000000ffff007224 */ /* 0x000fd000078e0010 */
[----:B------:R-:W-:Y:S04]  /*86710*/  STL.64 [R1+0x60], R20 ;  /* 0x0000601401007387 */ /* 0x000fe80000100a00 */
[----:B------:R-:W-:Y:S04]  /*86720*/  STL.64 [R1+0x68], R22 ;  /* 0x0000681601007387 */ /* 0x000fe80000100a00 */
[----:B-1----:R-:W-:Y:S01]  /*86730*/  STL.64 [R1+0xf30], R12 ;  /* 0x000f300c01007387 */ /* 0x002fe20000100a00 */
[----:B0-----:R-:W-:Y:S02]  /*86740*/  IMAD.MOV.U32 R17, RZ, RZ, R12 ;  /* 0x000000ffff117224 */ /* 0x001fe400078e000c */
[----:B------:R-:W-:Y:S01]  /*86750*/  IMAD.MOV.U32 R16, RZ, RZ, R13 ;  /* 0x000000ffff107224 */ /* 0x000fe200078e000d */
[----:B------:R0:W-:Y:S02]  /*86760*/  STL.64 [R1+0xf38], R14 ;  /* 0x000f380e01007387 */ /* 0x0001e40000100a00 */
[----:B0-----:R-:W-:Y:S02]  /*86770*/  HMMA.16816.F32 R12, R28, R46, R56 ;  /* 0x0000002e1c0c723c */ /* 0x001fe40000001838 */
[----:B------:R-:W2:-:S15]  /*86780*/  LDL.LU R56, [R1+0x70] ;  /* 0x0000700001387983 */ /* 0x000e9e0000300800 */
[----:B------:R-:W-:Y:S02]  /*86790*/  NOP ;  /* 0x0000000000007918 */ /* 0x000fe40000000000 */
[----:B------:R-:W-:Y:S04]  /*867a0*/  STL.64 [R1+0x40], R12 ;  /* 0x0000400c01007387 */ /* 0x000fe80000100a00 */
[----:B------:R-:W-:Y:S04]  /*867b0*/  STL.64 [R1+0x48], R14 ;  /* 0x0000480e01007387 */ /* 0x000fe80000100a00 */
[----:B------:R-:W2:Y:S04]  /*867c0*/  LDL.LU R57, [R1+0x74] ;  /* 0x0000740001397983 */ /* 0x000ea80000300800 */
[----:B------:R-:W2:Y:S04]  /*867d0*/  LDL.LU R58, [R1+0x78] ;  /* 0x00007800013a7983 */ /* 0x000ea80000300800 */
[----:B------:R-:W2:Y:S04]  /*867e0*/  LDL.LU R59, [R1+0x7c] ;  /* 0x00007c00013b7983 */ /* 0x000ea80000300800 */
[----:B------:R-:W0:Y:S04]  /*867f0*/  LDSM.16.M88.4 R12, [R39+UR4+0x1000] ;  /* 0x00100004270c783b */ /* 0x000e280008000200 */
[----:B0-----:R-:W-:Y:S01]  /*86800*/  STL.64 [R1+0xf20], R12 ;  /* 0x000f200c01007387 */ /* 0x001fe20000100a00 */
[----:B------:R-:W-:-:S02]  /*86810*/  IMAD.MOV.U32 R23, RZ, RZ, R12 ;  /* 0x000000ffff177224 */ /* 0x000fc400078e000c */
[----:B------:R-:W-:Y:S01]  /*86820*/  IMAD.MOV.U32 R22, RZ, RZ, R13 ;  /* 0x000000ffff167224 */ /* 0x000fe200078e000d */
[----:B------:R4:W-:Y:S02]  /*86830*/  STL.64 [R1+0xf28], R14 ;  /* 0x000f280e01007387 */ /* 0x0009e40000100a00 */
[----:B----4-:R-:W-:Y:S02]  /*86840*/  HMMA.16816.F32 R12, R28, R48, R52 ;  /* 0x000000301c0c723c */ /* 0x010fe40000001834 */
[----:B------:R-:W3:-:S15]  /*86850*/  LDL.LU R52, [R1+0xc0] ;  /* 0x0000c00001347983 */ /* 0x000ede0000300800 */
[----:B------:R-:W-:Y:S02]  /*86860*/  NOP ;  /* 0x0000000000007918 */ /* 0x000fe40000000000 */
[----:B------:R-:W-:Y:S04]  /*86870*/  STL.64 [R1+0x30], R12 ;  /* 0x0000300c01007387 */ /* 0x000fe80000100a00 */
[----:B------:R-:W-:Y:S04]  /*86880*/  STL.64 [R1+0x38], R14 ;  /* 0x0000380e01007387 */ /* 0x000fe80000100a00 */
[----:B------:R-:W3:Y:S04]  /*86890*/  LDL.LU R53, [R1+0xc4] ;  /* 0x0000c40001357983 */ /* 0x000ee80000300800 */
[----:B------:R-:W3:Y:S04]  /*868a0*/  LDL.LU R54, [R1+0xc8] ;  /* 0x0000c80001367983 */ /* 0x000ee80000300800 */
[----:B------:R-:W3:Y:S04]  /*868b0*/  LDL.LU R55, [R1+0xcc] ;  /* 0x0000cc0001377983 */ /* 0x000ee80000300800 */
[----:B------:R-:W4:Y:S04]  /*868c0*/  LDL.LU R24, [R1+0x80] ;  /* 0x0000800001187983 */ /* 0x000f280000300800 */
[----:B------:R-:W4:Y:S04]  /*868d0*/  LDL.LU R25, [R1+0x84] ;  /* 0x0000840001197983 */ /* 0x000f280000300800 */
[----:B------:R-:W4:Y:S04]  /*868e0*/  LDL.LU R26, [R1+0x88] ;  /* 0x00008800011a7983 */ /* 0x000f280000300800 */
[----:B------:R-:W4:Y:S04]  /*868f0*/  LDL.LU R27, [R1+0x8c] ;  /* 0x00008c00011b7983 */ /* 0x000f280000300800 */
[----:B------:R-:W0:Y:S01]  /*86900*/  LDSM.16.M88.4 R12, [R39+UR4+0x1400] ;  /* 0x00140004270c783b */ /* 0x000e220008000200 */
[----:B------:R-:W-:-:S02]  /*86910*/  IMAD R2, R2, 0x100, R4 ;  /* 0x0000010002027824 */ /* 0x000fc400078e0204 */
[----:B------:R-:W-:Y:S02]  /*86920*/  IMAD R4, R51, 0x100, R50 ;  /* 0x0000010033047824 */ /* 0x000fe400078e0232 */
[----:B------:R-:W-:Y:S02]  /*86930*/  IMAD R3, R3, 0x100, R5 ;  /* 0x0000010003037824 */ /* 0x000fe400078e0205 */
[----:B------:R-:W-:Y:S01]  /*86940*/  IMAD R5, R61, 0x100, R60 ;  /* 0x000001003d057824 */ /* 0x000fe200078e023c */
[----:B------:R-:W-:Y:S02]  /*86950*/  F2FP.F16.E4M3.UNPACK_B R30, R4 ;  /* 0x00000004ff1e723e */ /* 0x000fe400020006ff */
[----:B------:R-:W-:Y:S02]  /*86960*/  F2FP.F16.E4M3.UNPACK_B R28, R2 ;  /* 0x00000002ff1c723e */ /* 0x000fe400020006ff */
[----:B------:R-:W-:Y:S02]  /*86970*/  F2FP.F16.E4M3.UNPACK_B R29, R3 ;  /* 0x00000003ff1d723e */ /* 0x000fe400020006ff */
[----:B------:R-:W-:-:S02]  /*86980*/  F2FP.F16.E4M3.UNPACK_B R31, R5 ;  /* 0x00000005ff1f723e */ /* 0x000fc400020006ff */
[----:B------:R-:W-:Y:S01]  /*86990*/  F2FP.F16.E4M3.UNPACK_B R2, R9 ;  /* 0x00000009ff02723e */ /* 0x000fe200020006ff */
[----:B0-----:R-:W-:Y:S01]  /*869a0*/  IMAD.MOV.U32 R21, RZ, RZ, R12 ;  /* 0x000000ffff157224 */ /* 0x001fe200078e000c */
[----:B------:R0:W-:Y:S01]  /*869b0*/  STL.64 [R1+0xd70], R12 ;  /* 0x000d700c01007387 */ /* 0x0001e20000100a00 */
[----:B------:R-:W-:-:S03]  /*869c0*/  IMAD.MOV.U32 R4, RZ, RZ, R13 ;  /* 0x000000ffff047224 */ /* 0x000fc600078e000d */
[----:B------:R-:W-:Y:S04]  /*869d0*/  STL.64 [R1+0xd78], R14 ;  /* 0x000d780e01007387 */ /* 0x000fe80000100a00 */
[----:B------:R-:W-:Y:S01]  /*869e0*/  STL.64 [R1+0xf10], R32 ;  /* 0x000f102001007387 */ /* 0x000fe20000100a00 */
[----:B0-----:R-:W-:Y:S02]  /*869f0*/  F2FP.F16.E4M3.UNPACK_B R12, R7 ;  /* 0x00000007ff0c723e */ /* 0x001fe400020006ff */
[----:B------:R-:W-:Y:S01]  /*86a00*/  F2FP.F16.E4M3.UNPACK_B R13, R6 ;  /* 0x00000006ff0d723e */ /* 0x000fe200020006ff */
[----:B------:R-:W-:Y:S04]  /*86a10*/  STL.64 [R1+0xf18], R34 ;  /* 0x000f182201007387 */ /* 0x000fe80000100a00 */
[----:B------:R2:W-:Y:S01]  /*86a20*/  STL.64 [R1+0x18], R12 ;  /* 0x0000180c01007387 */ /* 0x0005e20000100a00 */
[----:B------:R-:W-:Y:S01]  /*86a30*/  F2FP.F16.E4M3.UNPACK_B R3, R8 ;  /* 0x00000008ff03723e */ /* 0x000fe200020006ff */
[----:B--2---:R-:W-:Y:S02]  /*86a40*/  HMMA.16816.F32 R12, R28, R12, R56 ;  /* 0x0000000c1c0c723c */ /* 0x004fe40000001838 */
[----:B------:R-:W2:-:S15]  /*86a50*/  LDL.LU R56, [R1+0xd0] ;  /* 0x0000d00001387983 */ /* 0x000e9e0000300800 */
[----:B------:R-:W-:Y:S02]  /*86a60*/  NOP ;  /* 0x0000000000007918 */ /* 0x000fe40000000000 */
[----:B------:R0:W-:Y:S04]  /*86a70*/  STL.64 [R1+0x50], R12 ;  /* 0x0000500c01007387 */ /* 0x0001e80000100a00 */
[----:B------:R1:W-:Y:S04]  /*86a80*/  STL.64 [R1+0x58], R14 ;  /* 0x0000580e01007387 */ /* 0x0003e80000100a00 */
[----:B------:R-:W-:Y:S04]  /*86a90*/  STL [R1+0x10], R2 ;  /* 0x0000100201007387 */ /* 0x000fe80000100800 */
[----:B------:R-:W2:Y:S04]  /*86aa0*/  LDL.LU R57, [R1+0xd4] ;  /* 0x0000d40001397983 */ /* 0x000ea80000300800 */
[----:B------:R-:W2:Y:S04]  /*86ab0*/  LDL.LU R58, [R1+0xd8] ;  /* 0x0000d800013a7983 */ /* 0x000ea80000300800 */
[----:B------:R-:W-:Y:S04]  /*86ac0*/  STL [R1+0x14], R3 ;  /* 0x0000140301007387 */ /* 0x000fe80000100800 */
[----:B------:R-:W2:Y:S04]  /*86ad0*/  LDL.LU R59, [R1+0xdc] ;  /* 0x0000dc00013b7983 */ /* 0x000ea80000300800 */
[----:B0-----:R-:W2:Y:S04]  /*86ae0*/  LDL.LU R12, [R1+0xe0] ;  /* 0x0000e000010c7983 */ /* 0x001ea80000300800 */
[----:B------:R-:W2:Y:S04]  /*86af0*/  LDL.LU R13, [R1+0xe4] ;  /* 0x0000e400010d7983 */ /* 0x000ea80000300800 */
[----:B-1----:R-:W2:Y:S04]  /*86b00*/  LDL.LU R14, [R1+0xe8] ;  /* 0x0000e800010e7983 */ /* 0x002ea80000300800 */
[----:B------:R-:W2:Y:S01]  /*86b10*/  LDL.LU R15, [R1+0xec] ;  /* 0x0000ec00010f7983 */ /* 0x000ea20000300800 */
[----:B------:R-:W-:-:S02]  /*86b20*/  IMAD.MOV.U32 R7, RZ, RZ, R32 ;  /* 0x000000ffff077224 */ /* 0x000fc400078e0020 */
[----:B------:R-:W-:Y:S02]  /*86b30*/  IMAD.MOV.U32 R6, RZ, RZ, R33 ;  /* 0x000000ffff067224 */ /* 0x000fe400078e0021 */
[----:B------:R-:W0:Y:S01]  /*86b40*/  LDSM.16.M88.4 R32, [R39+UR4+0x1c00] ;  /* 0x001c00042720783b */ /* 0x000e220008000200 */
[----:B------:R-:W-:Y:S01]  /*86b50*/  F2FP.F16.E4M3.UNPACK_B R18, R0 ;  /* 0x00000000ff12723e */ /* 0x000fe200020006ff */
[----:B----4-:R-:W-:Y:S02]  /*86b60*/  HMMA.16816.F32 R24, R28, R2, R24 ;  /* 0x000000021c18723c */ /* 0x010fe40000001818 */
[----:B0-----:R-:W-:Y:S04]  /*86b70*/  STL.64 [R1+0xf00], R32 ;  /* 0x000f002001007387 */ /* 0x001fe80000100a00 */
[----:B------:R-:W-:Y:S04]  /*86b80*/  STL.64 [R1+0xf08], R34 ;  /* 0x000f082201007387 */ /* 0x000fe80000100a00 */
[----:B------:R-:W-:Y:S04]  /*86b90*/  STL [R1+0x4dd0], R0 ;  /* 0x004dd00001007387 */ /* 0x000fe80000100800 */
[----:B------:R-:W-:Y:S05]  /*86ba0*/  STL [R1+0x8], R18 ;  /* 0x0000081201007387 */ /* 0x000fea0000100800 */
[----:B------:R-:W-:Y:S04]  /*86bb0*/  STL.64 [R1+0x80], R24 ;  /* 0x0000801801007387 */ /* 0x000fe80000100a00 */
[----:B------:R-:W-:Y:S04]  /*86bc0*/  STL.64 [R1+0x88], R26 ;  /* 0x0000881a01007387 */ /* 0x000fe80000100a00 */
[----:B------:R-:W0:Y:S01]  /*86bd0*/  LDSM.16.M88.4 R24, [R39+UR4+0x2000] ;  /* 0x002000042718783b */ /* 0x000e220008000200 */
[----:B------:R-:W-:-:S02]  /*86be0*/  F2FP.F16.E4M3.UNPACK_B R19, R10 ;  /* 0x0000000aff13723e */ /* 0x000fc400020006ff */
[----:B------:R-:W-:Y:S02]  /*86bf0*/  F2FP.F16.E4M3.UNPACK_B R2, R17 ;  /* 0x00000011ff02723e */ /* 0x000fe400020006ff */
[----:B------:R-:W-:Y:S01]  /*86c00*/  F2FP.F16.E4M3.UNPACK_B R3, R16 ;  /* 0x00000010ff03723e */ /* 0x000fe200020006ff */
[----:B0-----:R-:W-:Y:S01]  /*86c10*/  STL.64 [R1+0xef0], R24 ;  /* 0x000ef01801007387 */ /* 0x001fe20000100a00 */
[----:B------:R-:W-:Y:S02]  /*86c20*/  IMAD.MOV.U32 R11, RZ, RZ, R24 ;  /* 0x000000ffff0b7224 */ /* 0x000fe400078e0018 */
[----:B------:R-:W-:Y:S01]  /*86c30*/  IMAD.MOV.U32 R10, RZ, RZ, R25 ;  /* 0x000000ffff0a7224 */ /* 0x000fe200078e0019 */
[----:B------:R3:W-:Y:S04]  /*86c40*/  STL.64 [R1+0xef8], R26 ;  /* 0x000ef81a01007387 */ /* 0x0007e80000100a00 */
[----:B------:R-:W-:Y:S01]  /*86c50*/  STL [R1+0xc], R19 ;  /* 0x00000c1301007387 */ /* 0x000fe20000100800 */
[----:B---3--:R-:W-:Y:S03]  /*86c60*/  HMMA.16816.F32 R24, R28, R18, R52 ;  /* 0x000000121c18723c */ /* 0x008fe60000001834 */
[----:B------:R-:W0:Y:S04]  /*86c70*/  LDSM.16.M88.4 R16, [R39+UR4+0x2400] ;  /* 0x002400042710783b */ /* 0x000e280008000200 */
[----:B------:R-:W3:-:S12]  /*86c80*/  LDL.LU R52, [R1+0x120] ;  /* 0x0001200001347983 */ /* 0x000ed80000300800 */
[----:B------:R-:W-:Y:S04]  /*86c90*/  STL.64 [R1+0xa0], R24 ;  /* 0x0000a01801007387 */ /* 0x000fe80000100a00 */
[----:B------:R-:W-:Y:S04]  /*86ca0*/  STL.64 [R1+0xa8], R26 ;  /* 0x0000a81a01007387 */ /* 0x000fe80000100a00 */
[----:B------:R-:W-:Y:S04]  /*86cb0*/  STL [R1], R2 ;  /* 0x0000000201007387 */ /* 0x000fe80000100800 */
[----:B------:R-:W3:Y:S04]  /*86cc0*/  LDL.LU R53, [R1+0x124] ;  /* 0x0001240001357983 */ /* 0x000ee80000300800 */
[----:B------:R-:W3:Y:S04]  /*86cd0*/  LDL.LU R54, [R1+0x128] ;  /* 0x0001280001367983 */ /* 0x000ee80000300800 */
[----:B------:R-:W-:Y:S01]  /*86ce0*/  STL [R1+0x4], R3 ;  /* 0x0000040301007387 */ /* 0x000fe20000100800 */
[----:B0-----:R-:W-:-:S03]  /*86cf0*/  IMAD.MOV.U32 R20, RZ, RZ, R16 ;  /* 0x000000ffff147224 */ /* 0x001fc600078e0010 */
[----:B------:R-:W3:Y:S01]  /*86d00*/  LDL.LU R55, [R1+0x12c] ;  /* 0x00012c0001377983 */ /* 0x000ee20000300800 */
[----:B------:R-:W-:-:S03]  /*86d10*/  IMAD.MOV.U32 R5, RZ, RZ, R17 ;  /* 0x000000ffff057224 */ /* 0x000fc600078e0011 */
[----:B------:R0:W-:Y:S04]  /*86d20*/  STL.64 [R1+0xee0], R16 ;  /* 0x000ee01001007387 */ /* 0x0001e80000100a00 */
[----:B------:R1:W-:Y:S04]  /*86d30*/  STL.64 [R1+0xee8], R18 ;  /* 0x000ee81201007387 */ /* 0x0003e80000100a00 */
[----:B------:R-:W4:Y:S04]  /*86d40*/  LDSM.16.M88.4 R24, [R39+UR4+0x2800] ;  /* 0x002800042718783b */ /* 0x000f280008000200 */
[----:B0-----:R-:W3:Y:S04]  /*86d50*/  LDL.LU R16, [R1+0x160] ;  /* 0x0001600001107983 */ /* 0x001ee80000300800 */
[----:B------:R-:W3:Y:S04]  /*86d60*/  LDL.LU R17, [R1+0x164] ;  /* 0x0001640001117983 */ /* 0x000ee80000300800 */
[----:B-1----:R-:W3:Y:S04]  /*86d70*/  LDL.LU R18, [R1+0x168] ;  /* 0x0001680001127983 */ /* 0x002ee80000300800 */
[----:B------:R-:W3:Y:S01]  /*86d80*/  LDL.LU R19, [R1+0x16c] ;  /* 0x00016c0001137983 */ /* 0x000ee20000300800 */
[----:B------:R-:W-:-:S02]  /*86d90*/  F2FP.F16.E4M3.UNPACK_B R60, R23 ;  /* 0x00000017ff3c723e */ /* 0x000fc400020006ff */
[----:B------:R-:W-:Y:S01]  /*86da0*/  F2FP.F16.E4M3.UNPACK_B R61, R22 ;  /* 0x00000016ff3d723e */ /* 0x000fe200020006ff */
[----:B------:R-:W-:Y:S02]  /*86db0*/  IMAD.MOV.U32 R9, RZ, RZ, R32 ;  /* 0x000000ffff097224 */ /* 0x000fe400078e0020 */
[----:B------:R-:W-:Y:S02]  /*86dc0*/  IMAD.MOV.U32 R8, RZ, RZ, R33 ;  /* 0x000000ffff087224 */ /* 0x000fe400078e0021 */
[C---:B--2---:R-:W-:Y:S08]  /*86dd0*/  HMMA.16816.F32 R32, R28.reuse, R2, R56 ;  /* 0x000000021c20723c */ /* 0x044ff00000001838 */
[----:B------:R-:W-:Y:S11]  /*86de0*/  HMMA.16816.F32 R12, R28, R60, R12 ;  /* 0x0000003c1c0c723c */ /* 0x000ff6000000180c */
[----:B------:R-:W-:Y:S04]  /*86df0*/  STL.64 [R1+0xd0], R32 ;  /* 0x0000d02001007387 */ /* 0x000fe80000100a00 */
[----:B------:R-:W-:Y:S04]  /*86e00*/  STL.64 [R1+0xd8], R34 ;  /* 0x0000d82201007387 */ /* 0x000fe80000100a00 */
[----:B----4-:R0:W-:Y:S04]  /*86e10*/  STL.64 [R1+0xed0], R24 ;  /* 0x000ed01801007387 */ /* 0x0101e80000100a00 */
[----:B------:R1:W-:Y:S01]  /*86e20*/  STL.64 [R1+0xed8], R26 ;  /* 0x000ed81a01007387 */ /* 0x0003e20000100a00 */
[----:B------:R-:W-:-:S03]  /*86e30*/  IMAD.MOV.U32 R0, RZ, RZ, R15 ;  /* 0x000000ffff007224 */ /* 0x000fc600078e000f */
[----:B------:R-:W-:Y:S01]  /*86e40*/  STL.64 [R1+0xe0], R12 ;  /* 0x0000e00c01007387 */ /* 0x000fe20000100a00 */
[----:B------:R-:W-:-:S03]  /*86e50*/  IMAD.MOV.U32 R2, RZ, RZ, R24 ;  /* 0x000000ffff027224 */ /* 0x000fc600078e0018 */
[----:B------:R-:W-:Y:S01]  /*86e60*/  STL [R1+0xe8], R14 ;  /* 0x0000e80e01007387 */ /* 0x000fe20000100800 */
[----:B------:R-:W-:-:S03]  /*86e70*/  IMAD.MOV.U32 R3, RZ, RZ, R25 ;  /* 0x000000ffff037224 */ /* 0x000fc600078e0019 */
[----:B------:R-:W-:Y:S04]  /*86e80*/  STL [R1+0x50e0], R60 ;  /* 0x0050e03c01007387 */ /* 0x000fe80000100800 */
[----:B------:R-:W-:Y:S04]  /*86e90*/  STL [R1+0x50c8], R61 ;  /* 0x0050c83d01007387 */ /* 0x000fe80000100800 */
[----:B------:R-:W-:Y:S04]  /*86ea0*/  STL [R1+0x4ee8], R0 ;  /* 0x004ee80001007387 */ /* 0x000fe80000100800 */
[----:B0-----:R-:W2:Y:S04]  /*86eb0*/  LDL.LU R24, [R1+0x180] ;  /* 0x0001800001187983 */ /* 0x001ea80000300800 */
[----:B------:R-:W2:Y:S04]  /*86ec0*/  LDL.LU R25, [R1+0x184] ;  /* 0x0001840001197983 */ /* 0x000ea80000300800 */
[----:B-1----:R-:W2:Y:S04]  /*86ed0*/  LDL.LU R26, [R1+0x188] ;  /* 0x00018800011a7983 */ /* 0x002ea80000300800 */
[----:B------:R-:W2:Y:S04]  /*86ee0*/  LDL.LU R27, [R1+0x18c] ;  /* 0x00018c00011b7983 */ /* 0x000ea80000300800 */
[----:B------:R-:W0:Y:S01]  /*86ef0*/  LDSM.16.M88.4 R12, [R39+UR4+0x2c00] ;  /* 0x002c0004270c783b */ /* 0x000e220008000200 */
[----:B------:R-:W-:-:S03]  /*86f00*/  F2FP.F16.E4M3.UNPACK_B R59, R4 ;  /* 0x00000004ff3b723e */ /* 0x000fc600020006ff */
[----:B------:R-:W1:Y:S04]  /*86f10*/  LDSM.16.M88.4 R32, [R39+UR4+0x3000] ;  /* 0x003000042720783b */ /* 0x000e680008000200 */
[----:B0-----:R0:W-:Y:S01]  /*86f20*/  STL.64 [R1+0xec0], R12 ;  /* 0x000ec00c01007387 */ /* 0x0011e20000100a00 */
[----:B------:R-:W-:Y:S02]  /*86f30*/  IMAD.MOV.U32 R4, RZ, RZ, R12 ;  /* 0x000000ffff047224 */ /* 0x000fe400078e000c */
[----:B------:R-:W-:Y:S01]  /*86f40*/  IMAD.MOV.U32 R0, RZ, RZ, R13 ;  /* 0x000000ffff007224 */ /* 0x000fe200078e000d */
[----:B------:R4:W-:Y:S04]  /*86f50*/  STL.64 [R1+0xec8], R14 ;  /* 0x000ec80e01007387 */ /* 0x0009e80000100a00 */
[----:B0-----:R-:W2:Y:S04]  /*86f60*/  LDL.LU R12, [R1+0x1a0] ;  /* 0x0001a000010c7983 */ /* 0x001ea80000300800 */
[----:B------:R-:W2:Y:S04]  /*86f70*/  LDL.LU R13, [R1+0x1a4] ;  /* 0x0001a400010d7983 */ /* 0x000ea80000300800 */
[----:B----4-:R-:W4:Y:S04]  /*86f80*/  LDL.LU R14, [R1+0x1a8] ;  /* 0x0001a800010e7983 */ /* 0x010f280000300800 */
[----:B------:R-:W4:Y:S01]  /*86f90*/  LDL.LU R15, [R1+0x1ac] ;  /* 0x0001ac00010f7983 */ /* 0x000f220000300800 */
[----:B------:R-:W-:-:S02]  /*86fa0*/  F2FP.F16.E4M3.UNPACK_B R58, R21 ;  /* 0x00000015ff3a723e */ /* 0x000fc400020006ff */
[----:B------:R-:W-:Y:S02]  /*86fb0*/  F2FP.F16.E4M3.UNPACK_B R56, R7 ;  /* 0x00000007ff38723e */ /* 0x000fe400020006ff */
[----:B------:R-:W-:Y:S01]  /*86fc0*/  F2FP.F16.E4M3.UNPACK_B R57, R6 ;  /* 0x00000006ff39723e */ /* 0x000fe200020006ff */
[----:B-1----:R-:W-:Y:S02]  /*86fd0*/  IMAD.MOV.U32 R6, RZ, RZ, R32 ;  /* 0x000000ffff067224 */ /* 0x002fe400078e0020 */
[----:B------:R-:W-:Y:S01]  /*86fe0*/  IMAD.MOV.U32 R7, RZ, RZ, R33 ;  /* 0x000000ffff077224 */ /* 0x000fe200078e0021 */
[C---:B---3--:R-:W-:Y:S08]  /*86ff0*/  HMMA.16816.F32 R40, R28.reuse, R58, R52 ;  /* 0x0000003a1c28723c */ /* 0x048ff00000001834 */
[----:B------:R-:W-:Y:S11]  /*87000*/  HMMA.16816.F32 R16, R28, R56, R16 ;  /* 0x000000381c10723c */ /* 0x000ff60000001810 */
[----:B------:R-:W-:Y:S04]  /*87010*/  STL.64 [R1+0x120], R40 ;  /* 0x0001202801007387 */ /* 0x000fe80000100a00 */
[----:B------:R-:W-:Y:S04]  /*87020*/  STL.64 [R1+0x128], R42 ;  /* 0x0001282a01007387 */ /* 0x000fe80000100a00 */
[----:B------:R0:W-:Y:S04]  /*87030*/  STL.64 [R1+0xeb0], R32 ;  /* 0x000eb02001007387 */ /* 0x0001e80000100a00 */
[----:B------:R1:W-:Y:S04]  /*87040*/  STL.64 [R1+0xeb8], R34 ;  /* 0x000eb82201007387 */ /* 0x0003e80000100a00 */
[----:B------:R-:W-:Y:S04]  /*87050*/  STL.64 [R1+0x50d8], R58 ;  /* 0x0050d83a01007387 */ /* 0x000fe80000100a00 */
[----:B------:R-:W-:Y:S04]  /*87060*/  STL.64 [R1+0x50d0], R56 ;  /* 0x0050d03801007387 */ /* 0x000fe80000100a00 */
[----:B------:R-:W-:Y:S04]  /*87070*/  STL.64 [R1+0x130], R16 ;  /* 0x0001301001007387 */ /* 0x000fe80000100a00 */
[----:B------:R-:W-:Y:S04]  /*87080*/  STL.64 [R1+0x138], R18 ;  /* 0x0001381201007387 */ /* 0x000fe80000100a00 */
[----:B------:R-:W3:Y:S04]  /*87090*/  LDSM.16.M88.4 R16, [R39+UR4+0x3400] ;  /* 0x003400042710783b */ /* 0x000ee80008000200 */
[----:B0-----:R-:W4:Y:S04]  /*870a0*/  LDL.LU R32, [R1+0x1d0] ;  /* 0x0001d00001207983 */ /* 0x001f280000300800 */
[----:B------:R-:W4:Y:S04]  /*870b0*/  LDL.LU R33, [R1+0x1d4] ;  /* 0x0001d40001217983 */ /* 0x000f280000300800 */
[----:B-1----:R-:W4:Y:S04]  /*870c0*/  LDL.LU R34, [R1+0x1d8] ;  /* 0x0001d80001227983 */ /* 0x002f280000300800 */
[----:B------:R-:W4:Y:S01]  /*870d0*/  LDL.LU R35, [R1+0x1dc] ;  /* 0x0001dc0001237983 */ /* 0x000f220000300800 */
[----:B------:R-:W-:-:S02]  /*870e0*/  F2FP.F16.E4M3.UNPACK_B R54, R9 ;  /* 0x00000009ff36723e */ /* 0x000fc400020006ff */
[----:B------:R-:W-:Y:S01]  /*870f0*/  F2FP.F16.E4M3.UNPACK_B R55, R8 ;  /* 0x00000008ff37723e */ /* 0x000fe200020006ff */
[----:B---3--:R0:W-:Y:S01]  /*87100*/  STL.64 [R1+0xea0], R16 ;  /* 0x000ea01001007387 */ /* 0x0081e20000100a00 */
[----:B------:R-:W-:Y:S02]  /*87110*/  IMAD.MOV.U32 R8, RZ, RZ, R16 ;  /* 0x000000ffff087224 */ /* 0x000fe400078e0010 */
[----:B------:R-:W-:Y:S01]  /*87120*/  IMAD.MOV.U32 R9, RZ, RZ, R17 ;  /* 0x000000ffff097224 */ /* 0x000fe200078e0011 */
[----:B------:R1:W-:Y:S04]  /*87130*/  STL.64 [R1+0xea8], R18 ;  /* 0x000ea81201007387 */ /* 0x0003e80000100a00 */
[----:B0-----:R-:W3:Y:S04]  /*87140*/  LDL.LU R16, [R1+0x1f0] ;  /* 0x0001f00001107983 */ /* 0x001ee80000300800 */
[----:B------:R-:W3:Y:S04]  /*87150*/  LDL.LU R17, [R1+0x1f4] ;  /* 0x0001f40001117983 */ /* 0x000ee80000300800 */
[----:B-1----:R-:W3:Y:S04]  /*87160*/  LDL.LU R18, [R1+0x1f8] ;  /* 0x0001f80001127983 */ /* 0x002ee80000300800 */
[----:B------:R-:W3:Y:S04]  /*87170*/  LDL.LU R19, [R1+0x1fc] ;  /* 0x0001fc0001137983 */ /* 0x000ee80000300800 */
[----:B------:R-:W-:Y:S04]  /*87180*/  STL [R1+0x50e8], R54 ;  /* 0x0050e83601007387 */ /* 0x000fe80000100800 */
[----:B------:R-:W-:Y:S01]  /*87190*/  STL [R1+0x50e4], R55 ;  /* 0x0050e43701007387 */ /* 0x000fe20000100800 */
[----:B------:R-:W-:-:S02]  /*871a0*/  F2FP.F16.E4M3.UNPACK_B R52, R11 ;  /* 0x0000000bff34723e */ /* 0x000fc400020006ff */
[----:B------:R-:W-:Y:S01]  /*871b0*/  F2FP.F16.E4M3.UNPACK_B R53, R10 ;  /* 0x0000000aff35723e */ /* 0x000fe200020006ff */
[----:B--2---:R-:W-:-:S15]  /*871c0*/  HMMA.16816.F32 R24, R28, R54, R24 ;  /* 0x000000361c18723c */ /* 0x004fde0000001818 */
[----:B------:R-:W-:-:S04]  /*871d0*/  NOP ;  /* 0x0000000000007918 */ /* 0x000fc80000000000 */
[----:B------:R-:W-:Y:S04]  /*871e0*/  STL.64 [R1+0x140], R24 ;  /* 0x0001401801007387 */ /* 0x000fe80000100a00 */
[----:B------:R-:W-:Y:S04]  /*871f0*/  STL.64 [R1+0x148], R26 ;  /* 0x0001481a01007387 */ /* 0x000fe80000100a00 */
[----:B------:R-:W0:Y:S01]  /*87200*/  LDSM.16.M88.4 R24, [R39+UR4+0x3800] ;  /* 0x003800042718783b */ /* 0x000e220008000200 */
[----:B----4-:R-:W-:Y:S03]  /*87210*/  HMMA.16816.F32 R12, R28, R52, R12 ;  /* 0x000000341c0c723c */ /* 0x010fe6000000180c */
[----:B0-----:R0:W-:Y:S01]  /*87220*/  STL.64 [R1+0xe90], R24 ;  /* 0x000e901801007387 */ /* 0x0011e20000100a00 */
[----:B------:R-:W-:-:S03]  /*87230*/  IMAD.MOV.U32 R10, RZ, RZ, R24 ;  /* 0x000000ffff0a7224 */ /* 0x000fc600078e0018 */
[----:B------:R1:W-:Y:S01]  /*87240*/  STL.64 [R1+0xe98], R26 ;  /* 0x000e981a01007387 */ /* 0x0003e20000100a00 */
[----:B------:R-:W-:-:S03]  /*87250*/  IMAD.MOV.U32 R11, RZ, RZ, R25 ;  /* 0x000000ffff0b7224 */ /* 0x000fc600078e0019 */
[----:B0-----:R-:W2:Y:S08]  /*87260*/  LDL.LU R24, [R1+0x220] ;  /* 0x0002200001187983 */ /* 0x001eb00000300800 */
[----:B------:R-:W-:Y:S04]  /*87270*/  STL.64 [R1+0x160], R12 ;  /* 0x0001600c01007387 */ /* 0x000fe80000100a00 */
[----:B------:R-:W-:Y:S04]  /*87280*/  STL.64 [R1+0x168], R14 ;  /* 0x0001680e01007387 */ /* 0x000fe80000100a00 */
[----:B------:R-:W2:Y:S04]  /*87290*/  LDL.LU R25, [R1+0x224] ;  /* 0x0002240001197983 */ /* 0x000ea80000300800 */
[----:B-1----:R-:W2:Y:S04]  /*872a0*/  LDL.LU R26, [R1+0x228] ;  /* 0x00022800011a7983 */ /* 0x002ea80000300800 */
[----:B------:R-:W2:Y:S01]  /*872b0*/  LDL.LU R27, [R1+0x22c] ;  /* 0x00022c00011b7983 */ /* 0x000ea20000300800 */
[----:B------:R-:W-:-:S03]  /*872c0*/  F2FP.F16.E4M3.UNPACK_B R50, R20 ;  /* 0x00000014ff32723e */ /* 0x000fc600020006ff */
[----:B------:R-:W0:Y:S04]  /*872d0*/  LDSM.16.M88.4 R20, [R39+UR4+0x3c00] ;  /* 0x003c00042714783b */ /* 0x000e280008000200 */
[----:B------:R-:W-:Y:S01]  /*872e0*/  STL [R1+0x50ec], R53 ;  /* 0x0050ec3501007387 */ /* 0x000fe20000100800 */
[----:B------:R-:W-:-:S03]  /*872f0*/  F2FP.F16.E4M3.UNPACK_B R51, R5 ;  /* 0x00000005ff33723e */ /* 0x000fc600020006ff */
[----:B0-----:R0:W-:Y:S01]  /*87300*/  STL.64 [R1+0xe80], R20 ;  /* 0x000e801401007387 */ /* 0x0011e20000100a00 */
[----:B------:R-:W-:Y:S02]  /*87310*/  IMAD.MOV.U32 R12, RZ, RZ, R20 ;  /* 0x000000ffff0c7224 */ /* 0x000fe400078e0014 */
[----:B------:R-:W-:Y:S01]  /*87320*/  IMAD.MOV.U32 R13, RZ, RZ, R21 ;  /* 0x000000ffff0d7224 */ /* 0x000fe200078e0015 */
[----:B------:R1:W-:Y:S04]  /*87330*/  STL.64 [R1+0xe88], R22 ;  /* 0x000e881601007387 */ /* 0x0003e80000100a00 */
[----:B0-----:R-:W4:Y:S04]  /*87340*/  LDL.LU R20, [R1+0x250] ;  /* 0x0002500001147983 */ /* 0x001f280000300800 */
[----:B------:R-:W4:Y:S04]  /*87350*/  LDL.LU R21, [R1+0x254] ;  /* 0x0002540001157983 */ /* 0x000f280000300800 */
[----:B-1----:R-:W4:Y:S04]  /*87360*/  LDL.LU R22, [R1+0x258] ;  /* 0x0002580001167983 */ /* 0x002f280000300800 */
[----:B------:R-:W4:Y:S01]  /*87370*/  LDL.LU R23, [R1+0x25c] ;  /* 0x00025c0001177983 */ /* 0x000f220000300800 */
[----:B------:R-:W-:-:S02]  /*87380*/  F2FP.F16.E4M3.UNPACK_B R2, R2 ;  /* 0x00000002ff02723e */ /* 0x000fc400020006ff */
[----:B------:R-:W-:Y:S01]  /*87390*/  F2FP.F16.E4M3.UNPACK_B R3, R3 ;  /* 0x00000003ff03723e */ /* 0x000fe200020006ff */
[----:B------:R-:W-:Y:S01]  /*873a0*/  HMMA.16816.F32 R40, R28, R50, R32 ;  /* 0x000000321c28723c */ /* 0x000fe20000001820 */
[----:B------:R-:W0:-:S15]  /*873b0*/  LDSM.16.M88.4 R32, [R39+UR4+0x4000] ;  /* 0x004000042720783b */ /* 0x000e1e0008000200 */
[----:B------:R-:W-:-:S03]  /*873c0*/  NOP ;  /* 0x0000000000007918 */ /* 0x000fc60000000000 */
[----:B------:R-:W-:Y:S04]  /*873d0*/  STL.64 [R1+0x180], R40 ;  /* 0x0001802801007387 */ /* 0x000fe80000100a00 */
[----:B------:R-:W-:Y:S04]  /*873e0*/  STL.64 [R1+0x188], R42 ;  /* 0x0001882a01007387 */ /* 0x000fe80000100a00 */
[----:B------:R-:W1:Y:S01]  /*873f0*/  LDSM.16.M88.4 R40, [R39+UR4+0x4400] ;  /* 0x004400042728783b */ /* 0x000e620008000200 */
[----:B---3--:R-:W-:Y:S03]  /*87400*/  HMMA.16816.F32 R16, R28, R2, R16 ;  /* 0x000000021c10723c */ /* 0x008fe60000001810 */
[----:B0-----:R0:W-:Y:S04]  /*87410*/  STL.64 [R1+0xe70], R32 ;  /* 0x000e702001007387 */ /* 0x0011e80000100a00 */
[----:B------:R3:W-:Y:S04]  /*87420*/  STL.64 [R1+0xe78], R34 ;  /* 0x000e782201007387 */ /* 0x0007e80000100a00 */
[----:B------:R-:W4:Y:S08]  /*87430*/  LDL.LU R44, [R1+0x270] ;  /* 0x00027000012c7983 */ /* 0x000f300000300800 */
[----:B------:R0:W-:Y:S04]  /*87440*/  STL.64 [R1+0x1a0], R16 ;  /* 0x0001a01001007387 */ /* 0x0001e80000100a00 */
[----:B------:R-:W-:Y:S04]  /*87450*/  STL.64 [R1+0x1a8], R18 ;  /* 0x0001a81201007387 */ /* 0x000fe80000100a00 */
[----:B------:R-:W4:Y:S04]  /*87460*/  LDL.LU R45, [R1+0x274] ;  /* 0x00027400012d7983 */ /* 0x000f280000300800 */
[----:B------:R-:W4:Y:S04]  /*87470*/  LDL.LU R46, [R1+0x278] ;  /* 0x00027800012e7983 */ /* 0x000f280000300800 */
[----:B------:R-:W4:Y:S01]  /*87480*/  LDL.LU R47, [R1+0x27c] ;  /* 0x00027c00012f7983 */ /* 0x000f220000300800 */
[----:B------:R-:W-:-:S02]  /*87490*/  IMAD.MOV.U32 R14, RZ, RZ, R32 ;  /* 0x000000ffff0e7224 */ /* 0x000fc400078e0020 */
[----:B------:R-:W-:Y:S01]  /*874a0*/  IMAD.MOV.U32 R15, RZ, RZ, R33 ;  /* 0x000000ffff0f7224 */ /* 0x000fe200078e0021 */
[----:B0-----:R-:W4:Y:S04]  /*874b0*/  LDL.LU R32, [R1+0x2a0] ;  /* 0x0002a00001207983 */ /* 0x001f280000300800 */
[----:B------:R-:W4:Y:S04]  /*874c0*/  LDL.LU R33, [R1+0x2a4] ;  /* 0x0002a40001217983 */ /* 0x000f280000300800 */
[----:B---3--:R-:W3:Y:S04]  /*874d0*/  LDL.LU R34, [R1+0x2a8] ;  /* 0x0002a80001227983 */ /* 0x008ee80000300800 */
[----:B------:R-:W3:Y:S01]  /*874e0*/  LDL.LU R35, [R1+0x2ac] ;  /* 0x0002ac0001237983 */ /* 0x000ee20000300800 */
[----:B------:R-:W-:-:S02]  /*874f0*/  F2FP.F16.E4M3.UNPACK_B R4, R4 ;  /* 0x00000004ff04723e */ /* 0x000fc400020006ff */
[----:B------:R-:W-:Y:S01]  /*87500*/  F2FP.F16.E4M3.UNPACK_B R5, R0 ;  /* 0x00000000ff05723e */ /* 0x000fe200020006ff */
[----:B-1----:R-:W-:Y:S01]  /*87510*/  STL.64 [R1+0xe60], R40 ;  /* 0x000e602801007387 */ /* 0x002fe20000100a00 */
[----:B------:R-:W-:Y:S02]  /*87520*/  IMAD.MOV.U32 R16, RZ, RZ, R40 ;  /* 0x000000ffff107224 */ /* 0x000fe400078e0028 */
[----:B------:R-:W-:Y:S01]  /*87530*/  IMAD.MOV.U32 R0, RZ, RZ, R41 ;  /* 0x000000ffff007224 */ /* 0x000fe200078e0029 */
[----:B------:R2:W-:Y:S02]  /*87540*/  STL.64 [R1+0xe68], R42 ;  /* 0x000e682a01007387 */ /* 0x0005e40000100a00 */
[----:B--2---:R-:W-:Y:S02]  /*87550*/  HMMA.16816.F32 R40, R28, R4, R24 ;  /* 0x000000041c28723c */ /* 0x004fe40000001818 */
[----:B------:R-:W0:-:S15]  /*87560*/  LDSM.16.M88.4 R24, [R39+UR4+0x4800] ;  /* 0x004800042718783b */ /* 0x000e1e0008000200 */
[----:B------:R-:W-:Y:S02]  /*87570*/  NOP ;  /* 0x0000000000007918 */ /* 0x000fe40000000000 */
[----:B------:R1:W-:Y:S04]  /*87580*/  STL.64 [R1+0x1b0], R40 ;  /* 0x0001b02801007387 */ /* 0x0003e80000100a00 */
[----:B------:R2:W-:Y:S04]  /*87590*/  STL.64 [R1+0x1b8], R42 ;  /* 0x0001b82a01007387 */ /* 0x0005e80000100a00 */
[----:B0-----:R0:W-:Y:S04]  /*875a0*/  STL.64 [R1+0xe50], R24 ;  /* 0x000e501801007387 */ /* 0x0011e80000100a00 */
[----:B------:R0:W-:Y:S04]  /*875b0*/  STL.64 [R1+0xe58], R26 ;  /* 0x000e581a01007387 */ /* 0x0001e80000100a00 */
[----:B-1----:R-:W3:Y:S04]  /*875c0*/  LDL.LU R40, [R1+0x2c0] ;  /* 0x0002c00001287983 */ /* 0x002ee80000300800 */
[----:B------:R-:W3:Y:S04]  /*875d0*/  LDL.LU R41, [R1+0x2c4] ;  /* 0x0002c40001297983 */ /* 0x000ee80000300800 */
[----:B--2---:R-:W2:Y:S04]  /*875e0*/  LDL.LU R42, [R1+0x2c8] ;  /* 0x0002c800012a7983 */ /* 0x004ea80000300800 */
[----:B------:R-:W2:Y:S01]  /*875f0*/  LDL.LU R43, [R1+0x2cc] ;  /* 0x0002cc00012b7983 */ /* 0x000ea20000300800 */
[----:B------:R-:W-:-:S02]  /*87600*/  F2FP.F16.E4M3.UNPACK_B R6, R6 ;  /* 0x00000006ff06723e */ /* 0x000fc400020006ff */
[----:B------:R-:W-:-:S05]  /*87610*/  F2FP.F16.E4M3.UNPACK_B R7, R7 ;  /* 0x00000007ff07723e */ /* 0x000fca00020006ff */
[----:B------:R-:W-:Y:S02]  /*87620*/  STL.64 [R1+0x5090], R6 ;  /* 0x0050900601007387 */ /* 0x000fe40000100a00 */
[----:B----4-:R-:W-:Y:S02]  /*87630*/  HMMA.16816.F32 R20, R28, R6, R20 ;  /* 0x000000061c14723c */ /* 0x010fe40000001814 */
[----:B------:R-:W-:Y:S04]  /*87640*/  STL.64 [R1+0x5088], R4 ;  /* 0x0050880401007387 */ /* 0x000fe80000100a00 */
[----:B------:R-:W1:Y:S01]  /*87650*/  LDSM.16.M88.4 R4, [R39+UR4+0x4c00] ;  /* 0x004c00042704783b */ /* 0x000e620008000200 */
[----:B------:R-:W-:Y:S02]  /*87660*/  IMAD.MOV.U32 R18, RZ, RZ, R24 ;  /* 0x000000ffff127224 */ /* 0x000fe400078e0018 */
[----:B------:R-:W-:-:S10]  /*87670*/  IMAD.MOV.U32 R19, RZ, RZ, R25 ;  /* 0x000000ffff137224 */ /* 0x000fd400078e0019 */
[----:B------:R4:W-:Y:S04]  /*87680*/  STL.64 [R1+0x1d0], R20 ;  /* 0x0001d01401007387 */ /* 0x0009e80000100a00 */
[----:B------:R-:W-:Y:S04]  /*87690*/  STL.64 [R1+0x1d8], R22 ;  /* 0x0001d81601007387 */ /* 0x000fe80000100a00 */
[----:B0-----:R-:W2:Y:S04]  /*876a0*/  LDL.LU R24, [R1+0x2f0] ;  /* 0x0002f00001187983 */ /* 0x001ea80000300800 */
[----:B------:R-:W2:Y:S04]  /*876b0*/  LDL.LU R25, [R1+0x2f4] ;  /* 0x0002f40001197983 */ /* 0x000ea80000300800 */
[----:B------:R-:W2:Y:S04]  /*876c0*/  LDL.LU R26, [R1+0x2f8] ;  /* 0x0002f800011a7983 */ /* 0x000ea80000300800 */
[----:B------:R-:W2:Y:S04]  /*876d0*/  LDL.LU R27, [R1+0x2fc] ;  /* 0x0002fc00011b7983 */ /* 0x000ea80000300800 */
[----:B-1----:R-:W-:Y:S01]  /*876e0*/  STL.64 [R1+0xe40], R4 ;  /* 0x000e400401007387 */ /* 0x002fe20000100a00 */
[----:B----4-:R-:W-:-:S02]  /*876f0*/  IMAD.MOV.U32 R20, RZ, RZ, R4 ;  /* 0x000000ffff147224 */ /* 0x010fc400078e0004 */
[----:B------:R-:W-:Y:S01]  /*87700*/  IMAD.MOV.U32 R21, RZ, RZ, R5 ;  /* 0x000000ffff157224 */ /* 0x000fe200078e0005 */
[----:B------:R-:W-:Y:S04]  /*87710*/  STL.64 [R1+0xe48], R6 ;  /* 0x000e480601007387 */ /* 0x000fe80000100a00 */
[----:B------:R-:W0:Y:S01]  /*87720*/  LDSM.16.M88.4 R4, [R39+UR4+0x5000] ;  /* 0x005000042704783b */ /* 0x000e220008000200 */
[----:B------:R-:W-:Y:S02]  /*87730*/  F2FP.F16.E4M3.UNPACK_B R8, R8 ;  /* 0x00000008ff08723e */ /* 0x000fe400020006ff */
[----:B------:R-:W-:Y:S02]  /*87740*/  F2FP.F16.E4M3.UNPACK_B R9, R9 ;  /* 0x00000009ff09723e */ /* 0x000fe400020006ff */
[----:B------:R-:W-:-:S02]  /*87750*/  F2FP.F16.E4M3.UNPACK_B R10, R10 ;  /* 0x0000000aff0a723e */ /* 0x000fc400020006ff */
[----:B------:R-:W-:-:S03]  /*87760*/  F2FP.F16.E4M3.UNPACK_B R11, R11 ;  /* 0x0000000bff0b723e */ /* 0x000fc600020006ff */
[----:B------:R-:W-:Y:S01]  /*87770*/  HMMA.16816.F32 R44, R28, R8, R44 ;  /* 0x000000081c2c723c */ /* 0x000fe2000000182c */
[----:B0-----:R-:W-:Y:S02]  /*87780*/  IMAD.MOV.U32 R22, RZ, RZ, R4 ;  /* 0x000000ffff167224 */ /* 0x001fe400078e0004 */
[----:B------:R-:W-:-:S15]  /*87790*/  IMAD.MOV.U32 R23, RZ, RZ, R5 ;  /* 0x000000ffff177224 */ /* 0x000fde00078e0005 */
[----:B------:R-:W-:Y:S01]  /*877a0*/  NOP ;  /* 0x0000000000007918 */ /* 0x000fe20000000000 */
[----:B------:R-:W-:Y:S04]  /*877b0*/  STL.64 [R1+0x1f0], R44 ;  /* 0x0001f02c01007387 */ /* 0x000fe80000100a00 */
[----:B------:R-:W-:Y:S04]  /*877c0*/  STL.64 [R1+0x1f8], R46 ;  /* 0x0001f82e01007387 */ /* 0x000fe80000100a00 */
[----:B------:R-:W-:Y:S04]  /*877d0*/  STL.64 [R1+0xe30], R4 ;  /* 0x000e300401007387 */ /* 0x000fe80000100a00 */
[----:B------:R3:W-:Y:S02]  /*877e0*/  STL.64 [R1+0xe38], R6 ;  /* 0x000e380601007387 */ /* 0x0007e40000100a00 */
[----:B---3--:R-:W-:Y:S02]  /*877f0*/  HMMA.16816.F32 R4, R28, R10, R32 ;  /* 0x0000000a1c04723c */ /* 0x008fe40000001820 */
[----:B------:R-:W-:Y:S04]  /*87800*/  STL.64 [R1+0x5070], R10 ;  /* 0x0050700a01007387 */ /* 0x000fe80000100a00 */
[----:B------:R-:W-:-:S13]  /*87810*/  STL.64 [R1+0x5068], R8 ;  /* 0x0050680801007387 */ /* 0x000fda0000100a00 */
[----:B------:R-:W-:Y:S04]  /*87820*/  STL.64 [R1+0x220], R4 ;  /* 0x0002200401007387 */ /* 0x000fe80000100a00 */
[----:B------:R-:W-:Y:S04]  /*87830*/  STL.64 [R1+0x228], R6 ;  /* 0x0002280601007387 */ /* 0x000fe80000100a00 */
[----:B------:R-:W3:Y:S04]  /*87840*/  LDL.LU R32, [R1+0x310] ;  /* 0x0003100001207983 */ /* 0x000ee80000300800 */
[----:B------:R-:W3:Y:S04]  /*87850*/  LDL.LU R33, [R1+0x314] ;  /* 0x0003140001217983 */ /* 0x000ee80000300800 */
[----:B------:R-:W3:Y:S04]  /*87860*/  LDL.LU R34, [R1+0x318] ;  /* 0x0003180001227983 */ /* 0x000ee80000300800 */
[----:B------:R-:W3:Y:S04]  /*87870*/  LDL.LU R35, [R1+0x31c] ;  /* 0x00031c0001237983 */ /* 0x000ee80000300800 */
[----:B------:R-:W0:Y:S01]  /*87880*/  LDSM.16.M88.4 R4, [R39+UR4+0x5400] ;  /* 0x005400042704783b */ /* 0x000e220008000200 */
[----:B------:R-:W-:-:S02]  /*87890*/  F2FP.F16.E4M3.UNPACK_B R12, R12 ;  /* 0x0000000cff0c723e */ /* 0x000fc400020006ff */
[----:B------:R-:W-:Y:S01]  /*878a0*/  F2FP.F16.E4M3.UNPACK_B R13, R13 ;  /* 0x0000000dff0d723e */ /* 0x000fe200020006ff */
[----:B0-----:R-:W-:Y:S04]  /*878b0*/  STL.64 [R1+0xe20], R4 ;  /* 0x000e200401007387 */ /* 0x001fe80000100a00 */
[----:B------:R-:W-:Y:S02]  /*878c0*/  STL.64 [R1+0xe28], R6 ;  /* 0x000e280601007387 */ /* 0x000fe40000100a00 */
[----:B--2---:R-:W-:Y:S02]  /*878d0*/  HMMA.16816.F32 R44, R28, R12, R40 ;  /* 0x0000000c1c2c723c */ /* 0x004fe40000001828 */
[----:B------:R-:W2:-:S15]  /*878e0*/  LDL.LU R40, [R1+0x330] ;  /* 0x0003300001287983 */ /* 0x000e9e0000300800 */
[----:B------:R-:W-:Y:S02]  /*878f0*/  NOP ;  /* 0x0000000000007918 */ /* 0x000fe40000000000 */
[----:B------:R-:W-:Y:S04]  /*87900*/  STL.64 [R1+0x230], R44 ;  /* 0x0002302c01007387 */ /* 0x000fe80000100a00 */
[----:B------:R-:W-:Y:S04]  /*87910*/  STL.64 [R1+0x238], R46 ;  /* 0x0002382e01007387 */ /* 0x000fe80000100a00 */
[----:B------:R-:W2:Y:S04]  /*87920*/  LDL.LU R41, [R1+0x334] ;  /* 0x0003340001297983 */ /* 0x000ea80000300800 */
[----:B------:R-:W2:Y:S04]  /*87930*/  LDL.LU R42, [R1+0x338] ;  /* 0x00033800012a7983 */ /* 0x000ea80000300800 */
[----:B------:R-:W2:Y:S04]  /*87940*/  LDL.LU R43, [R1+0x33c] ;  /* 0x00033c00012b7983 */ /* 0x000ea80000300800 */
[----:B------:R-:W0:Y:S01]  /*87950*/  LDSM.16.M88.4 R44, [R39+UR4+0x5800] ;  /* 0x00580004272c783b */ /* 0x000e220008000200 */
[----:B------:R-:W-:-:S02]  /*87960*/  F2FP.F16.E4M3.UNPACK_B R14, R14 ;  /* 0x0000000eff0e723e */ /* 0x000fc400020006ff */
[----:B------:R-:W-:-:S07]  /*87970*/  F2FP.F16.E4M3.UNPACK_B R15, R15 ;  /* 0x0000000fff0f723e */ /* 0x000fce00020006ff */
[----:B------:R-:W-:Y:S01]  /*87980*/  HMMA.16816.F32 R24, R28, R14, R24 ;  /* 0x0000000e1c18723c */ /* 0x000fe20000001818 */
[----:B0-----:R-:W-:Y:S04]  /*87990*/  STL.64 [R1+0xe10], R44 ;  /* 0x000e102c01007387 */ /* 0x001fe80000100a00 */
[----:B------:R-:W-:Y:S04]  /*879a0*/  STL.64 [R1+0xe18], R46 ;  /* 0x000e182e01007387 */ /* 0x000fe80000100a00 */
[----:B------:R-:W-:Y:S04]  /*879b0*/  STL.64 [R1+0x5050], R14 ;  /* 0x0050500e01007387 */ /* 0x000fe80000100a00 */
[----:B------:R-:W-:Y:S06]  /*879c0*/  STL.64 [R1+0x5048], R12 ;  /* 0x0050480c01007387 */ /* 0x000fec0000100a00 */
[----:B------:R0:W-:Y:S04]  /*879d0*/  STL.64 [R1+0x250], R24 ;  /* 0x0002501801007387 */ /* 0x0001e80000100a00 */
[----:B------:R1:W-:Y:S04]  /*879e0*/  STL.64 [R1+0x258], R26 ;  /* 0x0002581a01007387 */ /* 0x0003e80000100a00 */
[----:B------:R-:W4:Y:S04]  /*879f0*/  LDSM.16.M88.4 R12, [R39+UR4+0x5c00] ;  /* 0x005c0004270c783b */ /* 0x000f280008000200 */
[----:B0-----:R-:W2:Y:S04]  /*87a00*/  LDL.LU R24, [R1+0x350] ;  /* 0x0003500001187983 */ /* 0x001ea80000300800 */
[----:B------:R-:W2:Y:S04]  /*87a10*/  LDL.LU R25, [R1+0x354] ;  /* 0x0003540001197983 */ /* 0x000ea80000300800 */
[----:B-1----:R-:W2:Y:S04]  /*87a20*/  LDL.LU R26, [R1+0x358] ;  /* 0x00035800011a7983 */ /* 0x002ea80000300800 */
[----:B------:R-:W2:Y:S04]  /*87a30*/  LDL.LU R27, [R1+0x35c] ;  /* 0x00035c00011b7983 */ /* 0x000ea80000300800 */
[----:B------:R-:W2:Y:S04]  /*87a40*/  LDL.LU R56, [R1+0x370] ;  /* 0x0003700001387983 */ /* 0x000ea80000300800 */
[----:B------:R-:W2:Y:S04]  /*87a50*/  LDL.LU R57, [R1+0x374] ;  /* 0x0003740001397983 */ /* 0x000ea80000300800 */
[----:B------:R-:W2:Y:S04]  /*87a60*/  LDL.LU R58, [R1+0x378] ;  /* 0x00037800013a7983 */ /* 0x000ea80000300800 */
[----:B------:R-:W2:Y:S01]  /*87a70*/  LDL.LU R59, [R1+0x37c] ;  /* 0x00037c00013b7983 */ /* 0x000ea20000300800 */
[----:B------:R-:W-:-:S02]  /*87a80*/  F2FP.F16.E4M3.UNPACK_B R16, R16 ;  /* 0x00000010ff10723e */ /* 0x000fc400020006ff */
[----:B------:R-:W-:Y:S01]  /*87a90*/  F2FP.F16.E4M3.UNPACK_B R17, R0 ;  /* 0x00000000ff11723e */ /* 0x000fe200020006ff */
[----:B------:R-:W-:Y:S01]  /*87aa0*/  IMAD.MOV.U32 R8, RZ, RZ, R4 ;  /* 0x000000ffff087224 */ /* 0x000fe200078e0004 */
[----:B----4-:R-:W-:Y:S01]  /*87ab0*/  STL.64 [R1+0xe00], R12 ;  /* 0x000e000c01007387 */ /* 0x010fe20000100a00 */
[----:B------:R-:W-:Y:S02]  /*87ac0*/  IMAD.MOV.U32 R4, RZ, RZ, R12 ;  /* 0x000000ffff047224 */ /* 0x000fe400078e000c */
[----:B------:R-:W-:Y:S01]  /*87ad0*/  IMAD.MOV.U32 R0, RZ, RZ, R13 ;  /* 0x000000ffff007224 */ /* 0x000fe200078e000d */
[----:B------:R3:W-:Y:S01]  /*87ae0*/  STL.64 [R1+0xe08], R14 ;  /* 0x000e080e01007387 */ /* 0x0007e20000100a00 */
[----:B------:R-:W-:Y:S02]  /*87af0*/  IMAD.MOV.U32 R6, RZ, RZ, R44 ;  /* 0x000000ffff067224 */ /* 0x000fe400078e002c */
[----:B------:R-:W-:Y:S01]  /*87b00*/  IMAD.MOV.U32 R7, RZ, RZ, R5 ;  /* 0x000000ffff077224 */ /* 0x000fe200078e0005 */
[----:B------:R-:W4:Y:S01]  /*87b10*/  LDL.LU R44, [R1+0x3b0] ;  /* 0x0003b000012c7983 */ /* 0x000f220000300800 */
[----:B------:R-:W-:Y:S01]  /*87b20*/  IMAD.MOV.U32 R5, RZ, RZ, R45 ;  /* 0x000000ffff057224 */ /* 0x000fe200078e002d */
[----:B---3--:R-:W-:-:S15]  /*87b30*/  HMMA.16816.F32 R12, R28, R16, R32 ;  /* 0x000000101c0c723c */ /* 0x008fde0000001820 */
[----:B------:R-:W-:-:S04]  /*87b40*/  NOP ;  /* 0x0000000000007918 */ /* 0x000fc80000000000 */
[----:B------:R-:W-:Y:S04]  /*87b50*/  STL.64 [R1+0x270], R12 ;  /* 0x0002700c01007387 */ /* 0x000fe80000100a00 */
[----:B------:R-:W-:Y:S04]  /*87b60*/  STL.64 [R1+0x278], R14 ;  /* 0x0002780e01007387 */ /* 0x000fe80000100a00 */
[----:B------:R-:W4:Y:S04]  /*87b70*/  LDL.LU R45, [R1+0x3b4] ;  /* 0x0003b400012d7983 */ /* 0x000f280000300800 */
[----:B------:R-:W0:Y:S04]  /*87b80*/  LDSM.16.M88.4 R12, [R39+UR4+0x6000] ;  /* 0x00600004270c783b */ /* 0x000e280008000200 */
[----:B------:R-:W4:Y:S04]  /*87b90*/  LDL.LU R46, [R1+0x3b8] ;  /* 0x0003b800012e7983 */ /* 0x000f280000300800 */
[----:B------:R-:W4:Y:S01]  /*87ba0*/  LDL.LU R47, [R1+0x3bc] ;  /* 0x0003bc00012f7983 */ /* 0x000f220000300800 */
[----:B------:R-:W-:-:S02]  /*87bb0*/  F2FP.F16.E4M3.UNPACK_B R18, R18 ;  /* 0x00000012ff12723e */ /* 0x000fc400020006ff */
[----:B------:R-:W-:Y:S01]  /*87bc0*/  F2FP.F16.E4M3.UNPACK_B R19, R19 ;  /* 0x00000013ff13723e */ /* 0x000fe200020006ff */
[----:B0-----:R-:W-:Y:S01]  /*87bd0*/  STL.64 [R1+0xdf0], R12 ;  /* 0x000df00c01007387 */ /* 0x001fe20000100a00 */
[----:B------:R-:W-:Y:S02]  /*87be0*/  IMAD.MOV.U32 R34, RZ, RZ, R12 ;  /* 0x000000ffff227224 */ /* 0x000fe400078e000c */
[----:B------:R-:W-:Y:S01]  /*87bf0*/  IMAD.MOV.U32 R35, RZ, RZ, R13 ;  /* 0x000000ffff237224 */ /* 0x000fe200078e000d */
[----:B------:R2:W-:Y:S02]  /*87c00*/  STL.64 [R1+0xdf8], R14 ;  /* 0x000df80e01007387 */ /* 0x0005e40000100a00 */
        /* <DEDUP_REMOVED lines=10> */
[----:B------:R-:W-:Y:S01]  /*87cb0*/  F2FP.F16.E4M3.UNPACK_B R21, R21 ;  /* 0x00000015ff15723e */ /* 0x000fe200020006ff */
[----:B------:R1:W-:Y:S04]  /*87cc0*/  STL.64 [R1+0x5060], R18 ;  /* 0x0050601201007387 */ /* 0x0003e80000100a00 */
[----:B------:R-:W-:Y:S01]  /*87cd0*/  STL.64 [R1+0x5058], R16 ;  /* 0x0050581001007387 */ /* 0x000fe20000100a00 */
[----:B------:R-:W-:Y:S02]  /*87ce0*/  F2FP.F16.E4M3.UNPACK_B R22, R22 ;  /* 0x00000016ff16723e */ /* 0x000fe400020006ff */
[----:B------:R-:W-:Y:S01]  /*87cf0*/  F2FP.F16.E4M3.UNPACK_B R23, R23 ;  /* 0x00000017ff17723e */ /* 0x000fe200020006ff */
[----:B0-----:R-:W-:Y:S01]  /*87d00*/  STL.64 [R1+0xde0], R12 ;  /* 0x000de00c01007387 */ /* 0x001fe20000100a00 */
[----:B------:R-:W-:-:S02]  /*87d10*/  IMAD.MOV.U32 R36, RZ, RZ, R12 ;  /* 0x000000ffff247224 */ /* 0x000fc400078e000c */
[----:B-1----:R-:W-:Y:S01]  /*87d20*/  IMAD.MOV.U32 R19, RZ, RZ, R13 ;  /* 0x000000ffff137224 */ /* 0x002fe200078e000d */
[----:B------:R-:W-:Y:S04]  /*87d30*/  STL.64 [R1+0xde8], R14 ;  /* 0x000de80e01007387 */ /* 0x000fe80000100a00 */
[----:B------:R-:W0:Y:S01]  /*87d40*/  LDSM.16.M88.4 R12, [R39+UR4+0x6800] ;  /* 0x00680004270c783b */ /* 0x000e220008000200 */
[----:B------:R-:W-:-:S15]  /*87d50*/  HMMA.16816.F32 R24, R28, R20, R24 ;  /* 0x000000141c18723c */ /* 0x000fde0000001818 */
[----:B------:R-:W-:-:S04]  /*87d60*/  NOP ;  /* 0x0000000000007918 */ /* 0x000fc80000000000 */
[----:B------:R1:W-:Y:S02]  /*87d70*/  STL.64 [R1+0x310], R24 ;  /* 0x0003101801007387 */ /* 0x0003e40000100a00 */
[----:B-1----:R-:W-:Y:S02]  /*87d80*/  F2FP.F16.E4M3.UNPACK_B R24, R8 ;  /* 0x00000008ff18723e */ /* 0x002fe400020006ff */
[----:B------:R-:W-:Y:S01]  /*87d90*/  HMMA.16816.F32 R8, R28, R22, R56 ;  /* 0x000000161c08723c */ /* 0x000fe20000001838 */
[----:B------:R-:W-:Y:S04]  /*87da0*/  STL.64 [R1+0x318], R26 ;  /* 0x0003181a01007387 */ /* 0x000fe80000100a00 */
[----:B0-----:R-:W-:Y:S04]  /*87db0*/  STL.64 [R1+0xdd0], R12 ;  /* 0x000dd00c01007387 */ /* 0x001fe80000100a00 */
[----:B------:R-:W-:Y:S04]  /*87dc0*/  STL.64 [R1+0xdd8], R14 ;  /* 0x000dd80e01007387 */ /* 0x000fe80000100a00 */
[----:B------:R-:W-:Y:S04]  /*87dd0*/  STL.64 [R1+0x5080], R22 ;  /* 0x0050801601007387 */ /* 0x000fe80000100a00 */
[----:B------:R-:W-:Y:S04]  /*87de0*/  STL.64 [R1+0x5078], R20 ;  /* 0x0050781401007387 */ /* 0x000fe80000100a00 */
[----:B------:R-:W-:Y:S04]  /*87df0*/  STL.64 [R1+0x340], R8 ;  /* 0x0003400801007387 */ /* 0x000fe80000100a00 */
[----:B------:R-:W-:Y:S04]  /*87e00*/  STL.64 [R1+0x348], R10 ;  /* 0x0003480a01007387 */ /* 0x000fe80000100a00 */
[----:B------:R-:W0:Y:S01]  /*87e10*/  LDSM.16.M88.4 R8, [R39+UR4+0x6c00] ;  /* 0x006c00042708783b */ /* 0x000e220008000200 */
[----:B------:R-:W-:-:S03]  /*87e20*/  F2FP.F16.E4M3.UNPACK_B R25, R7 ;  /* 0x00000007ff19723e */ /* 0x000fc600020006ff */
[----:B0-----:R-:W-:Y:S01]  /*87e30*/  STL.64 [R1+0xdc0], R8 ;  /* 0x000dc00801007387 */ /* 0x001fe20000100a00 */
[----:B------:R-:W-:Y:S02]  /*87e40*/  IMAD.MOV.U32 R16, RZ, RZ, R8 ;  /* 0x000000ffff107224 */ /* 0x000fe400078e0008 */
        /* <DEDUP_REMOVED lines=8> */
[----:B------:R-:W0:Y:S04]  /*87ed0*/  LDSM.16.M88.4 R8, [R39+UR4+0x7000] ;  /* 0x007000042708783b */ /* 0x000e280008000200 */
[----:B------:R-:W3:Y:S04]  /*87ee0*/  LDL.LU R46, [R1+0x418] ;  /* 0x00041800012e7983 */ /* 0x000ee80000300800 */
[----:B------:R-:W3:Y:S01]  /*87ef0*/  LDL.LU R47, [R1+0x41c] ;  /* 0x00041c00012f7983 */ /* 0x000ee20000300800 */
[----:B------:R-:W-:-:S02]  /*87f00*/  F2FP.F16.E4M3.UNPACK_B R26, R6 ;  /* 0x00000006ff1a723e */ /* 0x000fc400020006ff */
[----:B------:R-:W-:Y:S01]  /*87f10*/  F2FP.F16.E4M3.UNPACK_B R27, R5 ;  /* 0x00000005ff1b723e */ /* 0x000fe200020006ff */
[----:B0-----:R-:W-:Y:S01]  /*87f20*/  STL.64 [R1+0xdb0], R8 ;  /* 0x000db00801007387 */ /* 0x001fe20000100a00 */
[----:B------:R-:W-:Y:S02]  /*87f30*/  IMAD.MOV.U32 R6, RZ, RZ, R8 ;  /* 0x000000ffff067224 */ /* 0x000fe400078e0008 */
[----:B------:R-:W-:Y:S01]  /*87f40*/  IMAD.MOV.U32 R5, RZ, RZ, R9 ;  /* 0x000000ffff057224 */ /* 0x000fe200078e0009 */
[----:B------:R2:W-:Y:S04]  /*87f50*/  STL.64 [R1+0xdb8], R10 ;  /* 0x000db80a01007387 */ /* 0x0005e80000100a00 */
[----:B------:R-:W4:Y:S01]  /*87f60*/  LDL.LU R20, [R1+0x440] ;  /* 0x0004400001147983 */ /* 0x000f220000300800 */
[----:B--2---:R-:W-:-:S15]  /*87f70*/  HMMA.16816.F32 R8, R28, R26, R40 ;  /* 0x0000001a1c08723c */ /* 0x004fde0000001828 */
[----:B------:R-:W-:-:S04]  /*87f80*/  NOP ;  /* 0x0000000000007918 */ /* 0x000fc80000000000 */
[----:B------:R0:W-:Y:S04]  /*87f90*/  STL.64 [R1+0x390], R8 ;  /* 0x0003900801007387 */ /* 0x0001e80000100a00 */
[----:B------:R1:W-:Y:S04]  /*87fa0*/  STL.64 [R1+0x398], R10 ;  /* 0x0003980a01007387 */ /* 0x0003e80000100a00 */
[----:B------:R-:W4:Y:S04]  /*87fb0*/  LDL.LU R21, [R1+0x444] ;  /* 0x0004440001157983 */ /* 0x000f280000300800 */
[----:B------:R-:W4:Y:S04]  /*87fc0*/  LDL.LU R22, [R1+0x448] ;  /* 0x0004480001167983 */ /* 0x000f280000300800 */
[----:B------:R-:W4:Y:S04]  /*87fd0*/  LDL.LU R23, [R1+0x44c] ;  /* 0x00044c0001177983 */ /* 0x000f280000300800 */
[----:B------:R-:W-:Y:S04]  /*87fe0*/  STL.64 [R1+0x50a0], R26 ;  /* 0x0050a01a01007387 */ /* 0x000fe80000100a00 */
[----:B------:R-:W-:Y:S01]  /*87ff0*/  STL.64 [R1+0x5098], R24 ;  /* 0x0050981801007387 */ /* 0x000fe20000100a00 */
[----:B------:R-:W-:-:S03]  /*88000*/  IMAD.MOV.U32 R18, RZ, RZ, R12 ;  /* 0x000000ffff127224 */ /* 0x000fc600078e000c */
[----:B------:R-:W2:Y:S01]  /*88010*/  LDL.LU R40, [R1+0x470] ;  /* 0x0004700001287983 */ /* 0x000ea20000300800 */
[----:B------:R-:W-:-:S03]  /*88020*/  IMAD.MOV.U32 R17, RZ, RZ, R13 ;  /* 0x000000ffff117224 */ /* 0x000fc600078e000d */
        /* <DEDUP_REMOVED lines=15> */
[----:B------:R-:W0:Y:S01]  /*88120*/  LDSM.16.M88.4 R24, [R39+UR4+0x7400] ;  /* 0x007400042718783b */ /* 0x000e220008000200 */
[----:B------:R-:W-:-:S02]  /*88130*/  F2FP.F16.E4M3.UNPACK_B R32, R4 ;  /* 0x00000004ff20723e */ /* 0x000fc400020006ff */
[----:B------:R-:W-:Y:S01]  /*88140*/  F2FP.F16.E4M3.UNPACK_B R33, R0 ;  /* 0x00000000ff21723e */ /* 0x000fe200020006ff */
[----:B0-----:R-:W-:Y:S01]  /*88150*/  STL.64 [R1+0xda0], R24 ;  /* 0x000da01801007387 */ /* 0x001fe20000100a00 */
[----:B------:R-:W-:Y:S02]  /*88160*/  IMAD.MOV.U32 R4, RZ, RZ, R24 ;  /* 0x000000ffff047224 */ /* 0x000fe400078e0018 */
[----:B------:R-:W-:Y:S01]  /*88170*/  IMAD.MOV.U32 R0, RZ, RZ, R25 ;  /* 0x000000ffff007224 */ /* 0x000fe200078e0019 */
[----:B------:R3:W-:Y:S04]  /*88180*/  STL.64 [R1+0xda8], R26 ;  /* 0x000da81a01007387 */ /* 0x0007e80000100a00 */
[----:B------:R-:W-:Y:S04]  /*88190*/  STL [R1+0x5044], R32 ;  /* 0x0050442001007387 */ /* 0x000fe80000100800 */
[----:B------:R-:W-:Y:S01]  /*881a0*/  STL [R1+0x5040], R33 ;  /* 0x0050402101007387 */ /* 0x000fe20000100800 */
[----:B---3--:R-:W-:-:S15]  /*881b0*/  HMMA.16816.F32 R24, R28, R32, R44 ;  /* 0x000000201c18723c */ /* 0x008fde000000182c */
[----:B------:R-:W-:-:S04]  /*881c0*/  NOP ;  /* 0x0000000000007918 */ /* 0x000fc80000000000 */
[----:B------:R-:W-:Y:S04]  /*881d0*/  STL.64 [R1+0x3c0], R24 ;  /* 0x0003c01801007387 */ /* 0x000fe80000100a00 */
[----:B------:R-:W-:Y:S04]  /*881e0*/  STL.64 [R1+0x3c8], R26 ;  /* 0x0003c81a01007387 */ /* 0x000fe80000100a00 */
[----:B------:R-:W0:Y:S01]  /*881f0*/  LDSM.16.M88.4 R24, [R39+UR4+0x7800] ;  /* 0x007800042718783b */ /* 0x000e220008000200 */
[----:B------:R-:W-:Y:S02]  /*88200*/  F2FP.F16.E4M3.UNPACK_B R34, R34 ;  /* 0x00000022ff22723e */ /* 0x000fe400020006ff */
[----:B------:R-:W-:Y:S01]  /*88210*/  F2FP.F16.E4M3.UNPACK_B R35, R35 ;  /* 0x00000023ff23723e */ /* 0x000fe200020006ff */
[----:B0-----:R-:W-:Y:S01]  /*88220*/  STL.64 [R1+0xd90], R24 ;  /* 0x000d901801007387 */ /* 0x001fe20000100a00 */
[----:B------:R-:W-:-:S02]  /*88230*/  IMAD.MOV.U32 R46, RZ, RZ, R24 ;  /* 0x000000ffff2e7224 */ /* 0x000fc400078e0018 */
[----:B------:R-:W-:Y:S01]  /*88240*/  IMAD.MOV.U32 R47, RZ, RZ, R25 ;  /* 0x000000ffff2f7224 */ /* 0x000fe200078e0019 */
[----:B------:R4:W-:Y:S01]  /*88250*/  STL.64 [R1+0xd98], R26 ;  /* 0x000d981a01007387 */ /* 0x0009e20000100a00 */
[----:B------:R-:W-:Y:S02]  /*88260*/  F2FP.F16.E4M3.UNPACK_B R36, R36 ;  /* 0x00000024ff24723e */ /* 0x000fe400020006ff */
[----:B------:R-:W-:Y:S02]  /*88270*/  F2FP.F16.E4M3.UNPACK_B R37, R19 ;  /* 0x00000013ff25723e */ /* 0x000fe400020006ff */
[----:B------:R-:W-:Y:S01]  /*88280*/  F2FP.F16.E4M3.UNPACK_B R38, R18 ;  /* 0x00000012ff26723e */ /* 0x000fe200020006ff */
[----:B----4-:R-:W-:Y:S01]  /*88290*/  HMMA.16816.F32 R24, R28, R34, R20 ;  /* 0x000000221c18723c */ /* 0x010fe20000001814 */
[----:B------:R0:W1:Y:S02]  /*882a0*/  LDSM.16.M88.4 R20, [R39+UR4+0x7c00] ;  /* 0x007c00042714783b */ /* 0x0000640008000200 */
[----:B0-----:R-:W-:-:S15]  /*882b0*/  F2FP.F16.E4M3.UNPACK_B R39, R17 ;  /* 0x00000011ff27723e */ /* 0x001fde00020006ff */
[----:B------:R-:W-:Y:S01]  /*882c0*/  NOP ;  /* 0x0000000000007918 */ /* 0x000fe20000000000 */
[----:B------:R-:W-:Y:S04]  /*882d0*/  STL.64 [R1+0x3f0], R24 ;  /* 0x0003f01801007387 */ /* 0x000fe80000100a00 */
[----:B------:R-:W-:Y:S01]  /*882e0*/  STL.64 [R1+0x3f8], R26 ;  /* 0x0003f81a01007387 */ /* 0x000fe20000100a00 */
[----:B------:R-:W-:-:S03]  /*882f0*/  F2FP.F16.E4M3.UNPACK_B R44, R4 ;  /* 0x00000004ff2c723e */ /* 0x000fc600020006ff */
[----:B-1----:R-:W-:Y:S01]  /*88300*/  STL.64 [R1+0xd80], R20 ;  /* 0x000d801401007387 */ /* 0x002fe20000100a00 */
[----:B------:R-:W-:Y:S02]  /*88310*/  IMAD.MOV.U32 R48, RZ, RZ, R20 ;  /* 0x000000ffff307224 */ /* 0x000fe400078e0014 */
[----:B------:R-:W-:Y:S01]  /*88320*/  IMAD.MOV.U32 R49, RZ, RZ, R21 ;  /* 0x000000ffff317224 */ /* 0x000fe200078e0015 */
[----:B------:R0:W-:Y:S01]  /*88330*/  STL.64 [R1+0xd88], R22 ;  /* 0x000d881601007387 */ /* 0x0001e20000100a00 */
[C---:B--2---:R-:W-:Y:S08]  /*88340*/  HMMA.16816.F32 R12, R28.reuse, R38, R12 ;  /* 0x000000261c0c723c */ /* 0x044ff0000000180c */
[----:B0-----:R-:W-:Y:S01]  /*88350*/  HMMA.16816.F32 R20, R28, R36, R40 ;  /* 0x000000241c14723c */ /* 0x001fe20000001828 */
[----:B------:R-:W-:-:S02]  /*88360*/  F2FP.F16.E4M3.UNPACK_B R40, R16 ;  /* 0x00000010ff28723e */ /* 0x000fc400020006ff */
[----:B------:R-:W-:Y:S02]  /*88370*/  F2FP.F16.E4M3.UNPACK_B R41, R7 ;  /* 0x00000007ff29723e */ /* 0x000fe400020006ff */
[----:B------:R-:W-:Y:S02]  /*88380*/  F2FP.F16.E4M3.UNPACK_B R42, R6 ;  /* 0x00000006ff2a723e */ /* 0x000fe400020006ff */
[----:B------:R-:W-:-:S03]  /*88390*/  F2FP.F16.E4M3.UNPACK_B R43, R5 ;  /* 0x00000005ff2b723e */ /* 0x000fc600020006ff */
[C---:B------:R-:W-:Y:S01]  /*883a0*/  HMMA.16816.F32 R8, R28.reuse, R40, R8 ;  /* 0x000000281c08723c */ /* 0x040fe20000001808 */
[----:B------:R-:W-:Y:S07]  /*883b0*/  STL.64 [R1+0x5108], R50 ;  /* 0x0051083201007387 */ /* 0x000fee0000100a00 */
[----:B------:R-:W-:Y:S01]  /*883c0*/  HMMA.16816.F32 R4, R28, R42, R56 ;  /* 0x0000002a1c04723c */ /* 0x000fe20000001838 */
        /* <DEDUP_REMOVED lines=13> */
[----:B0-----:R-:W2:Y:S04]  /*884a0*/  LDL.LU R8, [R1+0x940] ;  /* 0x0009400001087983 */ /* 0x001ea80000300800 */
[----:B------:R-:W2:Y:S04]  /*884b0*/  LDL.LU R9, [R1+0x944] ;  /* 0x0009440001097983 */ /* 0x000ea80000300800 */
[----:B-1----:R-:W3:Y:S04]  /*884c0*/  LDL.LU R10, [R1+0x948] ;  /* 0x00094800010a7983 */ /* 0x002ee80000300800 */
[----:B------:R-:W3:Y:S04]  /*884d0*/  LDL.LU R11, [R1+0x94c] ;  /* 0x00094c00010b7983 */ /* 0x000ee80000300800 */
[----:B---3--:R-:W-:Y:S04]  /*884e0*/  STL.64 [R1+0x50f8], R10 ;  /* 0x0050f80a01007387 */ /* 0x008fe80000100a00 */
[----:B--2---:R0:W-:Y:S04]  /*884f0*/  STL.64 [R1+0x50f0], R8 ;  /* 0x0050f00801007387 */ /* 0x0041e80000100a00 */
[----:B------:R-:W2:Y:S04]  /*88500*/  LDL.LU R12, [R1+0x970] ;  /* 0x00097000010c7983 */ /* 0x000ea80000300800 */
[----:B------:R-:W2:Y:S04]  /*88510*/  LDL.LU R13, [R1+0x974] ;  /* 0x00097400010d7983 */ /* 0x000ea80000300800 */
[----:B------:R-:W2:Y:S04]  /*88520*/  LDL.LU R14, [R1+0x978] ;  /* 0x00097800010e7983 */ /* 0x000ea80000300800 */
[----:B------:R-:W2:Y:S04]  /*88530*/  LDL.LU R15, [R1+0x97c] ;  /* 0x00097c00010f7983 */ /* 0x000ea80000300800 */
[----:B------:R-:W3:Y:S04]  /*88540*/  LDL R18, [R1] ;  /* 0x0000000001127983 */ /* 0x000ee80000100800 */
[----:B------:R-:W3:Y:S04]  /*88550*/  LDL R19, [R1+0x4] ;  /* 0x0000040001137983 */ /* 0x000ee80000100800 */
[----:B------:R-:W4:Y:S04]  /*88560*/  LDL R16, [R1+0x8] ;  /* 0x0000080001107983 */ /* 0x000f280000100800 */
[----:B------:R-:W4:Y:S04]  /*88570*/  LDL R17, [R1+0xc] ;  /* 0x00000c0001117983 */ /* 0x000f280000100800 */
        /* <DEDUP_REMOVED lines=8> */
[----:B0-----:R-:W3:Y:S01]  /*88600*/  LDL.LU R8, [R1+0xa00] ;  /* 0x000a000001087983 */ /* 0x001ee20000300800 */
[----:B------:R-:W-:-:S03]  /*88610*/  F2FP.F16.E4M3.UNPACK_B R45, R0 ;  /* 0x00000000ff2d723e */ /* 0x000fc600020006ff */
        /* <DEDUP_REMOVED lines=15> */
[----:B------:R-:W4:Y:S04]  /*88710*/  LDL R38, [R1+0x10] ;  /* 0x0000100001267983 */ /* 0x000f280000100800 */
[----:B------:R-:W4:Y:S04]  /*88720*/  LDL R39, [R1+0x14] ;  /* 0x0000140001277983 */ /* 0x000f280000100800 */
[----:B------:R-:W4:Y:S04]  /*88730*/  LDL.64 R36, [R1+0x18] ;  /* 0x0000180001247983 */ /* 0x000f280000100a00 */
        /* <DEDUP_REMOVED lines=12> */
[----:B--2---:R-:W-:-:S15]  /*88800*/  HMMA.16816.F32 R48, R28, R44, R48 ;  /* 0x0000002c1c30723c */ /* 0x004fde0000001830 */
[----:B------:R-:W-:-:S04]  /*88810*/  NOP ;  /* 0x0000000000007918 */ /* 0x000fc80000000000 */
[----:B------:R-:W-:Y:S04]  /*88820*/  STL.64 [R1+0x530], R48 ;  /* 0x0005303001007387 */ /* 0x000fe80000100a00 */
[----:B------:R0:W-:Y:S04]  /*88830*/  STL.64 [R1+0x538], R50 ;  /* 0x0005383201007387 */ /* 0x0001e80000100a00 */
[----:B0-----:R-:W2:Y:S04]  /*88840*/  LDL.LU.64 R50, [R1+0x5108] ;  /* 0x0051080001327983 */ /* 0x001ea80000300a00 */
[----:B------:R-:W2:Y:S01]  /*88850*/  LDL.LU.64 R48, [R1+0x5100] ;  /* 0x0051000001307983 */ /* 0x000ea20000300a00 */
[----:B------:R-:W-:-:S02]  /*88860*/  F2FP.F16.E4M3.UNPACK_B R46, R46 ;  /* 0x0000002eff2e723e */ /* 0x000fc400020006ff */
[----:B------:R-:W-:-:S07]  /*88870*/  F2FP.F16.E4M3.UNPACK_B R47, R47 ;  /* 0x0000002fff2f723e */ /* 0x000fce00020006ff */
[----:B---3--:R-:W-:-:S15]  /*88880*/  HMMA.16816.F32 R8, R28, R46, R8 ;  /* 0x0000002e1c08723c */ /* 0x008fde0000001808 */
[----:B------:R-:W-:-:S04]  /*88890*/  NOP ;  /* 0x0000000000007918 */ /* 0x000fc80000000000 */
        /* <DEDUP_REMOVED lines=10> */
[----:B------:R-:W-:-:S02]  /*88940*/  IMAD R61, R61, 0x100, R53 ;  /* 0x000001003d3d7824 */ /* 0x000fc400078e0235 */
[----:B------:R-:W-:Y:S01]  /*88950*/  IMAD R33, R33, 0x100, R54 ;  /* 0x0000010021217824 */ /* 0x000fe200078e0236 */
[----:B------:R-:W3:Y:S01]  /*88960*/  LDL.LU R53, [R1+0x50ec] ;  /* 0x0050ec0001357983 */ /* 0x000ee20000300800 */
[----:B----4-:R-:W-:Y:S02]  /*88970*/  IMAD R32, R32, 0x100, R55 ;  /* 0x0000010020207824 */ /* 0x010fe400078e0237 */
[----:B------:R-:W-:Y:S01]  /*88980*/  IMAD R0, R0, 0x100, R60 ;  /* 0x0000010000007824 */ /* 0x000fe200078e023c */
[----:B------:R-:W4:Y:S04]  /*88990*/  LDL.LU R54, [R1+0x50e8] ;  /* 0x0050e80001367983 */ /* 0x000f280000300800 */
[----:B------:R-:W4:Y:S04]  /*889a0*/  LDL.LU R55, [R1+0x50e4] ;  /* 0x0050e40001377983 */ /* 0x000f280000300800 */
[----:B------:R-:W4:Y:S01]  /*889b0*/  LDL.LU R60, [R1+0x50e0] ;  /* 0x0050e000013c7983 */ /* 0x000f220000300800 */
[----:B--2---:R-:W-:-:S02]  /*889c0*/  F2FP.F16.E4M3.UNPACK_B R48, R48 ;  /* 0x00000030ff30723e */ /* 0x004fc400020006ff */
[----:B------:R-:W-:-:S07]  /*889d0*/  F2FP.F16.E4M3.UNPACK_B R49, R49 ;  /* 0x00000031ff31723e */ /* 0x000fce00020006ff */
[----:B------:R-:W-:Y:S01]  /*889e0*/  HMMA.16816.F32 R28, R28, R48, R56 ;  /* 0x000000301c1c723c */ /* 0x000fe20000001838 */
[----:B------:R-:W2:Y:S04]  /*889f0*/  LDL.LU.64 R58, [R1+0x50d8] ;  /* 0x0050d800013a7983 */ /* 0x000ea80000300a00 */
[----:B------:R-:W4:Y:S04]  /*88a00*/  LDL.LU.64 R56, [R1+0x50d0] ;  /* 0x0050d00001387983 */ /* 0x000f280000300a00 */
[----:B------:R-:W-:Y:S04]  /*88a10*/  STL.64 [R1+0x50b0], R50 ;  /* 0x0050b03201007387 */ /* 0x000fe80000100a00 */
[----:B------:R-:W-:Y:S06]  /*88a20*/  STL.64 [R1+0x50a8], R48 ;  /* 0x0050a83001007387 */ /* 0x000fec0000100a00 */
[----:B------:R0:W-:Y:S04]  /*88a30*/  STL.64 [R1+0x5a0], R28 ;  /* 0x0005a01c01007387 */ /* 0x0001e80000100a00 */
[----:B------:R1:W-:Y:S01]  /*88a40*/  STL.64 [R1+0x5a8], R30 ;  /* 0x0005a81e01007387 */ /* 0x0003e20000100a00 */
[----:B0-----:R-:W-:-:S03]  /*88a50*/  F2FP.F16.E4M3.UNPACK_B R28, R61 ;  /* 0x0000003dff1c723e */ /* 0x001fc600020006ff */
[----:B------:R-:W4:Y:S01]  /*88a60*/  LDL.LU R61, [R1+0x50c8] ;  /* 0x0050c800013d7983 */ /* 0x000f220000300800 */
[----:B------:R-:W-:Y:S02]  /*88a70*/  F2FP.F16.E4M3.UNPACK_B R29, R33 ;  /* 0x00000021ff1d723e */ /* 0x000fe400020006ff */
[----:B-1----:R-:W-:Y:S02]  /*88a80*/  F2FP.F16.E4M3.UNPACK_B R30, R32 ;  /* 0x00000020ff1e723e */ /* 0x002fe400020006ff */
[----:B------:R-:W-:Y:S01]  /*88a90*/  F2FP.F16.E4M3.UNPACK_B R31, R0 ;  /* 0x00000000ff1f723e */ /* 0x000fe200020006ff */
[----:B------:R-:W-:Y:S02]  /*88aa0*/  IMAD.MOV.U32 R32, RZ, RZ, R36 ;  /* 0x000000ffff207224 */ /* 0x000fe400078e0024 */
[----:B------:R-:W-:-:S04]  /*88ab0*/  IMAD.MOV.U32 R33, RZ, RZ, R37 ;  /* 0x000000ffff217224 */ /* 0x000fc800078e0025 */
[C---:B------:R-:W-:Y:S08]  /*88ac0*/  HMMA.16816.F32 R24, R28.reuse, R16, R24 ;  /* 0x000000101c18723c */ /* 0x040ff00000001818 */
[C---:B---3--:R-:W-:Y:S08]  /*88ad0*/  HMMA.16816.F32 R44, R28.reuse, R36, R44 ;  /* 0x000000241c2c723c */ /* 0x048ff0000000182c */
[C---:B------:R-:W-:Y:S11]  /*88ae0*/  HMMA.16816.F32 R16, R28.reuse, R18, R20 ;  /* 0x000000121c10723c */ /* 0x040ff60000001814 */
[----:B------:R-:W-:Y:S04]  /*88af0*/  STL.64 [R1+0x9c0], R44 ;  /* 0x0009c02c01007387 */ /* 0x000fe80000100a00 */
[----:B------:R-:W-:Y:S04]  /*88b00*/  STL.64 [R1+0x9c8], R46 ;  /* 0x0009c82e01007387 */ /* 0x000fe80000100a00 */
[----:B------:R-:W-:Y:S04]  /*88b10*/  STL.64 [R1+0x50c0], R34 ;  /* 0x0050c02201007387 */ /* 0x000fe80000100a00 */
[----:B------:R0:W-:Y:S02]  /*88b20*/  STL.64 [R1+0x50b8], R32 ;  /* 0x0050b82001007387 */ /* 0x0001e40000100a00 */
[----:B0-----:R-:W-:-:S15]  /*88b30*/  HMMA.16816.F32 R32, R28, R38, R40 ;  /* 0x000000261c20723c */ /* 0x001fde0000001828 */
[----:B------:R-:W-:-:S04]  /*88b40*/  NOP ;  /* 0x0000000000007918 */ /* 0x000fc80000000000 */
[----:B------:R0:W-:Y:S04]  /*88b50*/  STL.64 [R1+0x980], R32 ;  /* 0x0009802001007387 */ /* 0x0001e80000100a00 */
[----:B------:R1:W-:Y:S04]  /*88b60*/  STL.64 [R1+0x988], R34 ;  /* 0x0009882201007387 */ /* 0x0003e80000100a00 */
[----:B------:R-:W-:Y:S04]  /*88b70*/  STL.64 [R1+0x960], R24 ;  /* 0x0009601801007387 */ /* 0x000fe80000100a00 */
[----:B------:R-:W-:Y:S01]  /*88b80*/  STL.64 [R1+0x968], R26 ;  /* 0x0009681a01007387 */ /* 0x000fe20000100a00 */
[C---:B--2---:R-:W-:Y:S08]  /*88b90*/  HMMA.16816.F32 R8, R28.reuse, R58, R8 ;  /* 0x0000003a1c08723c */ /* 0x044ff00000001808 */
[C---:B----4-:R-:W-:Y:S08]  /*88ba0*/  HMMA.16816.F32 R4, R28.reuse, R56, R4 ;  /* 0x000000381c04723c */ /* 0x050ff00000001804 */
[C---:B------:R-:W-:Y:S01]  /*88bb0*/  HMMA.16816.F32 R12, R28.reuse, R60, R12 ;  /* 0x0000003c1c0c723c */ /* 0x040fe2000000180c */
[----:B------:R-:W-:Y:S04]  /*88bc0*/  STL.64 [R1+0x4fd8], R60 ;  /* 0x004fd83c01007387 */ /* 0x000fe80000100a00 */
[----:B------:R-:W-:Y:S04]  /*88bd0*/  STL.64 [R1+0x950], R16 ;  /* 0x0009501001007387 */ /* 0x000fe80000100a00 */
[----:B------:R-:W-:Y:S10]  /*88be0*/  STL.64 [R1+0x958], R18 ;  /* 0x0009581201007387 */ /* 0x000ff40000100a00 */
[----:B------:R-:W-:Y:S04]  /*88bf0*/  STL.64 [R1+0x930], R12 ;  /* 0x0009300c01007387 */ /* 0x000fe80000100a00 */
[----:B------:R-:W-:Y:S04]  /*88c00*/  STL.64 [R1+0x938], R14 ;  /* 0x0009380e01007387 */ /* 0x000fe80000100a00 */
        /* <DEDUP_REMOVED lines=64> */
[----:B------:R-:W2:Y:S01]  /*89010*/  LDL.LU.64 R48, [R1+0x50a8] ;  /* 0x0050a80001307983 */ /* 0x000ea20000300a00 */
[C---:B---3--:R-:W-:Y:S03]  /*89020*/  HMMA.16816.F32 R4, R28.reuse, R2, R4 ;  /* 0x000000021c04723c */ /* 0x048fe60000001804 */
[----:B------:R-:W-:Y:S04]  /*89030*/  STL.64 [R1+0x4fb0], R54 ;  /* 0x004fb03601007387 */ /* 0x000fe80000100a00 */
[----:B------:R0:W-:Y:S04]  /*89040*/  STL.64 [R1+0x4fa8], R52 ;  /* 0x004fa83401007387 */ /* 0x0001e80000100a00 */
[----:B0-----:R-:W3:Y:S04]  /*89050*/  LDL.LU R52, [R1+0x820] ;  /* 0x0008200001347983 */ /* 0x001ee80000300800 */
        /* <DEDUP_REMOVED lines=8> */
[----:B------:R-:W3:Y:S04]  /*890e0*/  LDL.LU.64 R24, [R1+0x5098] ;  /* 0x0050980001187983 */ /* 0x000ee80000300a00 */
[----:B------:R-:W-:Y:S04]  /*890f0*/  STL.64 [R1+0x5038], R50 ;  /* 0x0050383201007387 */ /* 0x000fe80000100a00 */
[----:B--2---:R0:W-:Y:S04]  /*89100*/  STL.64 [R1+0x5030], R48 ;  /* 0x0050303001007387 */ /* 0x0041e80000100a00 */
[----:B0-----:R-:W2:Y:S04]  /*89110*/  LDL.LU R48, [R1+0x830] ;  /* 0x0008300001307983 */ /* 0x001ea80000300800 */
[----:B------:R-:W2:Y:S04]  /*89120*/  LDL.LU R49, [R1+0x834] ;  /* 0x0008340001317983 */ /* 0x000ea80000300800 */
[----:B------:R-:W2:Y:S04]  /*89130*/  LDL.LU R50, [R1+0x838] ;  /* 0x0008380001327983 */ /* 0x000ea80000300800 */
[----:B------:R-:W2:Y:S04]  /*89140*/  LDL.LU R51, [R1+0x83c] ;  /* 0x00083c0001337983 */ /* 0x000ea80000300800 */
        /* <DEDUP_REMOVED lines=38> */
[C---:B----4-:R-:W-:Y:S03]  /*893b0*/  HMMA.16816.F32 R4, R28.reuse, R14, R4 ;  /* 0x0000000e1c04723c */ /* 0x050fe60000001804 */
[----:B------:R-:W-:Y:S05]  /*893c0*/  STL.64 [R1+0x4fc0], R14 ;  /* 0x004fc00e01007387 */ /* 0x000fea0000100a00 */
[----:B--2---:R-:W-:-:S15]  /*893d0*/  HMMA.16816.F32 R8, R28, R12, R8 ;  /* 0x0000000c1c08723c */ /* 0x004fde0000001808 */
[----:B------:R-:W-:-:S04]  /*893e0*/  NOP ;  /* 0x0000000000007918 */ /* 0x000fc80000000000 */
[----:B------:R-:W-:Y:S04]  /*893f0*/  STL.64 [R1+0x860], R8 ;  /* 0x0008600801007387 */ /* 0x000fe80000100a00 */
[----:B------:R3:W-:Y:S04]  /*89400*/  STL.64 [R1+0x868], R10 ;  /* 0x0008680a01007387 */ /* 0x0007e80000100a00 */
[----:B------:R-:W-:Y:S04]  /*89410*/  STL.64 [R1+0x4fb8], R12 ;  /* 0x004fb80c01007387 */ /* 0x000fe80000100a00 */
[----:B------:R-:W-:Y:S01]  /*89420*/  STL.64 [R1+0x840], R4 ;  /* 0x0008400401007387 */ /* 0x000fe20000100a00 */
[C---:B---3--:R-:W-:Y:S03]  /*89430*/  HMMA.16816.F32 R8, R28.reuse, R16, R48 ;  /* 0x000000101c08723c */ /* 0x048fe60000001830 */
        /* <DEDUP_REMOVED lines=19> */
[----:B------:R-:W-:Y:S04]  /*89570*/  STL.64 [R1+0x7e0], R8 ;  /* 0x0007e00801007387 */ /* 0x000fe80000100a00 */
[----:B------:R0:W-:Y:S04]  /*89580*/  STL.64 [R1+0x7e8], R10 ;  /* 0x0007e80a01007387 */ /* 0x0001e80000100a00 */
[----:B------:R1:W-:Y:S04]  /*89590*/  STL.64 [R1+0x7d0], R4 ;  /* 0x0007d00401007387 */ /* 0x0003e80000100a00 */
[----:B------:R3:W-:Y:S04]  /*895a0*/  STL.64 [R1+0x7d8], R6 ;  /* 0x0007d80601007387 */ /* 0x0007e80000100a00 */
        /* <DEDUP_REMOVED lines=30> */
[----:B------:R-:W4:Y:S01]  /*89790*/  LDL.LU R0, [R1+0x19a4] ;  /* 0x0019a40001007983 */ /* 0x000f220000300800 */
[----:B------:R-:W-:-:S03]  /*897a0*/  IMAD.MOV.U32 R54, RZ, RZ, R32 ;  /* 0x000000ffff367224 */ /* 0x000fc600078e0020 */
[----:B------:R-:W4:Y:S01]  /*897b0*/  LDL.LU R56, [R1+0x6f0] ;  /* 0x0006f00001387983 */ /* 0x000f220000300800 */
[----:B------:R-:W-:-:S03]  /*897c0*/  IMAD.MOV.U32 R55, RZ, RZ, R33 ;  /* 0x000000ffff377224 */ /* 0x000fc600078e0021 */
[----:B------:R-:W4:Y:S04]  /*897d0*/  LDL.LU R57, [R1+0x6f4] ;  /* 0x0006f40001397983 */ /* 0x000f280000300800 */
[----:B------:R-:W4:Y:S04]  /*897e0*/  LDL.LU R58, [R1+0x6f8] ;  /* 0x0006f800013a7983 */ /* 0x000f280000300800 */
[----:B------:R-:W4:Y:S04]  /*897f0*/  LDL.LU R59, [R1+0x6fc] ;  /* 0x0006fc00013b7983 */ /* 0x000f280000300800 */
[----:B------:R-:W4:Y:S04]  /*89800*/  LDL.LU R32, [R1+0x5044] ;  /* 0x0050440001207983 */ /* 0x000f280000300800 */
[----:B------:R-:W4:Y:S04]  /*89810*/  LDL.LU R33, [R1+0x5040] ;  /* 0x0050400001217983 */ /* 0x000f280000300800 */
[----:B-1----:R-:W4:Y:S04]  /*89820*/  LDL.LU R4, [R1+0x720] ;  /* 0x0007200001047983 */ /* 0x002f280000300800 */
[----:B------:R-:W4:Y:S04]  /*89830*/  LDL.LU R5, [R1+0x724] ;  /* 0x0007240001057983 */ /* 0x000f280000300800 */
[----:B---3--:R-:W3:Y:S04]  /*89840*/  LDL.LU R6, [R1+0x728] ;  /* 0x0007280001067983 */ /* 0x008ee80000300800 */
[----:B------:R-:W3:Y:S04]  /*89850*/  LDL.LU R7, [R1+0x72c] ;  /* 0x00072c0001077983 */ /* 0x000ee80000300800 */
        /* <DEDUP_REMOVED lines=42> */
[----:B------:R-:W-:Y:S02]  /*89b00*/  IMAD R10, R10, 0x100, R19 ;  /* 0x000001000a0a7824 */ /* 0x000fe400078e0213 */
[----:B------:R-:W-:Y:S02]  /*89b10*/  IMAD R8, R52, 0x100, R11 ;  /* 0x0000010034087824 */ /* 0x000fe400078e020b */
[----:B------:R-:W-:Y:S01]  /*89b20*/  IMAD R0, R0, 0x100, R53 ;  /* 0x0000010000007824 */ /* 0x000fe200078e0235 */
[C---:B----4-:R-:W-:Y:S08]  /*89b30*/  HMMA.16816.F32 R12, R28.reuse, R48, R12 ;  /* 0x000000301c0c723c */ /* 0x050ff0000000180c */
[C---:B--2---:R-:W-:Y:S08]  /*89b40*/  HMMA.16816.F32 R20, R28.reuse, R46, R20 ;  /* 0x0000002e1c14723c */ /* 0x044ff00000001814 */
[C---:B---3--:R-:W-:Y:S08]  /*89b50*/  HMMA.16816.F32 R24, R28.reuse, R44, R24 ;  /* 0x0000002c1c18723c */ /* 0x048ff00000001818 */
[C---:B------:R-:W-:Y:S01]  /*89b60*/  HMMA.16816.F32 R32, R28.reuse, R42, R32 ;  /* 0x0000002a1c20723c */ /* 0x040fe20000001820 */
[----:B------:R-:W-:Y:S07]  /*89b70*/  STL.64 [R1+0x4f40], R42 ;  /* 0x004f402a01007387 */ /* 0x000fee0000100a00 */
[----:B------:R-:W-:Y:S01]  /*89b80*/  HMMA.16816.F32 R36, R28, R40, R36 ;  /* 0x000000281c24723c */ /* 0x000fe20000001824 */
[----:B------:R-:W-:-:S02]  /*89b90*/  F2FP.F16.E4M3.UNPACK_B R28, R10 ;  /* 0x0000000aff1c723e */ /* 0x000fc400020006ff */
[----:B------:R-:W-:Y:S02]  /*89ba0*/  F2FP.F16.E4M3.UNPACK_B R29, R9 ;  /* 0x00000009ff1d723e */ /* 0x000fe400020006ff */
[----:B------:R-:W-:Y:S02]  /*89bb0*/  F2FP.F16.E4M3.UNPACK_B R30, R8 ;  /* 0x00000008ff1e723e */ /* 0x000fe400020006ff */
[----:B------:R-:W-:-:S07]  /*89bc0*/  F2FP.F16.E4M3.UNPACK_B R31, R0 ;  /* 0x00000000ff1f723e */ /* 0x000fce00020006ff */
[C---:B------:R-:W-:Y:S05]  /*89bd0*/  HMMA.16816.F32 R8, R28.reuse, R54, R4 ;  /* 0x000000361c08723c */ /* 0x040fea0000001804 */
[----:B------:R-:W-:Y:S03]  /*89be0*/  STL.64 [R1+0x770], R36 ;  /* 0x0007702401007387 */ /* 0x000fe60000100a00 */
        /* <DEDUP_REMOVED lines=11> */
[----:B------:R-:W-:Y:S04]  /*89ca0*/  STL [R1+0x4f0c], R48 ;  /* 0x004f0c3001007387 */ /* 0x000fe80000100800 */
[----:B------:R2:W-:Y:S04]  /*89cb0*/  STL [R1+0x4f08], R49 ;  /* 0x004f083101007387 */ /* 0x0005e80000100800 */
[----:B------:R-:W-:Y:S04]  /*89cc0*/  STL.64 [R1+0x700], R12 ;  /* 0x0007000c01007387 */ /* 0x000fe80000100a00 */
[----:B------:R-:W-:Y:S04]  /*89cd0*/  STL.64 [R1+0x708], R14 ;  /* 0x0007080e01007387 */ /* 0x000fe80000100a00 */
[----:B------:R-:W-:Y:S04]  /*89ce0*/  STL.64 [R1+0x710], R8 ;  /* 0x0007100801007387 */ /* 0x000fe80000100a00 */
[----:B------:R-:W-:Y:S04]  /*89cf0*/  STL.64 [R1+0x718], R10 ;  /* 0x0007180a01007387 */ /* 0x000fe80000100a00 */
[----:B------:R-:W-:Y:S04]  /*89d00*/  STL.64 [R1+0x6f0], R4 ;  /* 0x0006f00401007387 */ /* 0x000fe80000100a00 */
[----:B------:R-:W-:Y:S04]  /*89d10*/  STL.64 [R1+0x6f8], R6 ;  /* 0x0006f80601007387 */ /* 0x000fe80000100a00 */
[----:B0-----:R-:W3:Y:S04]  /*89d20*/  LDL.LU R20, [R1+0x590] ;  /* 0x0005900001147983 */ /* 0x001ee80000300800 */
[----:B------:R-:W3:Y:S04]  /*89d30*/  LDL.LU R21, [R1+0x594] ;  /* 0x0005940001157983 */ /* 0x000ee80000300800 */
[----:B-1----:R-:W4:Y:S04]  /*89d40*/  LDL.LU R22, [R1+0x598] ;  /* 0x0005980001167983 */ /* 0x002f280000300800 */
[----:B------:R-:W4:Y:S01]  /*89d50*/  LDL.LU R23, [R1+0x59c] ;  /* 0x00059c0001177983 */ /* 0x000f220000300800 */
[----:B--2---:R-:W-:-:S02]  /*89d60*/  IMAD.MOV.U32 R49, RZ, RZ, R60 ;  /* 0x000000ffff317224 */ /* 0x004fc400078e003c */
[----:B------:R-:W-:Y:S01]  /*89d70*/  IMAD.MOV.U32 R0, RZ, RZ, R61 ;  /* 0x000000ffff007224 */ /* 0x000fe200078e003d */
        /* <DEDUP_REMOVED lines=22> */
[----:B------:R-:W2:Y:S04]  /*89ee0*/  LDL.LU.64 R60, [R1] ;  /* 0x00000000013c7983 */ /* 0x000ea80000300a00 */
        /* <DEDUP_REMOVED lines=28> */
[----:B------:R-:W-:Y:S04]  /*8a0b0*/  STL [R1+0x4f14], R0 ;  /* 0x004f140001007387 */ /* 0x000fe80000100800 */
[----:B------:R0:W-:Y:S04]  /*8a0c0*/  STL [R1+0x4f10], R49 ;  /* 0x004f103101007387 */ /* 0x0001e80000100800 */
[----:B0-----:R-:W3:Y:S01]  /*8a0d0*/  LDL.64 R48, [R1+0x8] ;  /* 0x0000080001307983 */ /* 0x001ee20000100a00 */
[----:B--2---:R-:W-:Y:S01]  /*8a0e0*/  HMMA.16816.F32 R16, R28, R60, R16 ;  /* 0x0000003c1c10723c */ /* 0x004fe20000001810 */
[----:B------:R-:W-:-:S07]  /*8a0f0*/  IMAD.MOV.U32 R0, RZ, RZ, R60 ;  /* 0x000000ffff007224 */ /* 0x000fce00078e003c */
[----:B---3--:R-:W-:Y:S01]  /*8a100*/  HMMA.16816.F32 R20, R28, R48, R20 ;  /* 0x000000301c14723c */ /* 0x008fe20000001814 */
[----:B------:R-:W-:Y:S02]  /*8a110*/  IMAD.MOV.U32 R48, RZ, RZ, R49 ;  /* 0x000000ffff307224 */ /* 0x000fe400078e0031 */
[----:B------:R-:W-:-:S15]  /*8a120*/  IMAD.MOV.U32 R49, RZ, RZ, R61 ;  /* 0x000000ffff317224 */ /* 0x000fde00078e003d */
[----:B------:R-:W-:Y:S01]  /*8a130*/  NOP ;  /* 0x0000000000007918 */ /* 0x000fe20000000000 */
        /* <DEDUP_REMOVED lines=8> */
[----:B------:R-:W2:Y:S02]  /*8a1c0*/  LDL.LU.64 R60, [R1+0x4fd8] ;  /* 0x004fd800013c7983 */ /* 0x000ea40000300a00 */
[----:B--2---:R-:W-:-:S15]  /*8a1d0*/  HMMA.16816.F32 R56, R28, R60, R56 ;  /* 0x0000003c1c38723c */ /* 0x004fde0000001838 */
[----:B------:R-:W-:-:S04]  /*8a1e0*/  NOP ;  /* 0x0000000000007918 */ /* 0x000fc80000000000 */
[----:B------:R-:W-:Y:S04]  /*8a1f0*/  STL.64 [R1+0x6b0], R56 ;  /* 0x0006b03801007387 */ /* 0x000fe80000100a00 */
[----:B------:R0:W-:Y:S04]  /*8a200*/  STL.64 [R1+0x6b8], R58 ;  /* 0x0006b83a01007387 */ /* 0x0001e80000100a00 */
[----:B0-----:R-:W2:Y:S04]  /*8a210*/  LDL.LU.64 R58, [R1+0x4fd0] ;  /* 0x004fd000013a7983 */ /* 0x001ea80000300a00 */
[----:B------:R-:W4:Y:S04]  /*8a220*/  LDL.LU.64 R56, [R1+0x4fc8] ;  /* 0x004fc80001387983 */ /* 0x000f280000300a00 */
[----:B------:R-:W-:Y:S04]  /*8a230*/  STL [R1+0x4ef0], R60 ;  /* 0x004ef03c01007387 */ /* 0x000fe80000100800 */
[----:B------:R-:W-:Y:S01]  /*8a240*/  STL [R1+0x4eec], R61 ;  /* 0x004eec3d01007387 */ /* 0x000fe20000100800 */
[C---:B--2---:R-:W-:Y:S08]  /*8a250*/  HMMA.16816.F32 R12, R28.reuse, R58, R12 ;  /* 0x0000003a1c0c723c */ /* 0x044ff0000000180c */
[C---:B----4-:R-:W-:Y:S11]  /*8a260*/  HMMA.16816.F32 R52, R28.reuse, R56, R52 ;  /* 0x000000381c34723c */ /* 0x050ff60000001834 */
        /* <DEDUP_REMOVED lines=29> */
[----:B------:R-:W4:Y:S04]  /*8a440*/  LDL.LU R55, [R1+0x62c] ;  /* 0x00062c0001377983 */ /* 0x000f280000300800 */
[----:B------:R-:W-:Y:S04]  /*8a450*/  STL [R1+0x4ef4], R51 ;  /* 0x004ef43301007387 */ /* 0x000fe80000100800 */
[----:B------:R-:W-:Y:S01]  /*8a460*/  STL [R1+0x4f80], R50 ;  /* 0x004f803201007387 */ /* 0x000fe20000100800 */
[C---:B---3--:R-:W-:Y:S08]  /*8a470*/  HMMA.16816.F32 R36, R28.reuse, R8, R36 ;  /* 0x000000081c24723c */ /* 0x048ff00000001824 */
[C---:B--2---:R-:W-:Y:S08]  /*8a480*/  HMMA.16816.F32 R44, R28.reuse, R4, R44 ;  /* 0x000000041c2c723c */ /* 0x044ff0000000182c */
[----:B----4-:R-:W-:-:S15]  /*8a490*/  HMMA.16816.F32 R52, R28, R50, R52 ;  /* 0x000000321c34723c */ /* 0x010fde0000001834 */
[----:B------:R-:W-:-:S04]  /*8a4a0*/  NOP ;  /* 0x0000000000007918 */ /* 0x000fc80000000000 */
[----:B------:R-:W-:Y:S04]  /*8a4b0*/  STL.64 [R1+0x640], R52 ;  /* 0x0006403401007387 */ /* 0x000fe80000100a00 */
[----:B------:R-:W-:Y:S04]  /*8a4c0*/  STL.64 [R1+0x648], R54 ;  /* 0x0006483601007387 */ /* 0x000fe80000100a00 */
[----:B------:R0:W-:Y:S02]  /*8a4d0*/  STL.64 [R1+0x4f78], R48 ;  /* 0x004f783001007387 */ /* 0x0001e40000100a00 */
[C---:B0-----:R-:W-:Y:S08]  /*8a4e0*/  HMMA.16816.F32 R48, R28.reuse, R2, R56 ;  /* 0x000000021c30723c */ /* 0x041ff00000001838 */
[C---:B------:R-:W-:Y:S11]  /*8a4f0*/  HMMA.16816.F32 R40, R28.reuse, R6, R40 ;  /* 0x000000061c28723c */ /* 0x040ff60000001828 */
        /* <DEDUP_REMOVED lines=9> */
[----:B------:R-:W-:Y:S04]  /*8a590*/  STL.64 [R1+0x4eb0], R10 ;  /* 0x004eb00a01007387 */ /* 0x000fe80000100a00 */
[----:B------:R-:W-:Y:S04]  /*8a5a0*/  STL.64 [R1+0x600], R36 ;  /* 0x0006002401007387 */ /* 0x000fe80000100a00 */
[----:B------:R-:W-:Y:S04]  /*8a5b0*/  STL.64 [R1+0x608], R38 ;  /* 0x0006082601007387 */ /* 0x000fe80000100a00 */
[----:B------:R0:W-:Y:S04]  /*8a5c0*/  STL.64 [R1+0x4ea8], R8 ;  /* 0x004ea80801007387 */ /* 0x0001e80000100a00 */
[----:B------:R-:W-:Y:S04]  /*8a5d0*/  STL.64 [R1+0x5f0], R4 ;  /* 0x0005f00401007387 */ /* 0x000fe80000100a00 */
[----:B------:R1:W-:Y:S01]  /*8a5e0*/  STL.64 [R1+0x5f8], R6 ;  /* 0x0005f80601007387 */ /* 0x0003e20000100a00 */
[C---:B0-----:R-:W-:Y:S03]  /*8a5f0*/  HMMA.16816.F32 R8, R28.reuse, R12, R24 ;  /* 0x0000000c1c08723c */ /* 0x041fe60000001818 */
[----:B------:R-:W2:Y:S05]  /*8a600*/  LDL.LU R52, [R1+0x460] ;  /* 0x0004600001347983 */ /* 0x000eaa0000300800 */
[C---:B-1----:R-:W-:Y:S11]  /*8a610*/  HMMA.16816.F32 R4, R28.reuse, R14, R20 ;  /* 0x0000000e1c04723c */ /* 0x042ff60000001814 */
        /* <DEDUP_REMOVED lines=60> */
[----:B0-----:R-:W2:Y:S04]  /*8a9e0*/  LDL.LU R50, [R1+0x4f80] ;  /* 0x004f800001327983 */ /* 0x001ea80000300800 */
[----:B------:R-:W4:Y:S04]  /*8a9f0*/  LDL.LU.64 R48, [R1+0x4f78] ;  /* 0x004f780001307983 */ /* 0x000f280000300a00 */
[----:B------:R-:W-:Y:S04]  /*8aa00*/  STL.64 [R1+0x5b0], R20 ;  /* 0x0005b01401007387 */ /* 0x000fe80000100a00 */
[----:B------:R0:W-:Y:S04]  /*8aa10*/  STL.64 [R1+0x5b8], R22 ;  /* 0x0005b81601007387 */ /* 0x0001e80000100a00 */
[----:B0-----:R-:W3:Y:S04]  /*8aa20*/  LDL.LU.64 R22, [R1+0x4f70] ;  /* 0x004f700001167983 */ /* 0x001ee80000300a00 */
[----:B------:R-:W2:Y:S04]  /*8aa30*/  LDL.LU.64 R20, [R1+0x4f68] ;  /* 0x004f680001147983 */ /* 0x000ea80000300a00 */
        /* <DEDUP_REMOVED lines=46> */
[C---:B---3--:R-:W-:Y:S08]  /*8ad20*/  HMMA.16816.F32 R24, R28.reuse, R34, R24 ;  /* 0x000000221c18723c */ /* 0x048ff00000001818 */
[C---:B------:R-:W-:Y:S01]  /*8ad30*/  HMMA.16816.F32 R12, R28.reuse, R40, R12 ;  /* 0x000000281c0c723c */ /* 0x040fe2000000180c */
[----:B------:R-:W-:Y:S07]  /*8ad40*/  STL.64 [R1+0x4df0], R34 ;  /* 0x004df02201007387 */ /* 0x000fee0000100a00 */
[C---:B------:R-:W-:Y:S01]  /*8ad50*/  HMMA.16816.F32 R8, R28.reuse, R42, R8 ;  /* 0x0000002a1c08723c */ /* 0x040fe20000001808 */
[----:B------:R-:W-:Y:S04]  /*8ad60*/  STL.64 [R1+0x4de8], R32 ;  /* 0x004de82001007387 */ /* 0x000fe80000100a00 */
        /* <DEDUP_REMOVED lines=18> */
[----:B------:R-:W-:Y:S01]  /*8ae90*/  HMMA.16816.F32 R4, R28, R46, R52 ;  /* 0x0000002e1c04723c */ /* 0x000fe20000001834 */
[----:B------:R-:W-:Y:S10]  /*8aea0*/  STL.64 [R1+0x4e20], R46 ;  /* 0x004e202e01007387 */ /* 0x000ff40000100a00 */
[----:B------:R-:W-:Y:S04]  /*8aeb0*/  STL.64 [R1+0x4e0], R8 ;  /* 0x0004e00801007387 */ /* 0x000fe80000100a00 */
[----:B------:R-:W-:Y:S04]  /*8aec0*/  STL.64 [R1+0x4e8], R10 ;  /* 0x0004e80a01007387 */ /* 0x000fe80000100a00 */
[----:B------:R0:W-:Y:S04]  /*8aed0*/  STL.64 [R1+0x4e18], R44 ;  /* 0x004e182c01007387 */ /* 0x0001e80000100a00 */
[----:B------:R1:W-:Y:S04]  /*8aee0*/  STL.64 [R1+0x4d0], R4 ;  /* 0x0004d00401007387 */ /* 0x0003e80000100a00 */
[----:B------:R2:W-:Y:S04]  /*8aef0*/  STL.64 [R1+0x4d8], R6 ;  /* 0x0004d80601007387 */ /* 0x0005e80000100a00 */
        /* <DEDUP_REMOVED lines=9> */
[----:B------:R-:W4:Y:S04]  /*8af90*/  LDL.LU R35, [R1+0x32c] ;  /* 0x00032c0001237983 */ /* 0x000f280000300800 */
[----:B----4-:R-:W-:Y:S04]  /*8afa0*/  STL.64 [R1+0x4ed0], R34 ;  /* 0x004ed02201007387 */ /* 0x010fe80000100a00 */
[----:B---3--:R3:W-:Y:S04]  /*8afb0*/  STL.64 [R1+0x4ec8], R32 ;  /* 0x004ec82001007387 */ /* 0x0087e80000100a00 */
[----:B0-----:R-:W4:Y:S04]  /*8afc0*/  LDL.LU R44, [R1+0x3a0] ;  /* 0x0003a000012c7983 */ /* 0x001f280000300800 */
[----:B------:R-:W4:Y:S04]  /*8afd0*/  LDL.LU R45, [R1+0x3a4] ;  /* 0x0003a400012d7983 */ /* 0x000f280000300800 */
[----:B------:R-:W2:Y:S04]  /*8afe0*/  LDL.LU R46, [R1+0x3a8] ;  /* 0x0003a800012e7983 */ /* 0x000ea80000300800 */
[----:B------:R-:W2:Y:S01]  /*8aff0*/  LDL.LU R47, [R1+0x3ac] ;  /* 0x0003ac00012f7983 */ /* 0x000ea20000300800 */
[----:B------:R-:W-:-:S02]  /*8b000*/  IMAD.MOV.U32 R54, RZ, RZ, R0 ;  /* 0x000000ffff367224 */ /* 0x000fc400078e0000 */
[----:B------:R-:W-:Y:S01]  /*8b010*/  IMAD.MOV.U32 R55, RZ, RZ, R49 ;  /* 0x000000ffff377224 */ /* 0x000fe200078e0031 */
[----:B--2---:R-:W-:Y:S04]  /*8b020*/  STL.64 [R1+0x4ee0], R46 ;  /* 0x004ee02e01007387 */ /* 0x004fe80000100a00 */
[----:B----4-:R-:W-:Y:S04]  /*8b030*/  STL.64 [R1+0x4ed8], R44 ;  /* 0x004ed82c01007387 */ /* 0x010fe80000100a00 */
[----:B------:R-:W2:Y:S04]  /*8b040*/  LDL.LU R0, [R1+0x4f14] ;  /* 0x004f140001007983 */ /* 0x000ea80000300800 */
[----:B------:R-:W4:Y:S04]  /*8b050*/  LDL.LU R49, [R1+0x4f10] ;  /* 0x004f100001317983 */ /* 0x000f280000300800 */
[----:B-1----:R-:W2:Y:S04]  /*8b060*/  LDL.LU R4, [R1+0x3e0] ;  /* 0x0003e00001047983 */ /* 0x002ea80000300800 */
[----:B------:R-:W2:Y:S04]  /*8b070*/  LDL.LU R5, [R1+0x3e4] ;  /* 0x0003e40001057983 */ /* 0x000ea80000300800 */
[----:B------:R-:W2:Y:S04]  /*8b080*/  LDL.LU R6, [R1+0x3e8] ;  /* 0x0003e80001067983 */ /* 0x000ea80000300800 */
[----:B------:R-:W2:Y:S01]  /*8b090*/  LDL.LU R7, [R1+0x3ec] ;  /* 0x0003ec0001077983 */ /* 0x000ea20000300800 */
[----:B------:R-:W-:-:S02]  /*8b0a0*/  IMAD.MOV.U32 R53, RZ, RZ, R48 ;  /* 0x000000ffff357224 */ /* 0x000fc400078e0030 */
[----:B------:R-:W-:Y:S02]  /*8b0b0*/  IMAD R51, R57, 0x100, R56 ;  /* 0x0000010039337824 */ /* 0x000fe400078e0238 */
[----:B------:R-:W-:Y:S02]  /*8b0c0*/  IMAD R60, R60, 0x100, R58 ;  /* 0x000001003c3c7824 */ /* 0x000fe400078e023a */
[----:B------:R-:W-:Y:S01]  /*8b0d0*/  IMAD R61, R61, 0x100, R59 ;  /* 0x000001003d3d7824 */ /* 0x000fe200078e023b */
[----:B--2---:R-:W-:Y:S04]  /*8b0e0*/  STL.64 [R1+0x4f00], R6 ;  /* 0x004f000601007387 */ /* 0x004fe80000100a00 */
[----:B------:R0:W-:Y:S04]  /*8b0f0*/  STL.64 [R1+0x4ef8], R4 ;  /* 0x004ef80401007387 */ /* 0x0001e80000100a00 */
[----:B------:R-:W2:Y:S04]  /*8b100*/  LDL.LU R52, [R1+0x8] ;  /* 0x0000080001347983 */ /* 0x000ea80000300800 */
[----:B------:R-:W2:Y:S04]  /*8b110*/  LDL.LU R48, [R1+0x4f0c] ;  /* 0x004f0c0001307983 */ /* 0x000ea80000300800 */
        /* <DEDUP_REMOVED lines=8> */
[----:B0-----:R-:W2:Y:S04]  /*8b1a0*/  LDL.LU R4, [R1+0x450] ;  /* 0x0004500001047983 */ /* 0x001ea80000300800 */
[----:B------:R-:W2:Y:S04]  /*8b1b0*/  LDL.LU R5, [R1+0x454] ;  /* 0x0004540001057983 */ /* 0x000ea80000300800 */
[----:B------:R-:W2:Y:S01]  /*8b1c0*/  LDL.LU R6, [R1+0x458] ;  /* 0x0004580001067983 */ /* 0x000ea20000300800 */
[----:B----4-:R-:W-:-:S03]  /*8b1d0*/  IMAD.MOV.U32 R18, RZ, RZ, R49 ;  /* 0x000000ffff127224 */ /* 0x010fc600078e0031 */
[----:B------:R-:W2:Y:S01]  /*8b1e0*/  LDL.LU R7, [R1+0x45c] ;  /* 0x00045c0001077983 */ /* 0x000ea20000300800 */
[----:B------:R-:W-:-:S03]  /*8b1f0*/  IMAD.MOV.U32 R19, RZ, RZ, R0 ;  /* 0x000000ffff137224 */ /* 0x000fc600078e0000 */
        /* <DEDUP_REMOVED lines=32> */
[----:B----4-:R-:W-:-:S03]  /*8b400*/  IMAD R0, R0, 0x100, R49 ;  /* 0x0000010000007824 */ /* 0x010fc600078e0231 */
[----:B------:R-:W2:Y:S02]  /*8b410*/  LDL.LU R49, [R1+0x4f08] ;  /* 0x004f080001317983 */ /* 0x000ea40000300800 */
[----:B--2---:R-:W-:Y:S02]  /*8b420*/  HMMA.16816.F32 R28, R28, R48, R4 ;  /* 0x000000301c1c723c */ /* 0x004fe40000001804 */
[----:B------:R-:W2:Y:S04]  /*8b430*/  LDL.LU.64 R6, [R1+0x4f00] ;  /* 0x004f000001067983 */ /* 0x000ea80000300a00 */
[----:B------:R-:W2:-:S13]  /*8b440*/  LDL.LU.64 R4, [R1+0x4ef8] ;  /* 0x004ef80001047983 */ /* 0x000e9a0000300a00 */
[----:B------:R0:W-:Y:S04]  /*8b450*/  STL.64 [R1+0x4c0], R28 ;  /* 0x0004c01c01007387 */ /* 0x0001e80000100a00 */
[----:B------:R1:W-:Y:S01]  /*8b460*/  STL.64 [R1+0x4c8], R30 ;  /* 0x0004c81e01007387 */ /* 0x0003e20000100a00 */
[----:B0-----:R-:W-:Y:S02]  /*8b470*/  F2FP.F16.E4M3.UNPACK_B R28, R51 ;  /* 0x00000033ff1c723e */ /* 0x001fe400020006ff */
[----:B------:R-:W-:Y:S01]  /*8b480*/  F2FP.F16.E4M3.UNPACK_B R29, R60 ;  /* 0x0000003cff1d723e */ /* 0x000fe200020006ff */
[----:B------:R-:W4:Y:S04]  /*8b490*/  LDL.LU R51, [R1+0x4ef4] ;  /* 0x004ef40001337983 */ /* 0x000f280000300800 */
[----:B------:R-:W4:Y:S01]  /*8b4a0*/  LDL.LU R60, [R1+0x4ef0] ;  /* 0x004ef000013c7983 */ /* 0x000f220000300800 */
[----:B-1----:R-:W-:-:S03]  /*8b4b0*/  F2FP.F16.E4M3.UNPACK_B R30, R61 ;  /* 0x0000003dff1e723e */ /* 0x002fc600020006ff */
[----:B------:R-:W4:Y:S01]  /*8b4c0*/  LDL.LU R61, [R1+0x4eec] ;  /* 0x004eec00013d7983 */ /* 0x000f220000300800 */
[----:B------:R-:W-:-:S03]  /*8b4d0*/  F2FP.F16.E4M3.UNPACK_B R31, R0 ;  /* 0x00000000ff1f723e */ /* 0x000fc600020006ff */
[----:B------:R-:W4:Y:S04]  /*8b4e0*/  LDL.LU R0, [R1+0x4ee8] ;  /* 0x004ee80001007983 */ /* 0x000f280000300800 */
[C---:B------:R-:W-:Y:S08]  /*8b4f0*/  HMMA.16816.F32 R44, R28.reuse, R16, R44 ;  /* 0x000000101c2c723c */ /* 0x040ff0000000182c */
[C---:B---3--:R-:W-:Y:S08]  /*8b500*/  HMMA.16816.F32 R16, R28.reuse, R18, R32 ;  /* 0x000000121c10723c */ /* 0x048ff00000001820 */
[C---:B------:R-:W-:Y:S03]  /*8b510*/  HMMA.16816.F32 R8, R28.reuse, R52, R8 ;  /* 0x000000341c08723c */ /* 0x040fe60000001808 */
        /* <DEDUP_REMOVED lines=9> */
[----:B------:R-:W3:Y:S04]  /*8b5b0*/  LDL.LU.64 R16, [R1+0x4eb8] ;  /* 0x004eb80001107983 */ /* 0x000ee80000300a00 */
[----:B------:R-:W-:Y:S04]  /*8b5c0*/  STL.64 [R1+0x480], R8 ;  /* 0x0004800801007387 */ /* 0x000fe80000100a00 */
[----:B------:R0:W-:Y:S04]  /*8b5d0*/  STL.64 [R1+0x488], R10 ;  /* 0x0004880a01007387 */ /* 0x0001e80000100a00 */
[----:B0-----:R-:W3:Y:S04]  /*8b5e0*/  LDL.LU.64 R10, [R1+0x4eb0] ;  /* 0x004eb000010a7983 */ /* 0x001ee80000300a00 */
[----:B------:R-:W3:Y:S01]  /*8b5f0*/  LDL.LU.64 R8, [R1+0x4ea8] ;  /* 0x004ea80001087983 */ /* 0x000ee20000300a00 */
[----:B--2---:R-:W-:Y:S03]  /*8b600*/  HMMA.16816.F32 R52, R28, R54, R4 ;  /* 0x000000361c34723c */ /* 0x004fe60000001804 */
[----:B------:R-:W2:Y:S04]  /*8b610*/  LDL.LU.64 R6, [R1+0x4ea0] ;  /* 0x004ea00001067983 */ /* 0x000ea80000300a00 */
[----:B------:R-:W2:-:S12]  /*8b620*/  LDL.LU.64 R4, [R1+0x4e98] ;  /* 0x004e980001047983 */ /* 0x000e980000300a00 */
[----:B------:R-:W-:Y:S01]  /*8b630*/  STL.64 [R1+0x460], R52 ;  /* 0x0004603401007387 */ /* 0x000fe20000100a00 */
[C---:B----4-:R-:W-:Y:S03]  /*8b640*/  HMMA.16816.F32 R56, R28.reuse, R60, R56 ;  /* 0x0000003c1c38723c */ /* 0x050fe60000001838 */
[----:B------:R0:W-:Y:S04]  /*8b650*/  STL.64 [R1+0x468], R54 ;  /* 0x0004683601007387 */ /* 0x0001e80000100a00 */
[----:B0-----:R-:W4:Y:S04]  /*8b660*/  LDL.LU.64 R54, [R1+0x4e90] ;  /* 0x004e900001367983 */ /* 0x001f280000300a00 */
[----:B------:R-:W2:Y:S08]  /*8b670*/  LDL.LU.64 R52, [R1+0x4e88] ;  /* 0x004e880001347983 */ /* 0x000eb00000300a00 */
[----:B------:R-:W-:Y:S04]  /*8b680*/  STL.64 [R1+0x450], R56 ;  /* 0x0004503801007387 */ /* 0x000fe80000100a00 */
[----:B------:R0:W-:Y:S04]  /*8b690*/  STL.64 [R1+0x458], R58 ;  /* 0x0004583a01007387 */ /* 0x0001e80000100a00 */
[----:B0-----:R-:W3:Y:S04]  /*8b6a0*/  LDL.LU.64 R58, [R1+0x4e80] ;  /* 0x004e8000013a7983 */ /* 0x001ee80000300a00 */
[----:B------:R-:W2:Y:S04]  /*8b6b0*/  LDL.LU.64 R56, [R1+0x4e78] ;  /* 0x004e780001387983 */ /* 0x000ea80000300a00 */
[----:B------:R-:W2:Y:S04]  /*8b6c0*/  LDL.LU R60, [R1+0x41c8] ;  /* 0x0041c800013c7983 */ /* 0x000ea80000300800 */
[----:B------:R-:W4:Y:S01]  /*8b6d0*/  LDL.LU R61, [R1+0x41c4] ;  /* 0x0041c400013d7983 */ /* 0x000f220000300800 */
[C---:B---3--:R-:W-:Y:S03]  /*8b6e0*/  HMMA.16816.F32 R44, R28.reuse, R58, R44 ;  /* 0x0000003a1c2c723c */ /* 0x048fe6000000182c */
[----:B------:R-:W3:Y:S04]  /*8b6f0*/  LDL.LU R58, [R1+0x41c0] ;  /* 0x0041c000013a7983 */ /* 0x000ee80000300800 */
[----:B------:R-:W3:Y:S01]  /*8b700*/  LDL.LU R59, [R1+0x19cc] ;  /* 0x0019cc00013b7983 */ /* 0x000ee20000300800 */
[C---:B--2---:R-:W-:Y:S08]  /*8b710*/  HMMA.16816.F32 R40, R28.reuse, R56, R40 ;  /* 0x000000381c28723c */ /* 0x044ff00000001828 */
[C---:B----4-:R-:W-:Y:S08]  /*8b720*/  HMMA.16816.F32 R36, R28.reuse, R54, R36 ;  /* 0x000000361c24723c */ /* 0x050ff00000001824 */
[C---:B------:R-:W-:Y:S01]  /*8b730*/  HMMA.16816.F32 R32, R28.reuse, R52, R32 ;  /* 0x000000341c20723c */ /* 0x040fe20000001820 */
[----:B------:R-:W-:Y:S04]  /*8b740*/  STL.64 [R1+0x430], R44 ;  /* 0x0004302c01007387 */ /* 0x000fe80000100a00 */
[----:B------:R-:W-:Y:S04]  /*8b750*/  STL.64 [R1+0x438], R46 ;  /* 0x0004382e01007387 */ /* 0x000fe80000100a00 */
[----:B---3--:R-:W-:Y:S04]  /*8b760*/  STL.64 [R1+0x4e38], R58 ;  /* 0x004e383a01007387 */ /* 0x008fe80000100a00 */
        /* <DEDUP_REMOVED lines=8> */
[----:B------:R-:W3:Y:S04]  /*8b7f0*/  LDL.LU R54, [R1+0x48] ;  /* 0x0000480001367983 */ /* 0x000ee80000300800 */
[----:B------:R-:W3:Y:S01]  /*8b800*/  LDL.LU R55, [R1+0x4c] ;  /* 0x00004c0001377983 */ /* 0x000ee20000300800 */
[C---:B------:R-:W-:Y:S08]  /*8b810*/  HMMA.16816.F32 R24, R28.reuse, R50, R24 ;  /* 0x000000321c18723c */ /* 0x040ff00000001818 */
[C---:B------:R-:W-:Y:S08]  /*8b820*/  HMMA.16816.F32 R20, R28.reuse, R2, R20 ;  /* 0x000000021c14723c */ /* 0x040ff00000001814 */
[C---:B------:R-:W-:Y:S08]  /*8b830*/  HMMA.16816.F32 R16, R28.reuse, R4, R16 ;  /* 0x000000041c10723c */ /* 0x040ff00000001810 */
[C---:B------:R-:W-:Y:S01]  /*8b840*/  HMMA.16816.F32 R4, R28.reuse, R6, R12 ;  /* 0x000000061c04723c */ /* 0x040fe2000000180c */
[----:B---3--:R-:W-:Y:S04]  /*8b850*/  STL.64 [R1+0x4e58], R54 ;  /* 0x004e583601007387 */ /* 0x008fe80000100a00 */
[----:B--2---:R-:W-:Y:S04]  /*8b860*/  STL.64 [R1+0x4e50], R52 ;  /* 0x004e503401007387 */ /* 0x004fe80000100a00 */
[----:B------:R-:W-:Y:S04]  /*8b870*/  STL.64 [R1+0x4e70], R48 ;  /* 0x004e703001007387 */ /* 0x000fe80000100a00 */
[----:B------:R-:W-:Y:S04]  /*8b880*/  STL.64 [R1+0x3d0], R24 ;  /* 0x0003d01801007387 */ /* 0x000fe80000100a00 */
[----:B------:R-:W-:Y:S04]  /*8b890*/  STL.64 [R1+0x3d8], R26 ;  /* 0x0003d81a01007387 */ /* 0x000fe80000100a00 */
[----:B------:R2:W-:Y:S04]  /*8b8a0*/  STL.64 [R1+0x3b0], R20 ;  /* 0x0003b01401007387 */ /* 0x0005e80000100a00 */
[----:B------:R3:W-:Y:S04]  /*8b8b0*/  STL.64 [R1+0x3b8], R22 ;  /* 0x0003b81601007387 */ /* 0x0007e80000100a00 */
[----:B0-----:R-:W4:Y:S04]  /*8b8c0*/  LDL.LU R32, [R1+0x170] ;  /* 0x0001700001207983 */ /* 0x001f280000300800 */
[----:B------:R0:W-:Y:S04]  /*8b8d0*/  STL.64 [R1+0x3a0], R16 ;  /* 0x0003a01001007387 */ /* 0x0001e80000100a00 */
[----:B------:R0:W-:Y:S04]  /*8b8e0*/  STL.64 [R1+0x3a8], R18 ;  /* 0x0003a81201007387 */ /* 0x0001e80000100a00 */
[----:B------:R0:W-:Y:S04]  /*8b8f0*/  STL.64 [R1+0x380], R4 ;  /* 0x0003800401007387 */ /* 0x0001e80000100a00 */
[----:B------:R0:W-:Y:S04]  /*8b900*/  STL.64 [R1+0x388], R6 ;  /* 0x0003880601007387 */ /* 0x0001e80000100a00 */
[----:B------:R-:W4:Y:S04]  /*8b910*/  LDL.LU R33, [R1+0x174] ;  /* 0x0001740001217983 */ /* 0x000f280000300800 */
[----:B-1----:R-:W4:Y:S04]  /*8b920*/  LDL.LU R34, [R1+0x178] ;  /* 0x0001780001227983 */ /* 0x002f280000300800 */
[----:B------:R-:W4:Y:S04]  /*8b930*/  LDL.LU R35, [R1+0x17c] ;  /* 0x00017c0001237983 */ /* 0x000f280000300800 */
[----:B--2---:R-:W2:Y:S04]  /*8b940*/  LDL.LU R20, [R1+0x200] ;  /* 0x0002000001147983 */ /* 0x004ea80000300800 */
[----:B------:R-:W2:Y:S04]  /*8b950*/  LDL.LU R21, [R1+0x204] ;  /* 0x0002040001157983 */ /* 0x000ea80000300800 */
[----:B---3--:R-:W2:Y:S04]  /*8b960*/  LDL.LU R22, [R1+0x208] ;  /* 0x0002080001167983 */ /* 0x008ea80000300800 */
[----:B------:R-:W2:Y:S04]  /*8b970*/  LDL.LU R23, [R1+0x20c] ;  /* 0x00020c0001177983 */ /* 0x000ea80000300800 */
[----:B------:R-:W3:Y:S04]  /*8b980*/  LDL.LU R12, [R1+0x280] ;  /* 0x00028000010c7983 */ /* 0x000ee80000300800 */
[----:B------:R-:W3:Y:S04]  /*8b990*/  LDL.LU R13, [R1+0x284] ;  /* 0x00028400010d7983 */ /* 0x000ee80000300800 */
[----:B------:R-:W3:Y:S04]  /*8b9a0*/  LDL.LU R14, [R1+0x288] ;  /* 0x00028800010e7983 */ /* 0x000ee80000300800 */
[----:B------:R-:W3:Y:S04]  /*8b9b0*/  LDL.LU R15, [R1+0x28c] ;  /* 0x00028c00010f7983 */ /* 0x000ee80000300800 */
[----:B------:R-:W2:Y:S04]  /*8b9c0*/  LDL.LU R48, [R1+0x290] ;  /* 0x0002900001307983 */ /* 0x000ea80000300800 */
[----:B------:R-:W2:Y:S04]  /*8b9d0*/  LDL.LU R49, [R1+0x294] ;  /* 0x0002940001317983 */ /* 0x000ea80000300800 */
[----:B------:R-:W2:Y:S04]  /*8b9e0*/  LDL.LU R50, [R1+0x298] ;  /* 0x0002980001327983 */ /* 0x000ea80000300800 */
[----:B------:R-:W2:Y:S04]  /*8b9f0*/  LDL.LU R51, [R1+0x29c] ;  /* 0x00029c0001337983 */ /* 0x000ea80000300800 */
[----:B0-----:R-:W3:Y:S04]  /*8ba00*/  LDL.LU R16, [R1+0x240] ;  /* 0x0002400001107983 */ /* 0x001ee80000300800 */
        /* <DEDUP_REMOVED lines=31> */
[C---:B--2---:R-:W-:Y:S08]  /*8bc00*/  HMMA.16816.F32 R48, R28.reuse, R8, R48 ;  /* 0x000000081c30723c */ /* 0x044ff00000001830 */
[C---:B---3--:R-:W-:Y:S11]  /*8bc10*/  HMMA.16816.F32 R8, R28.reuse, R10, R12 ;  /* 0x0000000a1c08723c */ /* 0x048ff6000000180c */
[----:B------:R0:W-:Y:S04]  /*8bc20*/  STL.64 [R1+0x360], R48 ;  /* 0x0003603001007387 */ /* 0x0001e80000100a00 */
[----:B------:R-:W-:Y:S04]  /*8bc30*/  STL.64 [R1+0x368], R50 ;  /* 0x0003683201007387 */ /* 0x000fe80000100a00 */
[----:B0-----:R-:W2:Y:S04]  /*8bc40*/  LDL.LU.64 R48, [R1+0x4e70] ;  /* 0x004e700001307983 */ /* 0x001ea80000300a00 */
[----:B------:R-:W3:Y:S04]  /*8bc50*/  LDL.LU.64 R14, [R1+0x4e68] ;  /* 0x004e6800010e7983 */ /* 0x000ee80000300a00 */
[----:B------:R-:W4:Y:S04]  /*8bc60*/  LDL.LU.64 R12, [R1+0x4e60] ;  /* 0x004e6000010c7983 */ /* 0x000f280000300a00 */
[----:B------:R0:W-:Y:S04]  /*8bc70*/  STL.64 [R1+0x350], R8 ;  /* 0x0003500801007387 */ /* 0x0001e80000100a00 */
[----:B------:R1:W-:Y:S04]  /*8bc80*/  STL.64 [R1+0x358], R10 ;  /* 0x0003580a01007387 */ /* 0x0003e80000100a00 */
[----:B0-----:R-:W2:Y:S04]  /*8bc90*/  LDL.LU R8, [R1+0x90] ;  /* 0x0000900001087983 */ /* 0x001ea80000300800 */
[----:B------:R-:W2:Y:S04]  /*8bca0*/  LDL.LU R9, [R1+0x94] ;  /* 0x0000940001097983 */ /* 0x000ea80000300800 */
[----:B-1----:R-:W2:Y:S04]  /*8bcb0*/  LDL.LU R10, [R1+0x98] ;  /* 0x00009800010a7983 */ /* 0x002ea80000300800 */
[----:B------:R-:W2:Y:S01]  /*8bcc0*/  LDL.LU R11, [R1+0x9c] ;  /* 0x00009c00010b7983 */ /* 0x000ea20000300800 */
[C---:B----4-:R-:W-:Y:S08]  /*8bcd0*/  HMMA.16816.F32 R52, R28.reuse, R12, R52 ;  /* 0x0000000c1c34723c */ /* 0x050ff00000001834 */
[C---:B---3--:R-:W-:Y:S11]  /*8bce0*/  HMMA.16816.F32 R12, R28.reuse, R14, R16 ;  /* 0x0000000e1c0c723c */ /* 0x048ff60000001810 */
[----:B------:R-:W-:Y:S04]  /*8bcf0*/  STL.64 [R1+0x330], R52 ;  /* 0x0003303401007387 */ /* 0x000fe80000100a00 */
[----:B------:R0:W-:Y:S04]  /*8bd00*/  STL.64 [R1+0x338], R54 ;  /* 0x0003383601007387 */ /* 0x0001e80000100a00 */
[----:B0-----:R-:W3:Y:S04]  /*8bd10*/  LDL.LU.64 R54, [R1+0x4e58] ;  /* 0x004e580001367983 */ /* 0x001ee80000300a00 */
[----:B------:R-:W3:Y:S04]  /*8bd20*/  LDL.LU.64 R52, [R1+0x4e50] ;  /* 0x004e500001347983 */ /* 0x000ee80000300a00 */
[----:B------:R-:W4:Y:S04]  /*8bd30*/  LDL.LU.64 R18, [R1+0x4e48] ;  /* 0x004e480001127983 */ /* 0x000f280000300a00 */
        /* <DEDUP_REMOVED lines=8> */
[C---:B----4-:R-:W-:Y:S11]  /*8bdc0*/  HMMA.16816.F32 R16, R28.reuse, R18, R20 ;  /* 0x000000121c10723c */ /* 0x050ff60000001814 */
[----:B------:R-:W-:Y:S04]  /*8bdd0*/  STL.64 [R1+0x300], R56 ;  /* 0x0003003801007387 */ /* 0x000fe80000100a00 */
[----:B------:R0:W-:Y:S04]  /*8bde0*/  STL.64 [R1+0x308], R58 ;  /* 0x0003083a01007387 */ /* 0x0001e80000100a00 */
[----:B0-----:R-:W2:Y:S04]  /*8bdf0*/  LDL.LU.64 R58, [R1+0x4e38] ;  /* 0x004e3800013a7983 */ /* 0x001ea80000300a00 */
        /* <DEDUP_REMOVED lines=36> */
[----:B--2---:R-:W-:-:S15]  /*8c040*/  HMMA.16816.F32 R36, R28, R32, R36 ;  /* 0x000000201c24723c */ /* 0x004fde0000001824 */
[----:B------:R-:W-:-:S04]  /*8c050*/  NOP ;  /* 0x0000000000007918 */ /* 0x000fc80000000000 */
[----:B------:R-:W-:Y:S04]  /*8c060*/  STL.64 [R1+0x260], R36 ;  /* 0x0002602401007387 */ /* 0x000fe80000100a00 */
[----:B------:R0:W-:Y:S04]  /*8c070*/  STL.64 [R1+0x268], R38 ;  /* 0x0002682601007387 */ /* 0x0001e80000100a00 */
[----:B0-----:R-:W2:Y:S04]  /*8c080*/  LDL.LU.64 R38, [R1+0x4de0] ;  /* 0x004de00001267983 */ /* 0x001ea80000300a00 */
[----:B------:R-:W2:Y:S01]  /*8c090*/  LDL.LU.64 R36, [R1+0x4dd8] ;  /* 0x004dd80001247983 */ /* 0x000ea20000300a00 */
[----:B---3--:R-:W-:-:S15]  /*8c0a0*/  HMMA.16816.F32 R32, R28, R34, R24 ;  /* 0x000000221c20723c */ /* 0x008fde0000001818 */
[----:B------:R-:W-:-:S04]  /*8c0b0*/  NOP ;  /* 0x0000000000007918 */ /* 0x000fc80000000000 */
[----:B------:R0:W-:Y:S04]  /*8c0c0*/  STL.64 [R1+0x210], R32 ;  /* 0x0002102001007387 */ /* 0x0001e80000100a00 */
[----:B------:R1:W-:Y:S01]  /*8c0d0*/  STL.64 [R1+0x218], R34 ;  /* 0x0002182201007387 */ /* 0x0003e20000100a00 */
[----:B------:R-:W-:Y:S02]  /*8c0e0*/  IMAD R2, R59, 0x100, R58 ;  /* 0x000001003b027824 */ /* 0x000fe400078e023a */
[----:B------:R-:W-:Y:S01]  /*8c0f0*/  IMAD R3, R61, 0x100, R60 ;  /* 0x000001003d037824 */ /* 0x000fe200078e023c */
[C---:B--2---:R-:W-:Y:S08]  /*8c100*/  HMMA.16816.F32 R24, R28.reuse, R36, R20 ;  /* 0x000000241c18723c */ /* 0x044ff00000001814 */
[C---:B------:R-:W-:Y:S08]  /*8c110*/  HMMA.16816.F32 R20, R28.reuse, R38, R16 ;  /* 0x000000261c14723c */ /* 0x040ff00000001810 */
[C---:B------:R-:W-:Y:S08]  /*8c120*/  HMMA.16816.F32 R16, R28.reuse, R40, R12 ;  /* 0x000000281c10723c */ /* 0x040ff0000000180c */
[C---:B------:R-:W-:Y:S08]  /*8c130*/  HMMA.16816.F32 R12, R28.reuse, R42, R8 ;  /* 0x0000002a1c0c723c */ /* 0x040ff00000001808 */
[C---:B----4-:R-:W-:Y:S08]  /*8c140*/  HMMA.16816.F32 R8, R28.reuse, R44, R4 ;  /* 0x0000002c1c08723c */ /* 0x050ff00000001804 */
[----:B------:R-:W-:Y:S01]  /*8c150*/  HMMA.16816.F32 R4, R28, R46, R52 ;  /* 0x0000002e1c04723c */ /* 0x000fe20000001834 */
        /* <DEDUP_REMOVED lines=12> */
[----:B0-----:R-:W4:Y:S04]  /*8c220*/  LDL.LU R32, [R1+0x30] ;  /* 0x0000300001207983 */ /* 0x001f280000300800 */
[----:B------:R-:W4:Y:S04]  /*8c230*/  LDL.LU R33, [R1+0x34] ;  /* 0x0000340001217983 */ /* 0x000f280000300800 */
[----:B-1----:R-:W4:Y:S04]  /*8c240*/  LDL.LU R34, [R1+0x38] ;  /* 0x0000380001227983 */ /* 0x002f280000300800 */
[----:B------:R-:W4:Y:S04]  /*8c250*/  LDL.LU R35, [R1+0x3c] ;  /* 0x00003c0001237983 */ /* 0x000f280000300800 */
[----:B--2---:R-:W2:Y:S04]  /*8c260*/  LDL.LU R24, [R1+0x41d0] ;  /* 0x0041d00001187983 */ /* 0x004ea80000300800 */
[----:B---3--:R-:W2:Y:S04]  /*8c270*/  LDL.LU R4, [R1+0x41cc] ;  /* 0x0041cc0001047983 */ /* 0x008ea80000300800 */
        /* <DEDUP_REMOVED lines=33> */
[----:B------:R-:W-:Y:S01]  /*8c490*/  HMMA.16816.F32 R32, R28, R48, R32 ;  /* 0x000000301c20723c */ /* 0x000fe20000001820 */
[----:B------:R-:W-:Y:S02]  /*8c4a0*/  F2FP.F16.E4M3.UNPACK_B R28, R2 ;  /* 0x00000002ff1c723e */ /* 0x000fe400020006ff */
[----:B------:R-:W-:Y:S01]  /*8c4b0*/  F2FP.F16.E4M3.UNPACK_B R29, R3 ;  /* 0x00000003ff1d723e */ /* 0x000fe200020006ff */
[----:B--2---:R-:W-:Y:S02]  /*8c4c0*/  IMAD R4, R4, 0x100, R24 ;  /* 0x0000010004047824 */ /* 0x004fe400078e0218 */
[----:B---3--:R-:W-:Y:S02]  /*8c4d0*/  IMAD R5, R59, 0x100, R5 ;  /* 0x000001003b057824 */ /* 0x008fe400078e0205 */
[----:B------:R-:W2:Y:S01]  /*8c4e0*/  LDL.LU R59, [R1+0xd74] ;  /* 0x000d7400013b7983 */ /* 0x000ea20000300800 */
[----:B------:R-:W-:-:S02]  /*8c4f0*/  F2FP.F16.E4M3.UNPACK_B R30, R4 ;  /* 0x00000004ff1e723e */ /* 0x000fc400020006ff */
[----:B------:R-:W-:Y:S02]  /*8c500*/  F2FP.F16.E4M3.UNPACK_B R31, R5 ;  /* 0x00000005ff1f723e */ /* 0x000fe400020006ff */
[----:B----4-:R-:W-:Y:S02]  /*8c510*/  F2FP.F16.E4M3.UNPACK_B R6, R6.H1 ;  /* 0x00000006ff06723e */ /* 0x010fe400030006ff */
[----:B------:R-:W-:Y:S02]  /*8c520*/  F2FP.F16.E4M3.UNPACK_B R7, R7.H1 ;  /* 0x00000007ff07723e */ /* 0x000fe400030006ff */
[----:B------:R-:W-:Y:S02]  /*8c530*/  F2FP.F16.E4M3.UNPACK_B R2, R25.H1 ;  /* 0x00000019ff02723e */ /* 0x000fe400030006ff */
[----:B------:R-:W-:-:S03]  /*8c540*/  F2FP.F16.E4M3.UNPACK_B R3, R50.H1 ;  /* 0x00000032ff03723e */ /* 0x000fc600030006ff */
[C---:B------:R-:W-:Y:S08]  /*8c550*/  HMMA.16816.F32 R20, R28.reuse, R6, R20 ;  /* 0x000000061c14723c */ /* 0x040ff00000001814 */
[----:B------:R-:W-:Y:S01]  /*8c560*/  HMMA.16816.F32 R16, R28, R2, R16 ;  /* 0x000000021c10723c */ /* 0x000fe20000001810 */
[----:B------:R-:W-:Y:S04]  /*8c570*/  STL.64 [R1+0x30], R32 ;  /* 0x0000302001007387 */ /* 0x000fe80000100a00 */
[----:B------:R-:W-:Y:S04]  /*8c580*/  STL.64 [R1+0x38], R34 ;  /* 0x0000382201007387 */ /* 0x000fe80000100a00 */
[----:B------:R-:W-:Y:S01]  /*8c590*/  STL.64 [R1+0x18], R6 ;  /* 0x0000180601007387 */ /* 0x000fe20000100a00 */
[----:B------:R-:W-:-:S02]  /*8c5a0*/  IMAD.MOV.U32 R47, RZ, RZ, R2 ;  /* 0x000000ffff2f7224 */ /* 0x000fc400078e0002 */
[----:B------:R-:W-:Y:S01]  /*8c5b0*/  IMAD.MOV.U32 R46, RZ, RZ, R3 ;  /* 0x000000ffff2e7224 */ /* 0x000fe200078e0003 */
[----:B------:R-:W-:Y:S02]  /*8c5c0*/  F2FP.F16.E4M3.UNPACK_B R5, R51.H1 ;  /* 0x00000033ff05723e */ /* 0x000fe400030006ff */
[----:B------:R-:W-:Y:S01]  /*8c5d0*/  F2FP.F16.E4M3.UNPACK_B R4, R0.H1 ;  /* 0x00000000ff04723e */ /* 0x000fe200030006ff */
[----:B------:R-:W-:Y:S04]  /*8c5e0*/  STL.64 [R1+0x50], R20 ;  /* 0x0000501401007387 */ /* 0x000fe80000100a00 */
[----:B------:R-:W-:Y:S04]  /*8c5f0*/  STL.64 [R1+0x58], R22 ;  /* 0x0000581601007387 */ /* 0x000fe80000100a00 */
[----:B------:R-:W-:Y:S01]  /*8c600*/  STL.64 [R1+0x10], R2 ;  /* 0x0000100201007387 */ /* 0x000fe20000100a00 */
[----:B------:R-:W-:-:S03]  /*8c610*/  IMAD.MOV.U32 R0, RZ, RZ, R19 ;  /* 0x000000ffff007224 */ /* 0x000fc600078e0013 */
[----:B------:R-:W-:Y:S04]  /*8c620*/  STL.64 [R1+0x60], R16 ;  /* 0x0000601001007387 */ /* 0x000fe80000100a00 */
[----:B------:R-:W-:Y:S04]  /*8c630*/  STL [R1+0x68], R18 ;  /* 0x0000681201007387 */ /* 0x000fe80000100800 */
[----:B------:R-:W-:Y:S04]  /*8c640*/  STL [R1+0x8], R4 ;  /* 0x0000080401007387 */ /* 0x000fe80000100800 */
[----:B------:R-:W-:Y:S04]  /*8c650*/  STL.64 [R1+0x4db8], R46 ;  /* 0x004db82e01007387 */ /* 0x000fe80000100a00 */
[----:B------:R-:W-:Y:S04]  /*8c660*/  STL [R1+0x4b90], R0 ;  /* 0x004b900001007387 */ /* 0x000fe80000100800 */
[----:B------:R0:W-:Y:S02]  /*8c670*/  STL [R1+0xc], R5 ;  /* 0x00000c0501007387 */ /* 0x0001e40000100800 */
[----:B0-----:R-:W-:Y:S01]  /*8c680*/  HMMA.16816.F32 R4, R28, R4, R12 ;  /* 0x000000041c04723c */ /* 0x001fe2000000180c */
[----:B------:R-:W-:-:S02]  /*8c690*/  F2FP.F16.E4M3.UNPACK_B R2, R56.H1 ;  /* 0x00000038ff02723e */ /* 0x000fc400030006ff */
[----:B------:R-:W-:Y:S02]  /*8c6a0*/  F2FP.F16.E4M3.UNPACK_B R3, R57.H1 ;  /* 0x00000039ff03723e */ /* 0x000fe400030006ff */
[----:B------:R-:W-:-:S14]  /*8c6b0*/  F2FP.F16.E4M3.UNPACK_B R60, R60.H1 ;  /* 0x0000003cff3c723e */ /* 0x000fdc00030006ff */
[----:B------:R-:W-:Y:S04]  /*8c6c0*/  STL.64 [R1+0x80], R4 ;  /* 0x0000800401007387 */ /* 0x000fe80000100a00 */
[----:B------:R0:W-:Y:S02]  /*8c6d0*/  STL.64 [R1+0x88], R6 ;  /* 0x0000880601007387 */ /* 0x0001e40000100a00 */
[----:B0-----:R-:W-:Y:S01]  /*8c6e0*/  HMMA.16816.F32 R4, R28, R2, R8 ;  /* 0x000000021c04723c */ /* 0x001fe20000001808 */
[----:B------:R-:W-:Y:S01]  /*8c6f0*/  F2FP.F16.E4M3.UNPACK_B R61, R61.H1 ;  /* 0x0000003dff3d723e */ /* 0x000fe200030006ff */
[----:B------:R-:W-:-:S15]  /*8c700*/  STL.64 [R1], R2 ;  /* 0x0000000201007387 */ /* 0x000fde0000100a00 */
[----:B------:R-:W-:Y:S02]  /*8c710*/  NOP ;  /* 0x0000000000007918 */ /* 0x000fe40000000000 */
[----:B------:R-:W-:Y:S04]  /*8c720*/  STL.64 [R1+0x90], R4 ;  /* 0x0000900401007387 */ /* 0x000fe80000100a00 */
[----:B------:R0:W-:Y:S02]  /*8c730*/  STL.64 [R1+0x98], R6 ;  /* 0x0000980601007387 */ /* 0x0001e40000100a00 */
[----:B0-----:R-:W-:Y:S02]  /*8c740*/  HMMA.16816.F32 R4, R28, R60, R52 ;  /* 0x0000003c1c04723c */ /* 0x001fe40000001834 */
[----:B------:R-:W-:Y:S04]  /*8c750*/  STL [R1+0x4d78], R60 ;  /* 0x004d783c01007387 */ /* 0x000fe80000100800 */
[----:B------:R-:W-:-:S13]  /*8c760*/  STL [R1+0x4d60], R61 ;  /* 0x004d603d01007387 */ /* 0x000fda0000100800 */
[----:B------:R-:W-:Y:S04]  /*8c770*/  STL.64 [R1+0xa0], R4 ;  /* 0x0000a00401007387 */ /* 0x000fe80000100a00 */
[----:B------:R-:W-:Y:S04]  /*8c780*/  STL.64 [R1+0xa8], R6 ;  /* 0x0000a80601007387 */ /* 0x000fe80000100a00 */
[----:B------:R-:W3:Y:S04]  /*8c790*/  LDL.LU R16, [R1+0x1b0] ;  /* 0x0001b00001107983 */ /* 0x000ee80000300800 */
[----:B------:R-:W3:Y:S04]  /*8c7a0*/  LDL.LU R17, [R1+0x1b4] ;  /* 0x0001b40001117983 */ /* 0x000ee80000300800 */
[----:B------:R-:W4:Y:S04]  /*8c7b0*/  LDL.LU R18, [R1+0x1b8] ;  /* 0x0001b80001127983 */ /* 0x000f280000300800 */
[----:B------:R-:W4:Y:S04]  /*8c7c0*/  LDL.LU R19, [R1+0x1bc] ;  /* 0x0001bc0001137983 */ /* 0x000f280000300800 */
[----:B----4-:R-:W-:Y:S04]  /*8c7d0*/  STL.64 [R1+0x4dc8], R18 ;  /* 0x004dc81201007387 */ /* 0x010fe80000100a00 */
[----:B---3--:R0:W-:Y:S04]  /*8c7e0*/  STL.64 [R1+0x4dc0], R16 ;  /* 0x004dc01001007387 */ /* 0x0081e80000100a00 */
        /* <DEDUP_REMOVED lines=8> */
[----:B0-----:R-:W3:Y:S04]  /*8c870*/  LDL.LU R16, [R1+0x120] ;  /* 0x0001200001107983 */ /* 0x001ee80000300800 */
[----:B------:R-:W3:Y:S04]  /*8c880*/  LDL.LU R17, [R1+0x124] ;  /* 0x0001240001117983 */ /* 0x000ee80000300800 */
[----:B------:R-:W3:Y:S04]  /*8c890*/  LDL.LU R18, [R1+0x128] ;  /* 0x0001280001127983 */ /* 0x000ee80000300800 */
[----:B------:R-:W3:Y:S04]  /*8c8a0*/  LDL.LU R19, [R1+0x12c] ;  /* 0x00012c0001137983 */ /* 0x000ee80000300800 */
[----:B------:R-:W4:Y:S04]  /*8c8b0*/  LDL.LU R56, [R1+0xf10] ;  /* 0x000f100001387983 */ /* 0x000f280000300800 */
[----:B------:R-:W4:Y:S04]  /*8c8c0*/  LDL.LU R57, [R1+0xf14] ;  /* 0x000f140001397983 */ /* 0x000f280000300800 */
[----:B------:R-:W4:Y:S04]  /*8c8d0*/  LDL.LU R54, [R1+0xf00] ;  /* 0x000f000001367983 */ /* 0x000f280000300800 */
[----:B------:R-:W4:Y:S04]  /*8c8e0*/  LDL.LU R40, [R1+0x140] ;  /* 0x0001400001287983 */ /* 0x000f280000300800 */
[----:B------:R-:W4:Y:S01]  /*8c8f0*/  LDL.LU R41, [R1+0x144] ;  /* 0x0001440001297983 */ /* 0x000f220000300800 */
[----:B------:R-:W-:-:S02]  /*8c900*/  F2FP.F16.E4M3.UNPACK_B R58, R58.H1 ;  /* 0x0000003aff3a723e */ /* 0x000fc400030006ff */
[----:B--2---:R-:W-:Y:S01]  /*8c910*/  F2FP.F16.E4M3.UNPACK_B R59, R59.H1 ;  /* 0x0000003bff3b723e */ /* 0x004fe200030006ff */
        /* <DEDUP_REMOVED lines=31> */
[----:B------:R-:W3:Y:S01]  /*8cb10*/  LDL.LU.64 R16, [R1+0x4dc0] ;  /* 0x004dc00001107983 */ /* 0x000ee20000300a00 */
[----:B----4-:R-:W-:-:S02]  /*8cb20*/  F2FP.F16.E4M3.UNPACK_B R56, R56.H1 ;  /* 0x00000038ff38723e */ /* 0x010fc400030006ff */
[----:B------:R-:W-:Y:S02]  /*8cb30*/  F2FP.F16.E4M3.UNPACK_B R57, R57.H1 ;  /* 0x00000039ff39723e */ /* 0x000fe400030006ff */
[----:B------:R-:W-:Y:S02]  /*8cb40*/  F2FP.F16.E4M3.UNPACK_B R54, R54.H1 ;  /* 0x00000036ff36723e */ /* 0x000fe400030006ff */
[----:B--2---:R-:W-:Y:S02]  /*8cb50*/  F2FP.F16.E4M3.UNPACK_B R55, R55.H1 ;  /* 0x00000037ff37723e */ /* 0x004fe400030006ff */
[----:B------:R-:W-:Y:S02]  /*8cb60*/  F2FP.F16.E4M3.UNPACK_B R52, R52.H1 ;  /* 0x00000034ff34723e */ /* 0x000fe400030006ff */
[----:B------:R-:W-:Y:S01]  /*8cb70*/  F2FP.F16.E4M3.UNPACK_B R53, R53.H1 ;  /* 0x00000035ff35723e */ /* 0x000fe200030006ff */
[C---:B------:R-:W-:Y:S08]  /*8cb80*/  HMMA.16816.F32 R44, R28.reuse, R56, R44 ;  /* 0x000000381c2c723c */ /* 0x040ff0000000182c */
[----:B------:R-:W-:Y:S01]  /*8cb90*/  HMMA.16816.F32 R40, R28, R54, R40 ;  /* 0x000000361c28723c */ /* 0x000fe20000001828 */
[----:B------:R-:W-:-:S02]  /*8cba0*/  F2FP.F16.E4M3.UNPACK_B R50, R50.H1 ;  /* 0x00000032ff32723e */ /* 0x000fc400030006ff */
[----:B------:R-:W-:Y:S01]  /*8cbb0*/  F2FP.F16.E4M3.UNPACK_B R51, R51.H1 ;  /* 0x00000033ff33723e */ /* 0x000fe200030006ff */
[----:B------:R-:W-:Y:S02]  /*8cbc0*/  IMAD.MOV.U32 R48, RZ, RZ, R2 ;  /* 0x000000ffff307224 */ /* 0x000fe400078e0002 */
[----:B------:R-:W-:Y:S01]  /*8cbd0*/  IMAD.MOV.U32 R0, RZ, RZ, R3 ;  /* 0x000000ffff007224 */ /* 0x000fe200078e0003 */
[----:B------:R-:W-:Y:S02]  /*8cbe0*/  F2FP.F16.E4M3.UNPACK_B R2, R33.H1 ;  /* 0x00000021ff02723e */ /* 0x000fe400030006ff */
[----:B------:R-:W-:Y:S01]  /*8cbf0*/  F2FP.F16.E4M3.UNPACK_B R3, R10.H1 ;  /* 0x0000000aff03723e */ /* 0x000fe200030006ff */
[----:B------:R-:W-:Y:S01]  /*8cc00*/  HMMA.16816.F32 R36, R28, R52, R36 ;  /* 0x000000341c24723c */ /* 0x000fe20000001824 */
[----:B------:R-:W-:Y:S02]  /*8cc10*/  F2FP.F16.E4M3.UNPACK_B R4, R11.H1 ;  /* 0x0000000bff04723e */ /* 0x000fe400030006ff */
[----:B------:R-:W-:-:S05]  /*8cc20*/  F2FP.F16.E4M3.UNPACK_B R5, R8.H1 ;  /* 0x00000008ff05723e */ /* 0x000fca00030006ff */
[----:B------:R-:W-:Y:S01]  /*8cc30*/  HMMA.16816.F32 R24, R28, R50, R24 ;  /* 0x000000321c18723c */ /* 0x000fe20000001818 */
[----:B------:R-:W-:Y:S02]  /*8cc40*/  F2FP.F16.E4M3.UNPACK_B R6, R6.H1 ;  /* 0x00000006ff06723e */ /* 0x000fe400030006ff */
[----:B------:R-:W-:-:S05]  /*8cc50*/  F2FP.F16.E4M3.UNPACK_B R7, R7.H1 ;  /* 0x00000007ff07723e */ /* 0x000fca00030006ff */
[C---:B------:R-:W-:Y:S01]  /*8cc60*/  HMMA.16816.F32 R20, R28.reuse, R2, R20 ;  /* 0x000000021c14723c */ /* 0x040fe20000001814 */
[----:B------:R-:W-:Y:S04]  /*8cc70*/  STL.64 [R1+0x4d70], R58 ;  /* 0x004d703a01007387 */ /* 0x000fe80000100a00 */
[----:B------:R-:W-:Y:S03]  /*8cc80*/  STL.64 [R1+0x4d68], R56 ;  /* 0x004d683801007387 */ /* 0x000fe60000100a00 */
[C---:B------:R-:W-:Y:S01]  /*8cc90*/  HMMA.16816.F32 R12, R28.reuse, R6, R12 ;  /* 0x000000061c0c723c */ /* 0x040fe2000000180c */
[----:B------:R-:W-:Y:S04]  /*8cca0*/  STL.64 [R1+0xd0], R44 ;  /* 0x0000d02c01007387 */ /* 0x000fe80000100a00 */
[----:B------:R-:W-:Y:S04]  /*8ccb0*/  STL.64 [R1+0xd8], R46 ;  /* 0x0000d82e01007387 */ /* 0x000fe80000100a00 */
[----:B------:R-:W-:Y:S04]  /*8ccc0*/  STL [R1+0x4d80], R54 ;  /* 0x004d803601007387 */ /* 0x000fe80000100800 */
[----:B------:R-:W-:Y:S04]  /*8ccd0*/  STL [R1+0x4d7c], R55 ;  /* 0x004d7c3701007387 */ /* 0x000fe80000100800 */
[----:B------:R0:W-:Y:S04]  /*8cce0*/  STL.64 [R1+0xe0], R40 ;  /* 0x0000e02801007387 */ /* 0x0001e80000100a00 */
[----:B------:R1:W-:Y:S04]  /*8ccf0*/  STL.64 [R1+0xe8], R42 ;  /* 0x0000e82a01007387 */ /* 0x0003e80000100a00 */
[----:B------:R-:W-:Y:S04]  /*8cd00*/  STL [R1+0x4d84], R53 ;  /* 0x004d843501007387 */ /* 0x000fe80000100800 */
[----:B------:R2:W-:Y:S04]  /*8cd10*/  STL [R1+0x4da8], R52 ;  /* 0x004da83401007387 */ /* 0x0005e80000100800 */
[----:B------:R-:W-:Y:S04]  /*8cd20*/  STL.64 [R1+0xf0], R36 ;  /* 0x0000f02401007387 */ /* 0x000fe80000100a00 */
[----:B------:R-:W-:Y:S04]  /*8cd30*/  STL.64 [R1+0xf8], R38 ;  /* 0x0000f82601007387 */ /* 0x000fe80000100a00 */
[----:B------:R-:W-:Y:S04]  /*8cd40*/  STL.64 [R1+0x4db0], R50 ;  /* 0x004db03201007387 */ /* 0x000fe80000100a00 */
[----:B------:R-:W-:Y:S04]  /*8cd50*/  STL [R1+0x4dac], R48 ;  /* 0x004dac3001007387 */ /* 0x000fe80000100800 */
[----:B------:R-:W-:Y:S04]  /*8cd60*/  STL.64 [R1+0x100], R24 ;  /* 0x0001001801007387 */ /* 0x000fe80000100a00 */
[----:B------:R-:W-:Y:S04]  /*8cd70*/  STL.64 [R1+0x108], R26 ;  /* 0x0001081a01007387 */ /* 0x000fe80000100a00 */
[----:B------:R-:W-:Y:S04]  /*8cd80*/  STL.64 [R1+0x120], R20 ;  /* 0x0001201401007387 */ /* 0x000fe80000100a00 */
[----:B------:R-:W-:Y:S01]  /*8cd90*/  STL.64 [R1+0x128], R22 ;  /* 0x0001281601007387 */ /* 0x000fe20000100a00 */
[----:B------:R-:W-:Y:S01]  /*8cda0*/  F2FP.F16.E4M3.UNPACK_B R8, R9.H1 ;  /* 0x00000009ff08723e */ /* 0x000fe200030006ff */
[----:B---3--:R-:W-:-:S15]  /*8cdb0*/  HMMA.16816.F32 R16, R28, R4, R16 ;  /* 0x000000041c10723c */ /* 0x008fde0000001810 */
[----:B------:R-:W-:-:S04]  /*8cdc0*/  NOP ;  /* 0x0000000000007918 */ /* 0x000fc80000000000 */
[----:B------:R-:W-:Y:S04]  /*8cdd0*/  STL.64 [R1+0x130], R16 ;  /* 0x0001301001007387 */ /* 0x000fe80000100a00 */
[----:B------:R-:W-:Y:S04]  /*8cde0*/  STL.64 [R1+0x138], R18 ;  /* 0x0001381201007387 */ /* 0x000fe80000100a00 */
[----:B------:R-:W3:Y:S04]  /*8cdf0*/  LDL.LU R32, [R1+0x340] ;  /* 0x0003400001207983 */ /* 0x000ee80000300800 */
        /* <DEDUP_REMOVED lines=53> */
[----:B------:R-:W-:-:S03]  /*8d150*/  F2FP.F16.E4M3.UNPACK_B R11, R11.H1 ;  /* 0x0000000bff0b723e */ /* 0x000fc600030006ff */
[----:B------:R-:W-:Y:S01]  /*8d160*/  HMMA.16816.F32 R44, R28, R8, R44 ;  /* 0x000000081c2c723c */ /* 0x000fe2000000182c */
[----:B----4-:R-:W-:Y:S02]  /*8d170*/  F2FP.F16.E4M3.UNPACK_B R12, R12.H1 ;  /* 0x0000000cff0c723e */ /* 0x010fe400030006ff */
[----:B------:R-:W-:-:S15]  /*8d180*/  F2FP.F16.E4M3.UNPACK_B R13, R13.H1 ;  /* 0x0000000dff0d723e */ /* 0x000fde00030006ff */
[----:B------:R-:W-:Y:S01]  /*8d190*/  NOP ;  /* 0x0000000000007918 */ /* 0x000fe20000000000 */
[----:B------:R-:W-:Y:S04]  /*8d1a0*/  STL.64 [R1+0x150], R44 ;  /* 0x0001502c01007387 */ /* 0x000fe80000100a00 */
[----:B------:R0:W-:Y:S04]  /*8d1b0*/  STL.64 [R1+0x158], R46 ;  /* 0x0001582e01007387 */ /* 0x0001e80000100a00 */
[----:B0-----:R-:W2:Y:S01]  /*8d1c0*/  LDL.LU.64 R46, [R1+0x4db8] ;  /* 0x004db800012e7983 */ /* 0x001ea20000300a00 */
[----:B------:R-:W-:Y:S03]  /*8d1d0*/  HMMA.16816.F32 R4, R28, R10, R4 ;  /* 0x0000000a1c04723c */ /* 0x000fe60000001804 */
[----:B------:R-:W-:Y:S04]  /*8d1e0*/  STL.64 [R1+0x4d08], R10 ;  /* 0x004d080a01007387 */ /* 0x000fe80000100a00 */
[----:B------:R-:W-:Y:S01]  /*8d1f0*/  STL.64 [R1+0x4d00], R8 ;  /* 0x004d000801007387 */ /* 0x000fe20000100a00 */
[----:B------:R-:W-:-:S11]  /*8d200*/  F2FP.F16.E4M3.UNPACK_B R14, R14.H1 ;  /* 0x0000000eff0e723e */ /* 0x000fd600030006ff */
[----:B------:R-:W-:Y:S04]  /*8d210*/  STL.64 [R1+0x160], R4 ;  /* 0x0001600401007387 */ /* 0x000fe80000100a00 */
[----:B------:R0:W-:Y:S02]  /*8d220*/  STL.64 [R1+0x168], R6 ;  /* 0x0001680601007387 */ /* 0x0001e40000100a00 */
[----:B0-----:R-:W-:Y:S01]  /*8d230*/  HMMA.16816.F32 R4, R28, R12, R48 ;  /* 0x0000000c1c04723c */ /* 0x001fe20000001830 */
[----:B------:R-:W-:Y:S02]  /*8d240*/  F2FP.F16.E4M3.UNPACK_B R15, R15.H1 ;  /* 0x0000000fff0f723e */ /* 0x000fe400030006ff */
[----:B------:R-:W-:Y:S02]  /*8d250*/  F2FP.F16.E4M3.UNPACK_B R16, R16.H1 ;  /* 0x00000010ff10723e */ /* 0x000fe400030006ff */
[----:B------:R-:W-:-:S14]  /*8d260*/  F2FP.F16.E4M3.UNPACK_B R17, R17.H1 ;  /* 0x00000011ff11723e */ /* 0x000fdc00030006ff */
[----:B------:R-:W-:Y:S04]  /*8d270*/  STL.64 [R1+0x180], R4 ;  /* 0x0001800401007387 */ /* 0x000fe80000100a00 */
[----:B------:R0:W-:Y:S02]  /*8d280*/  STL.64 [R1+0x188], R6 ;  /* 0x0001880601007387 */ /* 0x0001e40000100a00 */
[----:B0-----:R-:W-:Y:S02]  /*8d290*/  HMMA.16816.F32 R4, R28, R14, R52 ;  /* 0x0000000e1c04723c */ /* 0x001fe40000001834 */
[----:B------:R-:W-:Y:S04]  /*8d2a0*/  STL.64 [R1+0x4ce8], R14 ;  /* 0x004ce80e01007387 */ /* 0x000fe80000100a00 */
[----:B------:R-:W-:Y:S01]  /*8d2b0*/  STL.64 [R1+0x4ce0], R12 ;  /* 0x004ce00c01007387 */ /* 0x000fe20000100a00 */
[----:B------:R-:W-:-:S12]  /*8d2c0*/  F2FP.F16.E4M3.UNPACK_B R18, R18.H1 ;  /* 0x00000012ff12723e */ /* 0x000fd800030006ff */
        /* <DEDUP_REMOVED lines=15> */
[----:B------:R-:W-:-:S15]  /*8d3c0*/  F2FP.F16.E4M3.UNPACK_B R23, R23.H1 ;  /* 0x00000017ff17723e */ /* 0x000fde00030006ff */
[----:B------:R-:W-:-:S03]  /*8d3d0*/  NOP ;  /* 0x0000000000007918 */ /* 0x000fc60000000000 */
        /* <DEDUP_REMOVED lines=44> */
[----:B------:R-:W4:Y:S04]  /*8d6a0*/  LDL.LU R5, [R1+0x474] ;  /* 0x0004740001057983 */ /* 0x000f280000300800 */
[----:B-1----:R-:W4:Y:S04]  /*8d6b0*/  LDL.LU R6, [R1+0x478] ;  /* 0x0004780001067983 */ /* 0x002f280000300800 */
        /* <DEDUP_REMOVED lines=10> */
[----:B------:R-:W4:Y:S04]  /*8d760*/  LDL.LU R23, [R1+0x3cc] ;  /* 0x0003cc0001177983 */ /* 0x000f280000300800 */
[----:B------:R-:W4:Y:S01]  /*8d770*/  LDL.LU R45, [R1+0xda4] ;  /* 0x000da400012d7983 */ /* 0x000f220000300800 */
[----:B--2---:R-:W-:-:S02]  /*8d780*/  F2FP.F16.E4M3.UNPACK_B R25, R25.H1 ;  /* 0x00000019ff19723e */ /* 0x004fc400030006ff */
[----:B---3--:R-:W-:Y:S02]  /*8d790*/  F2FP.F16.E4M3.UNPACK_B R26, R26.H1 ;  /* 0x0000001aff1a723e */ /* 0x008fe400030006ff */
[----:B----4-:R-:W-:-:S03]  /*8d7a0*/  F2FP.F16.E4M3.UNPACK_B R27, R27.H1 ;  /* 0x0000001bff1b723e */ /* 0x010fc600030006ff */
[----:B------:R-:W-:Y:S01]  /*8d7b0*/  HMMA.16816.F32 R48, R28, R24, R48 ;  /* 0x000000181c30723c */ /* 0x000fe20000001830 */
[----:B------:R-:W-:-:S07]  /*8d7c0*/  F2FP.F16.E4M3.UNPACK_B R32, R32.H1 ;  /* 0x00000020ff20723e */ /* 0x000fce00030006ff */
[----:B------:R-:W-:Y:S01]  /*8d7d0*/  HMMA.16816.F32 R52, R28, R26, R52 ;  /* 0x0000001a1c34723c */ /* 0x000fe20000001834 */
[----:B------:R-:W-:Y:S02]  /*8d7e0*/  F2FP.F16.E4M3.UNPACK_B R33, R33.H1 ;  /* 0x00000021ff21723e */ /* 0x000fe400030006ff */
[----:B------:R-:W-:Y:S02]  /*8d7f0*/  F2FP.F16.E4M3.UNPACK_B R34, R34.H1 ;  /* 0x00000022ff22723e */ /* 0x000fe400030006ff */
[----:B------:R-:W-:Y:S02]  /*8d800*/  F2FP.F16.E4M3.UNPACK_B R35, R35.H1 ;  /* 0x00000023ff23723e */ /* 0x000fe400030006ff */
[----:B------:R-:W-:Y:S02]  /*8d810*/  F2FP.F16.E4M3.UNPACK_B R36, R36.H1 ;  /* 0x00000024ff24723e */ /* 0x000fe400030006ff */
[----:B------:R-:W-:Y:S02]  /*8d820*/  F2FP.F16.E4M3.UNPACK_B R37, R37.H1 ;  /* 0x00000025ff25723e */ /* 0x000fe400030006ff */
[----:B------:R-:W-:-:S02]  /*8d830*/  F2FP.F16.E4M3.UNPACK_B R38, R38.H1 ;  /* 0x00000026ff26723e */ /* 0x000fc400030006ff */
[----:B------:R-:W-:Y:S01]  /*8d840*/  F2FP.F16.E4M3.UNPACK_B R39, R39.H1 ;  /* 0x00000027ff27723e */ /* 0x000fe200030006ff */
[----:B------:R-:W-:Y:S01]  /*8d850*/  HMMA.16816.F32 R16, R28, R34, R16 ;  /* 0x000000221c10723c */ /* 0x000fe20000001810 */
[----:B------:R-:W-:-:S07]  /*8d860*/  F2FP.F16.E4M3.UNPACK_B R40, R40.H1 ;  /* 0x00000028ff28723e */ /* 0x000fce00030006ff */
[----:B------:R-:W-:Y:S01]  /*8d870*/  HMMA.16816.F32 R12, R28, R36, R12 ;  /* 0x000000241c0c723c */ /* 0x000fe2000000180c */
[----:B------:R-:W-:-:S07]  /*8d880*/  F2FP.F16.E4M3.UNPACK_B R41, R41.H1 ;  /* 0x00000029ff29723e */ /* 0x000fce00030006ff */
[C---:B------:R-:W-:Y:S01]  /*8d890*/  HMMA.16816.F32 R8, R28.reuse, R38, R8 ;  /* 0x000000261c08723c */ /* 0x040fe20000001808 */
[----:B------:R-:W-:Y:S04]  /*8d8a0*/  STL.64 [R1+0x1f0], R48 ;  /* 0x0001f03001007387 */ /* 0x000fe80000100a00 */
[----:B------:R0:W-:Y:S03]  /*8d8b0*/  STL.64 [R1+0x1f8], R50 ;  /* 0x0001f83201007387 */ /* 0x0001e60000100a00 */
[C---:B------:R-:W-:Y:S01]  /*8d8c0*/  HMMA.16816.F32 R4, R28.reuse, R40, R4 ;  /* 0x000000281c04723c */ /* 0x040fe20000001804 */
[----:B0-----:R-:W2:Y:S04]  /*8d8d0*/  LDL.LU.64 R50, [R1+0x4db0] ;  /* 0x004db00001327983 */ /* 0x001ea80000300a00 */
[----:B------:R-:W3:Y:S03]  /*8d8e0*/  LDL.LU R48, [R1+0x4dac] ;  /* 0x004dac0001307983 */ /* 0x000ee60000300800 */
[----:B------:R-:W-:Y:S01]  /*8d8f0*/  HMMA.16816.F32 R20, R28, R32, R20 ;  /* 0x000000201c14723c */ /* 0x000fe20000001814 */
[----:B------:R0:W-:Y:S04]  /*8d900*/  STL.64 [R1+0x200], R52 ;  /* 0x0002003401007387 */ /* 0x0001e80000100a00 */
[----:B------:R-:W-:Y:S01]  /*8d910*/  STL.64 [R1+0x208], R54 ;  /* 0x0002083601007387 */ /* 0x000fe20000100a00 */
[----:B------:R-:W-:-:S03]  /*8d920*/  F2FP.F16.E4M3.UNPACK_B R42, R42.H1 ;  /* 0x0000002aff2a723e */ /* 0x000fc600030006ff */
[----:B0-----:R-:W4:Y:S04]  /*8d930*/  LDL.LU R52, [R1+0x4da8] ;  /* 0x004da80001347983 */ /* 0x001f280000300800 */
[----:B------:R-:W-:Y:S04]  /*8d940*/  STL.64 [R1+0x4d38], R26 ;  /* 0x004d381a01007387 */ /* 0x000fe80000100a00 */
[----:B------:R-:W-:Y:S04]  /*8d950*/  STL.64 [R1+0x4d30], R24 ;  /* 0x004d301801007387 */ /* 0x000fe80000100a00 */
[----:B------:R-:W-:Y:S04]  /*8d960*/  STL [R1+0x4cdc], R32 ;  /* 0x004cdc2001007387 */ /* 0x000fe80000100800 */
[----:B------:R-:W-:Y:S04]  /*8d970*/  STL [R1+0x4cd8], R33 ;  /* 0x004cd82101007387 */ /* 0x000fe80000100800 */
[----:B------:R-:W-:Y:S04]  /*8d980*/  STL.64 [R1+0x220], R20 ;  /* 0x0002201401007387 */ /* 0x000fe80000100a00 */
[----:B------:R-:W-:Y:S04]  /*8d990*/  STL.64 [R1+0x228], R22 ;  /* 0x0002281601007387 */ /* 0x000fe80000100a00 */
[----:B------:R-:W-:Y:S04]  /*8d9a0*/  STL.64 [R1+0x230], R16 ;  /* 0x0002301001007387 */ /* 0x000fe80000100a00 */
[----:B------:R-:W-:Y:S04]  /*8d9b0*/  STL.64 [R1+0x238], R18 ;  /* 0x0002381201007387 */ /* 0x000fe80000100a00 */
[----:B------:R-:W-:Y:S04]  /*8d9c0*/  STL.64 [R1+0x240], R12 ;  /* 0x0002400c01007387 */ /* 0x000fe80000100a00 */
[----:B------:R-:W-:Y:S01]  /*8d9d0*/  STL.64 [R1+0x248], R14 ;  /* 0x0002480e01007387 */ /* 0x000fe20000100a00 */
[----:B------:R-:W-:-:S03]  /*8d9e0*/  F2FP.F16.E4M3.UNPACK_B R43, R43.H1 ;  /* 0x0000002bff2b723e */ /* 0x000fc600030006ff */
        /* <DEDUP_REMOVED lines=10> */
[----:B------:R-:W-:Y:S04]  /*8da90*/  STL.64 [R1+0x288], R6 ;  /* 0x0002880601007387 */ /* 0x000fe80000100a00 */
[----:B------:R-:W2:Y:S04]  /*8daa0*/  LDL.LU R8, [R1+0x920] ;  /* 0x0009200001087983 */ /* 0x000ea80000300800 */
[----:B------:R-:W2:Y:S04]  /*8dab0*/  LDL.LU R9, [R1+0x924] ;  /* 0x0009240001097983 */ /* 0x000ea80000300800 */
[----:B------:R-:W2:Y:S04]  /*8dac0*/  LDL.LU R10, [R1+0x928] ;  /* 0x00092800010a7983 */ /* 0x000ea80000300800 */
[----:B------:R-:W2:Y:S04]  /*8dad0*/  LDL.LU R11, [R1+0x92c] ;  /* 0x00092c00010b7983 */ /* 0x000ea80000300800 */
[----:B--2---:R-:W-:Y:S04]  /*8dae0*/  STL.64 [R1+0x4d90], R10 ;  /* 0x004d900a01007387 */ /* 0x004fe80000100a00 */
[----:B------:R0:W-:Y:S04]  /*8daf0*/  STL.64 [R1+0x4d88], R8 ;  /* 0x004d880801007387 */ /* 0x0001e80000100a00 */
[----:B------:R-:W2:Y:S04]  /*8db00*/  LDL.LU R12, [R1+0x930] ;  /* 0x00093000010c7983 */ /* 0x000ea80000300800 */
[----:B------:R-:W2:Y:S04]  /*8db10*/  LDL.LU R13, [R1+0x934] ;  /* 0x00093400010d7983 */ /* 0x000ea80000300800 */
[----:B------:R-:W2:Y:S04]  /*8db20*/  LDL.LU R14, [R1+0x938] ;  /* 0x00093800010e7983 */ /* 0x000ea80000300800 */
[----:B------:R-:W2:Y:S01]  /*8db30*/  LDL.LU R15, [R1+0x93c] ;  /* 0x00093c00010f7983 */ /* 0x000ea20000300800 */
[----:B------:R-:W-:-:S02]  /*8db40*/  IMAD.MOV.U32 R39, RZ, RZ, R46 ;  /* 0x000000ffff277224 */ /* 0x000fc400078e002e */
[----:B------:R-:W-:Y:S02]  /*8db50*/  IMAD.MOV.U32 R38, RZ, RZ, R47 ;  /* 0x000000ffff267224 */ /* 0x000fe400078e002f */
[----:B---3--:R-:W-:Y:S02]  /*8db60*/  IMAD.MOV.U32 R18, RZ, RZ, R48 ;  /* 0x000000ffff127224 */ /* 0x008fe400078e0030 */
[----:B------:R-:W-:Y:S01]  /*8db70*/  IMAD.MOV.U32 R19, RZ, RZ, R0 ;  /* 0x000000ffff137224 */ /* 0x000fe200078e0000 */
[----:B--2---:R-:W-:Y:S04]  /*8db80*/  STL.64 [R1+0x4da0], R14 ;  /* 0x004da00e01007387 */ /* 0x004fe80000100a00 */
[----:B------:R1:W-:Y:S04]  /*8db90*/  STL.64 [R1+0x4d98], R12 ;  /* 0x004d980c01007387 */ /* 0x0003e80000100a00 */
[----:B------:R-:W2:Y:S04]  /*8dba0*/  LDL.LU R24, [R1+0x960] ;  /* 0x0009600001187983 */ /* 0x000ea80000300800 */
[----:B------:R-:W2:Y:S04]  /*8dbb0*/  LDL.LU R25, [R1+0x964] ;  /* 0x0009640001197983 */ /* 0x000ea80000300800 */
[----:B------:R-:W2:Y:S04]  /*8dbc0*/  LDL.LU R26, [R1+0x968] ;  /* 0x00096800011a7983 */ /* 0x000ea80000300800 */
[----:B------:R-:W2:Y:S04]  /*8dbd0*/  LDL.LU R27, [R1+0x96c] ;  /* 0x00096c00011b7983 */ /* 0x000ea80000300800 */
[----:B0-----:R-:W3:Y:S04]  /*8dbe0*/  LDL.LU R8, [R1+0x9d0] ;  /* 0x0009d00001087983 */ /* 0x001ee80000300800 */
[----:B------:R-:W3:Y:S04]  /*8dbf0*/  LDL.LU R9, [R1+0x9d4] ;  /* 0x0009d40001097983 */ /* 0x000ee80000300800 */
[----:B------:R-:W3:Y:S04]  /*8dc00*/  LDL.LU R10, [R1+0x9d8] ;  /* 0x0009d800010a7983 */ /* 0x000ee80000300800 */
[----:B------:R-:W3:Y:S04]  /*8dc10*/  LDL.LU R11, [R1+0x9dc] ;  /* 0x0009dc00010b7983 */ /* 0x000ee80000300800 */
[----:B------:R-:W2:Y:S04]  /*8dc20*/  LDL.LU R46, [R1+0xd90] ;  /* 0x000d9000012e7983 */ /* 0x000ea80000300800 */
[----:B-1----:R-:W3:Y:S04]  /*8dc30*/  LDL.LU R12, [R1+0x530] ;  /* 0x00053000010c7983 */ /* 0x002ee80000300800 */
        /* <DEDUP_REMOVED lines=18> */
[----:B------:R-:W-:-:S02]  /*8dd60*/  F2FP.F16.E4M3.UNPACK_B R44, R44.H1 ;  /* 0x0000002cff2c723e */ /* 0x000fc400030006ff */
[----:B------:R-:W-:Y:S01]  /*8dd70*/  F2FP.F16.E4M3.UNPACK_B R45, R45.H1 ;  /* 0x0000002dff2d723e */ /* 0x000fe200030006ff */
[----:B------:R-:W4:Y:S04]  /*8dd80*/  LDL.64 R36, [R1+0x18] ;  /* 0x0000180001247983 */ /* 0x000f280000100a00 */
[----:B------:R-:W4:Y:S04]  /*8dd90*/  LDL.LU R40, [R1+0x980] ;  /* 0x0009800001287983 */ /* 0x000f280000300800 */
[----:B------:R-:W4:Y:S04]  /*8dda0*/  LDL.LU R41, [R1+0x984] ;  /* 0x0009840001297983 */ /* 0x000f280000300800 */
[----:B------:R-:W4:Y:S04]  /*8ddb0*/  LDL.LU R42, [R1+0x988] ;  /* 0x00098800012a7983 */ /* 0x000f280000300800 */
[----:B------:R-:W4:Y:S04]  /*8ddc0*/  LDL.LU R43, [R1+0x98c] ;  /* 0x00098c00012b7983 */ /* 0x000f280000300800 */
        /* <DEDUP_REMOVED lines=9> */
[----:B--2---:R-:W-:-:S02]  /*8de60*/  F2FP.F16.E4M3.UNPACK_B R46, R46.H1 ;  /* 0x0000002eff2e723e */ /* 0x004fc400030006ff */
[----:B---3--:R-:W-:Y:S01]  /*8de70*/  F2FP.F16.E4M3.UNPACK_B R47, R47.H1 ;  /* 0x0000002fff2f723e */ /* 0x008fe200030006ff */
[C---:B------:R-:W-:Y:S08]  /*8de80*/  HMMA.16816.F32 R12, R28.reuse, R44, R12 ;  /* 0x0000002c1c0c723c */ /* 0x040ff0000000180c */
[----:B------:R-:W-:Y:S01]  /*8de90*/  HMMA.16816.F32 R8, R28, R46, R8 ;  /* 0x0000002e1c08723c */ /* 0x000fe20000001808 */
[----:B----4-:R-:W-:-:S02]  /*8dea0*/  F2FP.F16.E4M3.UNPACK_B R48, R48.H1 ;  /* 0x00000030ff30723e */ /* 0x010fc400030006ff */
[----:B------:R-:W-:-:S08]  /*8deb0*/  F2FP.F16.E4M3.UNPACK_B R49, R49.H1 ;  /* 0x00000031ff31723e */ /* 0x000fd000030006ff */
        /* <DEDUP_REMOVED lines=9> */
[----:B------:R0:W-:Y:S01]  /*8df50*/  STL.64 [R1+0x4ca8], R44 ;  /* 0x004ca82c01007387 */ /* 0x0001e20000100a00 */
[----:B------:R-:W-:Y:S03]  /*8df60*/  HMMA.16816.F32 R28, R28, R48, R56 ;  /* 0x000000301c1c723c */ /* 0x000fe60000001838 */
[----:B0-----:R-:W4:Y:S04]  /*8df70*/  LDL.LU R44, [R1+0x9c0] ;  /* 0x0009c000012c7983 */ /* 0x001f280000300800 */
[----:B------:R-:W4:Y:S04]  /*8df80*/  LDL.LU R45, [R1+0x9c4] ;  /* 0x0009c400012d7983 */ /* 0x000f280000300800 */
[----:B------:R-:W4:Y:S04]  /*8df90*/  LDL.LU R46, [R1+0x9c8] ;  /* 0x0009c800012e7983 */ /* 0x000f280000300800 */
[----:B------:R-:W4:Y:S01]  /*8dfa0*/  LDL.LU R47, [R1+0x9cc] ;  /* 0x0009cc00012f7983 */ /* 0x000f220000300800 */
[----:B------:R-:W-:-:S02]  /*8dfb0*/  IMAD R61, R61, 0x100, R53 ;  /* 0x000001003d3d7824 */ /* 0x000fc400078e0235 */
[----:B------:R-:W-:Y:S01]  /*8dfc0*/  IMAD R33, R33, 0x100, R54 ;  /* 0x0000010021217824 */ /* 0x000fe200078e0236 */
[----:B------:R-:W2:Y:S04]  /*8dfd0*/  LDL.LU R53, [R1+0x4d84] ;  /* 0x004d840001357983 */ /* 0x000ea80000300800 */
[----:B------:R-:W2:Y:S01]  /*8dfe0*/  LDL.LU R54, [R1+0x4d80] ;  /* 0x004d800001367983 */ /* 0x000ea20000300800 */
[----:B------:R-:W-:Y:S02]  /*8dff0*/  IMAD R32, R32, 0x100, R55 ;  /* 0x0000010020207824 */ /* 0x000fe400078e0237 */
[----:B------:R-:W-:Y:S01]  /*8e000*/  IMAD R0, R0, 0x100, R60 ;  /* 0x0000010000007824 */ /* 0x000fe200078e023c */
[----:B------:R-:W2:Y:S04]  /*8e010*/  LDL.LU R55, [R1+0x4d7c] ;  /* 0x004d7c0001377983 */ /* 0x000ea80000300800 */
[----:B------:R-:W2:Y:S04]  /*8e020*/  LDL.LU R60, [R1+0x4d78] ;  /* 0x004d7800013c7983 */ /* 0x000ea80000300800 */
[----:B------:R-:W3:Y:S04]  /*8e030*/  LDL.LU.64 R58, [R1+0x4d70] ;  /* 0x004d7000013a7983 */ /* 0x000ee80000300a00 */
[----:B------:R-:W2:Y:S04]  /*8e040*/  LDL.LU.64 R56, [R1+0x4d68] ;  /* 0x004d680001387983 */ /* 0x000ea80000300a00 */
[----:B------:R-:W-:Y:S04]  /*8e050*/  STL.64 [R1+0x4d48], R50 ;  /* 0x004d483201007387 */ /* 0x000fe80000100a00 */
[----:B------:R-:W-:Y:S04]  /*8e060*/  STL.64 [R1+0x4d40], R48 ;  /* 0x004d403001007387 */ /* 0x000fe80000100a00 */
[----:B------:R0:W-:Y:S04]  /*8e070*/  STL.64 [R1+0x290], R28 ;  /* 0x0002901c01007387 */ /* 0x0001e80000100a00 */
[----:B------:R1:W-:Y:S01]  /*8e080*/  STL.64 [R1+0x298], R30 ;  /* 0x0002981e01007387 */ /* 0x0003e20000100a00 */
[----:B0-----:R-:W-:-:S03]  /*8e090*/  F2FP.F16.E4M3.UNPACK_B R28, R61 ;  /* 0x0000003dff1c723e */ /* 0x001fc600020006ff */
[----:B------:R-:W2:Y:S01]  /*8e0a0*/  LDL.LU R61, [R1+0x4d60] ;  /* 0x004d6000013d7983 */ /* 0x000ea20000300800 */
[----:B------:R-:W-:Y:S02]  /*8e0b0*/  F2FP.F16.E4M3.UNPACK_B R29, R33 ;  /* 0x00000021ff1d723e */ /* 0x000fe400020006ff */
[----:B-1----:R-:W-:Y:S02]  /*8e0c0*/  F2FP.F16.E4M3.UNPACK_B R30, R32 ;  /* 0x00000020ff1e723e */ /* 0x002fe400020006ff */
[----:B------:R-:W-:Y:S01]  /*8e0d0*/  F2FP.F16.E4M3.UNPACK_B R31, R0 ;  /* 0x00000000ff1f723e */ /* 0x000fe200020006ff */
[----:B------:R-:W-:Y:S02]  /*8e0e0*/  IMAD.MOV.U32 R32, RZ, RZ, R36 ;  /* 0x000000ffff207224 */ /* 0x000fe400078e0024 */
[----:B------:R-:W-:Y:S02]  /*8e0f0*/  IMAD.MOV.U32 R33, RZ, RZ, R37 ;  /* 0x000000ffff217224 */ /* 0x000fe400078e0025 */
[----:B------:R-:W-:-:S02]  /*8e100*/  IMAD.MOV.U32 R0, RZ, RZ, R17 ;  /* 0x000000ffff007224 */ /* 0x000fc400078e0011 */
[C---:B------:R-:W-:Y:S08]  /*8e110*/  HMMA.16816.F32 R24, R28.reuse, R16, R24 ;  /* 0x000000101c18723c */ /* 0x040ff00000001818 */
[C---:B------:R-:W-:Y:S08]  /*8e120*/  HMMA.16816.F32 R16, R28.reuse, R18, R20 ;  /* 0x000000121c10723c */ /* 0x040ff00000001814 */
[----:B----4-:R-:W-:-:S15]  /*8e130*/  HMMA.16816.F32 R44, R28, R36, R44 ;  /* 0x000000241c2c723c */ /* 0x010fde000000182c */
[----:B------:R-:W-:-:S04]  /*8e140*/  NOP ;  /* 0x0000000000007918 */ /* 0x000fc80000000000 */
[----:B------:R-:W-:Y:S04]  /*8e150*/  STL.64 [R1+0xd50], R44 ;  /* 0x000d502c01007387 */ /* 0x000fe80000100a00 */
[----:B------:R-:W-:Y:S04]  /*8e160*/  STL.64 [R1+0xd58], R46 ;  /* 0x000d582e01007387 */ /* 0x000fe80000100a00 */
[----:B------:R-:W-:Y:S04]  /*8e170*/  STL.64 [R1+0x4d58], R34 ;  /* 0x004d582201007387 */ /* 0x000fe80000100a00 */
[----:B------:R0:W-:Y:S01]  /*8e180*/  STL.64 [R1+0x4d50], R32 ;  /* 0x004d502001007387 */ /* 0x0001e20000100a00 */
[C---:B---3--:R-:W-:Y:S08]  /*8e190*/  HMMA.16816.F32 R8, R28.reuse, R58, R8 ;  /* 0x0000003a1c08723c */ /* 0x048ff00000001808 */
[C---:B--2---:R-:W-:Y:S08]  /*8e1a0*/  HMMA.16816.F32 R12, R28.reuse, R60, R12 ;  /* 0x0000003c1c0c723c */ /* 0x044ff0000000180c */
[C---:B0-----:R-:W-:Y:S08]  /*8e1b0*/  HMMA.16816.F32 R32, R28.reuse, R38, R40 ;  /* 0x000000261c20723c */ /* 0x041ff00000001828 */
[C---:B------:R-:W-:Y:S11]  /*8e1c0*/  HMMA.16816.F32 R4, R28.reuse, R56, R4 ;  /* 0x000000381c04723c */ /* 0x040ff60000001804 */
[----:B------:R0:W-:Y:S04]  /*8e1d0*/  STL.64 [R1+0xd40], R32 ;  /* 0x000d402001007387 */ /* 0x0001e80000100a00 */
[----:B------:R1:W-:Y:S04]  /*8e1e0*/  STL.64 [R1+0xd48], R34 ;  /* 0x000d482201007387 */ /* 0x0003e80000100a00 */
[----:B------:R-:W-:Y:S04]  /*8e1f0*/  STL.64 [R1+0xd30], R24 ;  /* 0x000d301801007387 */ /* 0x000fe80000100a00 */
[----:B------:R-:W-:Y:S04]  /*8e200*/  STL.64 [R1+0xd38], R26 ;  /* 0x000d381a01007387 */ /* 0x000fe80000100a00 */
[----:B------:R-:W-:Y:S04]  /*8e210*/  STL.64 [R1+0xd20], R16 ;  /* 0x000d201001007387 */ /* 0x000fe80000100a00 */
[----:B------:R-:W-:Y:S04]  /*8e220*/  STL.64 [R1+0xd28], R18 ;  /* 0x000d281201007387 */ /* 0x000fe80000100a00 */
        /* <DEDUP_REMOVED lines=122> */
[C---:B---3--:R-:W-:Y:S08]  /*8e9d0*/  HMMA.16816.F32 R4, R28.reuse, R14, R4 ;  /* 0x0000000e1c04723c */ /* 0x048ff00000001804 */
[----:B--2---:R-:W-:Y:S01]  /*8e9e0*/  HMMA.16816.F32 R8, R28, R12, R8 ;  /* 0x0000000c1c08723c */ /* 0x004fe20000001808 */
[----:B------:R-:W-:-:S15]  /*8e9f0*/  STL.64 [R1+0x4c60], R14 ;  /* 0x004c600e01007387 */ /* 0x000fde0000100a00 */
[----:B------:R-:W-:-:S03]  /*8ea00*/  NOP ;  /* 0x0000000000007918 */ /* 0x000fc60000000000 */
[----:B------:R-:W-:Y:S04]  /*8ea10*/  STL.64 [R1+0xc70], R8 ;  /* 0x000c700801007387 */ /* 0x000fe80000100a00 */
[----:B------:R0:W-:Y:S04]  /*8ea20*/  STL.64 [R1+0xc78], R10 ;  /* 0x000c780a01007387 */ /* 0x0001e80000100a00 */
[----:B------:R-:W-:Y:S04]  /*8ea30*/  STL.64 [R1+0x4c58], R12 ;  /* 0x004c580c01007387 */ /* 0x000fe80000100a00 */
        /* <DEDUP_REMOVED lines=17> */
[----:B------:R4:W-:Y:S04]  /*8eb50*/  STL.64 [R1+0xc38], R6 ;  /* 0x000c380601007387 */ /* 0x0009e80000100a00 */
[----:B------:R-:W2:Y:S01]  /*8eb60*/  LDL.LU R12, [R1+0x700] ;  /* 0x00070000010c7983 */ /* 0x000ea20000300800 */
[C---:B0-----:R-:W-:Y:S08]  /*8eb70*/  HMMA.16816.F32 R8, R28.reuse, R24, R40 ;  /* 0x000000181c08723c */ /* 0x041ff00000001828 */
[----:B----4-:R-:W-:Y:S11]  /*8eb80*/  HMMA.16816.F32 R4, R28, R26, R36 ;  /* 0x0000001a1c04723c */ /* 0x010ff60000001824 */
        /* <DEDUP_REMOVED lines=72> */
[----:B------:R-:W-:Y:S11]  /*8f010*/  HMMA.16816.F32 R40, R28, R38, R40 ;  /* 0x000000261c28723c */ /* 0x000ff60000001828 */
        /* <DEDUP_REMOVED lines=21> */
[C---:B------:R-:W-:Y:S08]  /*8f170*/  HMMA.16816.F32 R32, R28.reuse, R42, R32 ;  /* 0x0000002a1c20723c */ /* 0x040ff00000001820 */
[----:B------:R-:W-:Y:S01]  /*8f180*/  HMMA.16816.F32 R36, R28, R40, R36 ;  /* 0x000000281c24723c */ /* 0x000fe20000001824 */
[----:B------:R-:W-:-:S02]  /*8f190*/  F2FP.F16.E4M3.UNPACK_B R28, R11 ;  /* 0x0000000bff1c723e */ /* 0x000fc400020006ff */
[----:B------:R-:W-:Y:S02]  /*8f1a0*/  F2FP.F16.E4M3.UNPACK_B R29, R10 ;  /* 0x0000000aff1d723e */ /* 0x000fe400020006ff */
[----:B------:R-:W-:Y:S02]  /*8f1b0*/  F2FP.F16.E4M3.UNPACK_B R30, R9 ;  /* 0x00000009ff1e723e */ /* 0x000fe400020006ff */
[----:B------:R-:W-:Y:S01]  /*8f1c0*/  F2FP.F16.E4M3.UNPACK_B R31, R8 ;  /* 0x00000008ff1f723e */ /* 0x000fe200020006ff */
[----:B------:R-:W-:Y:S06]  /*8f1d0*/  STL.64 [R1+0x4bc0], R42 ;  /* 0x004bc02a01007387 */ /* 0x000fec0000100a00 */
[C---:B------:R-:W-:Y:S08]  /*8f1e0*/  HMMA.16816.F32 R8, R28.reuse, R56, R4 ;  /* 0x000000381c08723c */ /* 0x040ff00000001804 */
[----:B------:R-:W-:Y:S01]  /*8f1f0*/  HMMA.16816.F32 R4, R28, R58, R52 ;  /* 0x0000003a1c04723c */ /* 0x000fe20000001834 */
        /* <DEDUP_REMOVED lines=11> */
[----:B------:R2:W-:Y:S04]  /*8f2b0*/  STL [R1+0x4ba0], R48 ;  /* 0x004ba03001007387 */ /* 0x0005e80000100800 */
[----:B------:R3:W-:Y:S04]  /*8f2c0*/  STL [R1+0x4b9c], R49 ;  /* 0x004b9c3101007387 */ /* 0x0007e80000100800 */
[----:B------:R-:W-:Y:S04]  /*8f2d0*/  STL.64 [R1+0x310], R12 ;  /* 0x0003100c01007387 */ /* 0x000fe80000100a00 */
[----:B------:R-:W-:Y:S04]  /*8f2e0*/  STL.64 [R1+0x318], R14 ;  /* 0x0003180e01007387 */ /* 0x000fe80000100a00 */
[----:B------:R-:W-:Y:S04]  /*8f2f0*/  STL.64 [R1+0x440], R8 ;  /* 0x0004400801007387 */ /* 0x000fe80000100a00 */
[----:B------:R-:W-:Y:S04]  /*8f300*/  STL.64 [R1+0x448], R10 ;  /* 0x0004480a01007387 */ /* 0x000fe80000100a00 */
[----:B------:R-:W-:Y:S04]  /*8f310*/  STL.64 [R1+0xba0], R4 ;  /* 0x000ba00401007387 */ /* 0x000fe80000100a00 */
[----:B------:R-:W-:Y:S04]  /*8f320*/  STL.64 [R1+0xba8], R6 ;  /* 0x000ba80601007387 */ /* 0x000fe80000100a00 */
[----:B0-----:R-:W4:Y:S04]  /*8f330*/  LDL.LU R32, [R1+0x5f0] ;  /* 0x0005f00001207983 */ /* 0x001f280000300800 */
[----:B------:R-:W4:Y:S04]  /*8f340*/  LDL.LU R33, [R1+0x5f4] ;  /* 0x0005f40001217983 */ /* 0x000f280000300800 */
[----:B-1----:R-:W4:Y:S04]  /*8f350*/  LDL.LU R34, [R1+0x5f8] ;  /* 0x0005f80001227983 */ /* 0x002f280000300800 */
[----:B------:R-:W4:Y:S01]  /*8f360*/  LDL.LU R35, [R1+0x5fc] ;  /* 0x0005fc0001237983 */ /* 0x000f220000300800 */
[----:B--2---:R-:W-:-:S02]  /*8f370*/  IMAD.MOV.U32 R48, RZ, RZ, R58 ;  /* 0x000000ffff307224 */ /* 0x004fc400078e003a */
[----:B---3--:R-:W-:Y:S01]  /*8f380*/  IMAD.MOV.U32 R49, RZ, RZ, R59 ;  /* 0x000000ffff317224 */ /* 0x008fe200078e003b */
[----:B----4-:R-:W-:Y:S04]  /*8f390*/  STL.64 [R1+0x4c90], R34 ;  /* 0x004c902201007387 */ /* 0x010fe80000100a00 */
        /* <DEDUP_REMOVED lines=9> */
[----:B------:R-:W4:Y:S04]  /*8f430*/  LDL R18, [R1+0x8] ;  /* 0x0000080001127983 */ /* 0x000f280000100800 */
[----:B0-----:R-:W4:Y:S04]  /*8f440*/  LDL.LU R32, [R1+0x6e0] ;  /* 0x0006e00001207983 */ /* 0x001f280000300800 */
[----:B------:R-:W4:Y:S04]  /*8f450*/  LDL.LU R33, [R1+0x6e4] ;  /* 0x0006e40001217983 */ /* 0x000f280000300800 */
[----:B------:R-:W4:Y:S04]  /*8f460*/  LDL.LU R34, [R1+0x6e8] ;  /* 0x0006e80001227983 */ /* 0x000f280000300800 */
[----:B------:R-:W4:Y:S04]  /*8f470*/  LDL.LU R35, [R1+0x6ec] ;  /* 0x0006ec0001237983 */ /* 0x000f280000300800 */
[----:B------:R-:W3:Y:S04]  /*8f480*/  LDL.LU.64 R22, [R1] ;  /* 0x0000000001167983 */ /* 0x000ee80000300a00 */
        /* <DEDUP_REMOVED lines=29> */
[----:B------:R0:W-:Y:S01]  /*8f660*/  STL [R1+0x4ba4], R48 ;  /* 0x004ba43001007387 */ /* 0x0001e20000100800 */
[C---:B----4-:R-:W-:Y:S08]  /*8f670*/  HMMA.16816.F32 R16, R28.reuse, R18, R32 ;  /* 0x000000121c10723c */ /* 0x050ff00000001820 */
[C---:B---3--:R-:W-:Y:S01]  /*8f680*/  HMMA.16816.F32 R24, R28.reuse, R22, R24 ;  /* 0x000000161c18723c */ /* 0x048fe20000001818 */
[----:B------:R-:W3:Y:S04]  /*8f690*/  LDL.LU.64 R34, [R1+0x4c90] ;  /* 0x004c900001227983 */ /* 0x000ee80000300a00 */
[----:B------:R-:W3:Y:S03]  /*8f6a0*/  LDL.LU.64 R32, [R1+0x4c88] ;  /* 0x004c880001207983 */ /* 0x000ee60000300a00 */
[----:B--2---:R-:W-:Y:S03]  /*8f6b0*/  HMMA.16816.F32 R56, R28, R60, R56 ;  /* 0x0000003c1c38723c */ /* 0x004fe60000001838 */
[----:B------:R-:W-:Y:S04]  /*8f6c0*/  STL.64 [R1+0xb90], R16 ;  /* 0x000b901001007387 */ /* 0x000fe80000100a00 */
[----:B------:R1:W-:Y:S01]  /*8f6d0*/  STL.64 [R1+0xb98], R18 ;  /* 0x000b981201007387 */ /* 0x0003e20000100a00 */
[----:B0-----:R-:W-:-:S02]  /*8f6e0*/  IMAD.MOV.U32 R48, RZ, RZ, R22 ;  /* 0x000000ffff307224 */ /* 0x001fc400078e0016 */
[----:B------:R-:W-:Y:S01]  /*8f6f0*/  IMAD.MOV.U32 R0, RZ, RZ, R23 ;  /* 0x000000ffff007224 */ /* 0x000fe200078e0017 */
[----:B-1----:R-:W2:Y:S04]  /*8f700*/  LDL.LU.64 R18, [R1+0x4c80] ;  /* 0x004c800001127983 */ /* 0x002ea80000300a00 */
[----:B------:R-:W4:Y:S04]  /*8f710*/  LDL.LU.64 R16, [R1+0x4c78] ;  /* 0x004c780001107983 */ /* 0x000f280000300a00 */
[----:B------:R0:W-:Y:S04]  /*8f720*/  STL.64 [R1+0x410], R24 ;  /* 0x0004101801007387 */ /* 0x0001e80000100a00 */
[----:B------:R1:W-:Y:S04]  /*8f730*/  STL.64 [R1+0x418], R26 ;  /* 0x0004181a01007387 */ /* 0x0003e80000100a00 */
        /* <DEDUP_REMOVED lines=47> */
[C---:B--2---:R-:W-:Y:S08]  /*8fa30*/  HMMA.16816.F32 R52, R28.reuse, R50, R52 ;  /* 0x000000321c34723c */ /* 0x044ff00000001834 */
[C---:B------:R-:W-:Y:S08]  /*8fa40*/  HMMA.16816.F32 R44, R28.reuse, R4, R44 ;  /* 0x000000041c2c723c */ /* 0x040ff0000000182c */
[C---:B------:R-:W-:Y:S08]  /*8fa50*/  HMMA.16816.F32 R40, R28.reuse, R6, R40 ;  /* 0x000000061c28723c */ /* 0x040ff00000001828 */
[C---:B------:R-:W-:Y:S01]  /*8fa60*/  HMMA.16816.F32 R32, R28.reuse, R10, R32 ;  /* 0x0000000a1c20723c */ /* 0x040fe20000001820 */
[----:B------:R-:W-:Y:S04]  /*8fa70*/  STL.64 [R1+0xb50], R52 ;  /* 0x000b503401007387 */ /* 0x000fe80000100a00 */
[----:B------:R4:W-:Y:S03]  /*8fa80*/  STL.64 [R1+0xb58], R54 ;  /* 0x000b583601007387 */ /* 0x0009e60000100a00 */
[----:B----4-:R-:W-:-:S15]  /*8fa90*/  HMMA.16816.F32 R52, R28, R2, R56 ;  /* 0x000000021c34723c */ /* 0x010fde0000001838 */
[----:B------:R-:W-:-:S04]  /*8faa0*/  NOP ;  /* 0x0000000000007918 */ /* 0x000fc80000000000 */
        /* <DEDUP_REMOVED lines=9> */
[----:B------:R-:W-:Y:S04]  /*8fb40*/  STL.64 [R1+0x370], R36 ;  /* 0x0003702401007387 */ /* 0x000fe80000100a00 */
[----:B------:R-:W-:Y:S04]  /*8fb50*/  STL.64 [R1+0x378], R38 ;  /* 0x0003782601007387 */ /* 0x000fe80000100a00 */
[----:B------:R-:W-:Y:S04]  /*8fb60*/  STL.64 [R1+0xb20], R32 ;  /* 0x000b202001007387 */ /* 0x000fe80000100a00 */
[----:B------:R0:W-:Y:S04]  /*8fb70*/  STL.64 [R1+0xb28], R34 ;  /* 0x000b282201007387 */ /* 0x0001e80000100a00 */
[----:B------:R-:W2:Y:S04]  /*8fb80*/  LDL.LU R5, [R1+0x4d4] ;  /* 0x0004d40001057983 */ /* 0x000ea80000300800 */
[----:B------:R-:W2:Y:S04]  /*8fb90*/  LDL.LU R6, [R1+0x4d8] ;  /* 0x0004d80001067983 */ /* 0x000ea80000300800 */
[----:B------:R-:W2:Y:S01]  /*8fba0*/  LDL.LU R7, [R1+0x4dc] ;  /* 0x0004dc0001077983 */ /* 0x000ea20000300800 */
[C---:B0-----:R-:W-:Y:S08]  /*8fbb0*/  HMMA.16816.F32 R32, R28.reuse, R12, R24 ;  /* 0x0000000c1c20723c */ /* 0x041ff00000001818 */
[C---:B------:R-:W-:Y:S01]  /*8fbc0*/  HMMA.16816.F32 R24, R28.reuse, R14, R20 ;  /* 0x0000000e1c18723c */ /* 0x040fe20000001814 */
[----:B------:R-:W-:Y:S04]  /*8fbd0*/  STL.64 [R1+0x4b38], R10 ;  /* 0x004b380a01007387 */ /* 0x000fe80000100a00 */
[----:B------:R0:W-:Y:S04]  /*8fbe0*/  STL.64 [R1+0x4b30], R8 ;  /* 0x004b300801007387 */ /* 0x0001e80000100a00 */
[----:B0-----:R-:W3:Y:S04]  /*8fbf0*/  LDL.LU R8, [R1+0x4e0] ;  /* 0x0004e00001087983 */ /* 0x001ee80000300800 */
[----:B------:R-:W3:Y:S04]  /*8fc00*/  LDL.LU R9, [R1+0x4e4] ;  /* 0x0004e40001097983 */ /* 0x000ee80000300800 */
[----:B------:R-:W3:Y:S04]  /*8fc10*/  LDL.LU R10, [R1+0x4e8] ;  /* 0x0004e800010a7983 */ /* 0x000ee80000300800 */
[----:B------:R-:W3:Y:S04]  /*8fc20*/  LDL.LU R11, [R1+0x4ec] ;  /* 0x0004ec00010b7983 */ /* 0x000ee80000300800 */
[----:B------:R-:W4:Y:S04]  /*8fc30*/  LDL.LU R20, [R1+0x5b0] ;  /* 0x0005b00001147983 */ /* 0x000f280000300800 */
[----:B------:R-:W-:Y:S04]  /*8fc40*/  STL.64 [R1+0xb10], R32 ;  /* 0x000b102001007387 */ /* 0x000fe80000100a00 */
[----:B------:R-:W-:Y:S04]  /*8fc50*/  STL.64 [R1+0xb18], R34 ;  /* 0x000b182201007387 */ /* 0x000fe80000100a00 */
[----:B------:R0:W-:Y:S04]  /*8fc60*/  STL.64 [R1+0x340], R24 ;  /* 0x0003401801007387 */ /* 0x0001e80000100a00 */
[----:B------:R1:W-:Y:S04]  /*8fc70*/  STL.64 [R1+0x348], R26 ;  /* 0x0003481a01007387 */ /* 0x0003e80000100a00 */
[----:B------:R-:W4:Y:S04]  /*8fc80*/  LDL.LU R21, [R1+0x5b4] ;  /* 0x0005b40001157983 */ /* 0x000f280000300800 */
[----:B------:R-:W4:Y:S04]  /*8fc90*/  LDL.LU R22, [R1+0x5b8] ;  /* 0x0005b80001167983 */ /* 0x000f280000300800 */
[----:B------:R-:W4:Y:S04]  /*8fca0*/  LDL.LU R23, [R1+0x5bc] ;  /* 0x0005bc0001177983 */ /* 0x000f280000300800 */
[----:B------:R-:W2:Y:S04]  /*8fcb0*/  LDL.LU R52, [R1+0x5c0] ;  /* 0x0005c00001347983 */ /* 0x000ea80000300800 */
[----:B------:R-:W2:Y:S04]  /*8fcc0*/  LDL.LU R53, [R1+0x5c4] ;  /* 0x0005c40001357983 */ /* 0x000ea80000300800 */
[----:B------:R-:W2:Y:S04]  /*8fcd0*/  LDL.LU R54, [R1+0x5c8] ;  /* 0x0005c80001367983 */ /* 0x000ea80000300800 */
[----:B------:R-:W2:Y:S04]  /*8fce0*/  LDL.LU R55, [R1+0x5cc] ;  /* 0x0005cc0001377983 */ /* 0x000ea80000300800 */
[----:B0-----:R-:W3:Y:S04]  /*8fcf0*/  LDL.LU R24, [R1+0x580] ;  /* 0x0005800001187983 */ /* 0x001ee80000300800 */
[----:B------:R-:W3:Y:S04]  /*8fd00*/  LDL.LU R25, [R1+0x584] ;  /* 0x0005840001197983 */ /* 0x000ee80000300800 */
        /* <DEDUP_REMOVED lines=88> */
[----:B------:R-:W-:Y:S01]  /*90290*/  STL.64 [R1+0x4b20], R32 ;  /* 0x004b202001007387 */ /* 0x000fe20000100a00 */
[C---:B------:R-:W-:Y:S08]  /*902a0*/  HMMA.16816.F32 R4, R28.reuse, R46, R4 ;  /* 0x0000002e1c04723c */ /* 0x040ff00000001804 */
[C---:B----4-:R-:W-:Y:S08]  /*902b0*/  HMMA.16816.F32 R16, R28.reuse, R40, R16 ;  /* 0x000000281c10723c */ /* 0x050ff00000001810 */
[C---:B--2---:R-:W-:Y:S08]  /*902c0*/  HMMA.16816.F32 R12, R28.reuse, R42, R12 ;  /* 0x0000002a1c0c723c */ /* 0x044ff0000000180c */
[C---:B---3--:R-:W-:Y:S08]  /*902d0*/  HMMA.16816.F32 R24, R28.reuse, R36, R24 ;  /* 0x000000241c18723c */ /* 0x048ff00000001818 */
        /* <DEDUP_REMOVED lines=18> */
[----:B------:R1:W-:Y:S04]  /*90400*/  STL.64 [R1+0xa30], R4 ;  /* 0x000a300401007387 */ /* 0x0003e80000100a00 */
[----:B------:R3:W-:Y:S04]  /*90410*/  STL.64 [R1+0xa38], R6 ;  /* 0x000a380601007387 */ /* 0x0007e80000100a00 */
[----:B------:R-:W2:Y:S04]  /*90420*/  LDL.LU R9, [R1+0x454] ;  /* 0x0004540001097983 */ /* 0x000ea80000300800 */
[----:B------:R-:W2:Y:S04]  /*90430*/  LDL.LU R10, [R1+0x458] ;  /* 0x00045800010a7983 */ /* 0x000ea80000300800 */
[----:B------:R-:W2:Y:S01]  /*90440*/  LDL.LU R11, [R1+0x45c] ;  /* 0x00045c00010b7983 */ /* 0x000ea20000300800 */
[----:B0-----:R-:W-:-:S03]  /*90450*/  IMAD.MOV.U32 R14, RZ, RZ, R48 ;  /* 0x000000ffff0e7224 */ /* 0x001fc600078e0030 */
[----:B------:R-:W4:Y:S04]  /*90460*/  LDL.LU R48, [R1+0x4ba4] ;  /* 0x004ba40001307983 */ /* 0x000f280000300800 */
        /* <DEDUP_REMOVED lines=18> */
[----:B----4-:R-:W-:Y:S02]  /*90590*/  IMAD.MOV.U32 R26, RZ, RZ, R48 ;  /* 0x000000ffff1a7224 */ /* 0x010fe400078e0030 */
        /* <DEDUP_REMOVED lines=16> */
[----:B------:R-:W-:Y:S04]  /*906a0*/  STL.64 [R1+0x4ad8], R46 ;  /* 0x004ad82e01007387 */ /* 0x000fe80000100a00 */
[----:B------:R0:W-:Y:S04]  /*906b0*/  STL.64 [R1+0x4ad0], R44 ;  /* 0x004ad02c01007387 */ /* 0x0001e80000100a00 */
[----:B0-----:R-:W3:Y:S04]  /*906c0*/  LDL.LU R44, [R1+0x260] ;  /* 0x00026000012c7983 */ /* 0x001ee80000300800 */
[----:B------:R-:W3:Y:S04]  /*906d0*/  LDL.LU R45, [R1+0x264] ;  /* 0x00026400012d7983 */ /* 0x000ee80000300800 */
[----:B------:R-:W3:Y:S04]  /*906e0*/  LDL.LU R46, [R1+0x268] ;  /* 0x00026800012e7983 */ /* 0x000ee80000300800 */
[----:B------:R-:W3:Y:S01]  /*906f0*/  LDL.LU R47, [R1+0x26c] ;  /* 0x00026c00012f7983 */ /* 0x000ee20000300800 */
[----:B--2---:R-:W-:-:S02]  /*90700*/  IMAD R60, R60, 0x100, R41 ;  /* 0x000001003c3c7824 */ /* 0x004fc400078e0229 */
[----:B------:R-:W-:Y:S02]  /*90710*/  IMAD R61, R61, 0x100, R42 ;  /* 0x000001003d3d7824 */ /* 0x000fe400078e022a */
[----:B------:R-:W-:Y:S01]  /*90720*/  IMAD R0, R0, 0x100, R43 ;  /* 0x0000010000007824 */ /* 0x000fe200078e022b */
[----:B---3--:R0:W-:Y:S04]  /*90730*/  STL.64 [R1+0x4b68], R46 ;  /* 0x004b682e01007387 */ /* 0x0081e80000100a00 */
[----:B0-----:R-:W2:Y:S04]  /*90740*/  LDL.LU R46, [R1+0x4238] ;  /* 0x00423800012e7983 */ /* 0x001ea80000300800 */
[----:B------:R-:W2:Y:S04]  /*90750*/  LDL.LU R47, [R1+0x4234] ;  /* 0x00423400012f7983 */ /* 0x000ea80000300800 */
[----:B------:R-:W-:Y:S04]  /*90760*/  STL.64 [R1+0x4b60], R44 ;  /* 0x004b602c01007387 */ /* 0x000fe80000100a00 */
[----:B------:R-:W3:Y:S04]  /*90770*/  LDL.LU R40, [R1+0x210] ;  /* 0x0002100001287983 */ /* 0x000ee80000300800 */
[----:B------:R-:W3:Y:S04]  /*90780*/  LDL.LU R41, [R1+0x214] ;  /* 0x0002140001297983 */ /* 0x000ee80000300800 */
[----:B------:R-:W2:Y:S04]  /*90790*/  LDL.LU R42, [R1+0x218] ;  /* 0x00021800012a7983 */ /* 0x000ea80000300800 */
[----:B------:R-:W2:Y:S04]  /*907a0*/  LDL.LU R43, [R1+0x21c] ;  /* 0x00021c00012b7983 */ /* 0x000ea80000300800 */
[----:B--2---:R-:W-:Y:S04]  /*907b0*/  STL.64 [R1+0x4b78], R42 ;  /* 0x004b782a01007387 */ /* 0x004fe80000100a00 */
[----:B---3--:R0:W-:Y:S04]  /*907c0*/  STL.64 [R1+0x4b70], R40 ;  /* 0x004b702801007387 */ /* 0x0081e80000100a00 */
[----:B0-----:R-:W2:Y:S04]  /*907d0*/  LDL.LU R40, [R1+0x4c0] ;  /* 0x0004c00001287983 */ /* 0x001ea80000300800 */
[----:B------:R-:W2:Y:S04]  /*907e0*/  LDL.LU R41, [R1+0x4c4] ;  /* 0x0004c40001297983 */ /* 0x000ea80000300800 */
[----:B------:R-:W2:Y:S04]  /*907f0*/  LDL.LU R42, [R1+0x4c8] ;  /* 0x0004c800012a7983 */ /* 0x000ea80000300800 */
[----:B------:R-:W2:Y:S04]  /*90800*/  LDL.LU R43, [R1+0x4cc] ;  /* 0x0004cc00012b7983 */ /* 0x000ea80000300800 */
[----:B------:R-:W-:Y:S04]  /*90810*/  STL.64 [R1+0x4b88], R50 ;  /* 0x004b883201007387 */ /* 0x000fe80000100a00 */
[----:B----4-:R-:W-:Y:S01]  /*90820*/  STL.64 [R1+0x4b80], R48 ;  /* 0x004b803001007387 */ /* 0x010fe20000100a00 */
[----:B--2---:R-:W-:-:S15]  /*90830*/  HMMA.16816.F32 R28, R28, R48, R40 ;  /* 0x000000301c1c723c */ /* 0x004fde0000001828 */
[----:B------:R-:W-:-:S04]  /*90840*/  NOP ;  /* 0x0000000000007918 */ /* 0x000fc80000000000 */
[----:B------:R0:W-:Y:S04]  /*90850*/  STL.64 [R1+0xa20], R28 ;  /* 0x000a201c01007387 */ /* 0x0001e80000100a00 */
[----:B------:R1:W-:Y:S01]  /*90860*/  STL.64 [R1+0xa28], R30 ;  /* 0x000a281e01007387 */ /* 0x0003e20000100a00 */
[----:B0-----:R-:W-:Y:S02]  /*90870*/  F2FP.F16.E4M3.UNPACK_B R28, R60 ;  /* 0x0000003cff1c723e */ /* 0x001fe400020006ff */
[----:B------:R-:W-:Y:S01]  /*90880*/  F2FP.F16.E4M3.UNPACK_B R29, R61 ;  /* 0x0000003dff1d723e */ /* 0x000fe200020006ff */
[----:B------:R-:W2:Y:S04]  /*90890*/  LDL.LU R60, [R1+0x4b98] ;  /* 0x004b9800013c7983 */ /* 0x000ea80000300800 */
[----:B------:R-:W2:Y:S01]  /*908a0*/  LDL.LU R61, [R1+0x4b94] ;  /* 0x004b9400013d7983 */ /* 0x000ea20000300800 */
[----:B------:R-:W-:Y:S01]  /*908b0*/  IMAD R44, R47, 0x100, R46 ;  /* 0x000001002f2c7824 */ /* 0x000fe200078e022e */
[----:B-1----:R-:W-:-:S02]  /*908c0*/  F2FP.F16.E4M3.UNPACK_B R30, R0 ;  /* 0x00000000ff1e723e */ /* 0x002fc400020006ff */
[----:B------:R-:W3:Y:S02]  /*908d0*/  LDL.LU R0, [R1+0x4b90] ;  /* 0x004b900001007983 */ /* 0x000ee40000300800 */
[----:B------:R-:W-:-:S07]  /*908e0*/  F2FP.F16.E4M3.UNPACK_B R31, R44 ;  /* 0x0000002cff1f723e */ /* 0x000fce00020006ff */
[C---:B------:R-:W-:Y:S08]  /*908f0*/  HMMA.16816.F32 R36, R28.reuse, R24, R36 ;  /* 0x000000181c24723c */ /* 0x040ff00000001824 */
[C---:B------:R-:W-:Y:S08]  /*90900*/  HMMA.16816.F32 R24, R28.reuse, R26, R32 ;  /* 0x0000001a1c18723c */ /* 0x040ff00000001820 */
[C---:B------:R-:W-:Y:S08]  /*90910*/  HMMA.16816.F32 R20, R28.reuse, R12, R20 ;  /* 0x0000000c1c14723c */ /* 0x040ff00000001814 */
[C---:B------:R-:W-:Y:S08]  /*90920*/  HMMA.16816.F32 R12, R28.reuse, R14, R16 ;  /* 0x0000000e1c0c723c */ /* 0x040ff00000001810 */
[C---:B------:R-:W-:Y:S01]  /*90930*/  HMMA.16816.F32 R4, R28.reuse, R58, R4 ;  /* 0x0000003a1c04723c */ /* 0x040fe20000001804 */
        /* <DEDUP_REMOVED lines=8> */
[----:B0-----:R-:W4:Y:S01]  /*909c0*/  LDL.LU R12, [R1+0x350] ;  /* 0x00035000010c7983 */ /* 0x001f220000300800 */
[----:B--2---:R-:W-:-:S15]  /*909d0*/  HMMA.16816.F32 R8, R28, R60, R8 ;  /* 0x0000003c1c08723c */ /* 0x004fde0000001808 */
[----:B------:R-:W-:-:S04]  /*909e0*/  NOP ;  /* 0x0000000000007918 */ /* 0x000fc80000000000 */
[----:B------:R-:W-:Y:S04]  /*909f0*/  STL.64 [R1+0x9c0], R8 ;  /* 0x0009c00801007387 */ /* 0x000fe80000100a00 */
[----:B------:R-:W-:Y:S04]  /*90a00*/  STL.64 [R1+0x9c8], R10 ;  /* 0x0009c80a01007387 */ /* 0x000fe80000100a00 */
[----:B------:R0:W-:Y:S04]  /*90a10*/  STL.64 [R1+0x9b0], R4 ;  /* 0x0009b00401007387 */ /* 0x0001e80000100a00 */
[----:B------:R2:W-:Y:S04]  /*90a20*/  STL.64 [R1+0x9b8], R6 ;  /* 0x0009b80601007387 */ /* 0x0005e80000100a00 */
[----:B------:R-:W4:Y:S04]  /*90a30*/  LDL.LU R13, [R1+0x354] ;  /* 0x00035400010d7983 */ /* 0x000f280000300800 */
[----:B-1----:R-:W4:Y:S04]  /*90a40*/  LDL.LU R14, [R1+0x358] ;  /* 0x00035800010e7983 */ /* 0x002f280000300800 */
        /* <DEDUP_REMOVED lines=9> */
[----:B0-----:R-:W4:Y:S04]  /*90ae0*/  LDL.LU R4, [R1+0x3b0] ;  /* 0x0003b00001047983 */ /* 0x001f280000300800 */
[----:B------:R-:W4:Y:S04]  /*90af0*/  LDL.LU R5, [R1+0x3b4] ;  /* 0x0003b40001057983 */ /* 0x000f280000300800 */
[----:B--2---:R-:W4:Y:S04]  /*90b00*/  LDL.LU R6, [R1+0x3b8] ;  /* 0x0003b80001067983 */ /* 0x004f280000300800 */
[----:B------:R-:W4:Y:S04]  /*90b10*/  LDL.LU R7, [R1+0x3bc] ;  /* 0x0003bc0001077983 */ /* 0x000f280000300800 */
        /* <DEDUP_REMOVED lines=28> */
[C---:B---3--:R-:W-:Y:S03]  /*90ce0*/  HMMA.16816.F32 R56, R28.reuse, R56, R20 ;  /* 0x000000381c38723c */ /* 0x048fe60000001814 */
[----:B------:R-:W3:Y:S05]  /*90cf0*/  LDL.LU R20, [R1+0x300] ;  /* 0x0003000001147983 */ /* 0x000eea0000300800 */
[C---:B--2---:R-:W-:Y:S11]  /*90d00*/  HMMA.16816.F32 R48, R28.reuse, R54, R48 ;  /* 0x000000361c30723c */ /* 0x044ff60000001830 */
[----:B------:R0:W-:Y:S04]  /*90d10*/  STL.64 [R1+0x9a0], R56 ;  /* 0x0009a03801007387 */ /* 0x0001e80000100a00 */
[----:B------:R1:W-:Y:S04]  /*90d20*/  STL.64 [R1+0x9a8], R58 ;  /* 0x0009a83a01007387 */ /* 0x0003e80000100a00 */
[----:B------:R-:W3:Y:S04]  /*90d30*/  LDL.LU R21, [R1+0x304] ;  /* 0x0003040001157983 */ /* 0x000ee80000300800 */
[----:B------:R-:W3:Y:S04]  /*90d40*/  LDL.LU R22, [R1+0x308] ;  /* 0x0003080001167983 */ /* 0x000ee80000300800 */
[----:B------:R-:W3:Y:S04]  /*90d50*/  LDL.LU R23, [R1+0x30c] ;  /* 0x00030c0001177983 */ /* 0x000ee80000300800 */
[----:B0-----:R-:W2:Y:S04]  /*90d60*/  LDL.LU R56, [R1+0x2b0] ;  /* 0x0002b00001387983 */ /* 0x001ea80000300800 */
[----:B------:R-:W2:Y:S04]  /*90d70*/  LDL.LU R57, [R1+0x2b4] ;  /* 0x0002b40001397983 */ /* 0x000ea80000300800 */
[----:B-1----:R-:W2:Y:S04]  /*90d80*/  LDL.LU R58, [R1+0x2b8] ;  /* 0x0002b800013a7983 */ /* 0x002ea80000300800 */
[----:B------:R-:W2:Y:S04]  /*90d90*/  LDL.LU R59, [R1+0x2bc] ;  /* 0x0002bc00013b7983 */ /* 0x000ea80000300800 */
[----:B------:R-:W-:Y:S04]  /*90da0*/  STL.64 [R1+0x990], R48 ;  /* 0x0009903001007387 */ /* 0x000fe80000100a00 */
[----:B------:R0:W-:Y:S04]  /*90db0*/  STL.64 [R1+0x998], R50 ;  /* 0x0009983201007387 */ /* 0x0001e80000100a00 */
[----:B0-----:R-:W2:Y:S01]  /*90dc0*/  LDL.LU.64 R50, [R1+0x4b88] ;  /* 0x004b880001327983 */ /* 0x001ea20000300a00 */
[C---:B----4-:R-:W-:Y:S08]  /*90dd0*/  HMMA.16816.F32 R52, R28.reuse, R52, R40 ;  /* 0x000000341c34723c */ /* 0x050ff00000001828 */
[C---:B------:R-:W-:Y:S01]  /*90de0*/  HMMA.16816.F32 R4, R28.reuse, R2, R4 ;  /* 0x000000021c04723c */ /* 0x040fe20000001804 */
[----:B------:R-:W4:Y:S04]  /*90df0*/  LDL.LU.64 R48, [R1+0x4b80] ;  /* 0x004b800001307983 */ /* 0x000f280000300a00 */
[----:B------:R-:W3:Y:S04]  /*90e00*/  LDL.LU.64 R42, [R1+0x4b78] ;  /* 0x004b7800012a7983 */ /* 0x000ee80000300a00 */
[----:B------:R-:W3:Y:S04]  /*90e10*/  LDL.LU.64 R40, [R1+0x4b70] ;  /* 0x004b700001287983 */ /* 0x000ee80000300a00 */
        /* <DEDUP_REMOVED lines=54> */
[----:B0-----:R-:W2:Y:S04]  /*91180*/  LDL.LU R12, [R1+0x2f0] ;  /* 0x0002f000010c7983 */ /* 0x001ea80000300800 */
[----:B------:R-:W2:Y:S04]  /*91190*/  LDL.LU R13, [R1+0x2f4] ;  /* 0x0002f400010d7983 */ /* 0x000ea80000300800 */
[----:B-1----:R-:W2:Y:S04]  /*911a0*/  LDL.LU R14, [R1+0x2f8] ;  /* 0x0002f800010e7983 */ /* 0x002ea80000300800 */
[----:B------:R-:W2:Y:S01]  /*911b0*/  LDL.LU R15, [R1+0x2fc] ;  /* 0x0002fc00010f7983 */ /* 0x000ea20000300800 */
[----:B---3--:R-:W-:-:S15]  /*911c0*/  HMMA.16816.F32 R20, R28, R16, R20 ;  /* 0x000000101c14723c */ /* 0x008fde0000001814 */
[----:B------:R-:W-:-:S04]  /*911d0*/  NOP ;  /* 0x0000000000007918 */ /* 0x000fc80000000000 */
[----:B------:R-:W-:Y:S04]  /*911e0*/  STL.64 [R1+0x8f0], R20 ;  /* 0x0008f01401007387 */ /* 0x000fe80000100a00 */
[----:B------:R0:W-:Y:S04]  /*911f0*/  STL.64 [R1+0x8f8], R22 ;  /* 0x0008f81601007387 */ /* 0x0001e80000100a00 */
[----:B0-----:R-:W3:Y:S04]  /*91200*/  LDL.LU.64 R22, [R1+0x4ae8] ;  /* 0x004ae80001167983 */ /* 0x001ee80000300a00 */
[----:B------:R-:W3:Y:S01]  /*91210*/  LDL.LU.64 R20, [R1+0x4ae0] ;  /* 0x004ae00001147983 */ /* 0x000ee20000300a00 */
[----:B--2---:R-:W-:-:S15]  /*91220*/  HMMA.16816.F32 R16, R28, R18, R12 ;  /* 0x000000121c10723c */ /* 0x004fde000000180c */
[----:B------:R-:W-:-:S04]  /*91230*/  NOP ;  /* 0x0000000000007918 */ /* 0x000fc80000000000 */
[----:B------:R-:W-:Y:S04]  /*91240*/  STL.64 [R1+0x8e0], R16 ;  /* 0x0008e01001007387 */ /* 0x000fe80000100a00 */
[----:B------:R-:W-:Y:S01]  /*91250*/  STL.64 [R1+0x8e8], R18 ;  /* 0x0008e81201007387 */ /* 0x000fe20000100a00 */
[C---:B---3--:R-:W-:Y:S08]  /*91260*/  HMMA.16816.F32 R12, R28.reuse, R20, R8 ;  /* 0x000000141c0c723c */ /* 0x048ff00000001808 */
[C---:B------:R-:W-:Y:S08]  /*91270*/  HMMA.16816.F32 R8, R28.reuse, R22, R4 ;  /* 0x000000161c08723c */ /* 0x040ff00000001804 */
[C---:B------:R-:W-:Y:S03]  /*91280*/  HMMA.16816.F32 R4, R28.reuse, R24, R52 ;  /* 0x000000181c04723c */ /* 0x040fe60000001834 */
[----:B------:R-:W-:Y:S04]  /*91290*/  STL.64 [R1+0x8d0], R12 ;  /* 0x0008d00c01007387 */ /* 0x000fe80000100a00 */
[----:B------:R0:W-:Y:S04]  /*912a0*/  STL.64 [R1+0x8d8], R14 ;  /* 0x0008d80e01007387 */ /* 0x0001e80000100a00 */
[----:B------:R-:W-:Y:S04]  /*912b0*/  STL.64 [R1+0x8c0], R8 ;  /* 0x0008c00801007387 */ /* 0x000fe80000100a00 */
[----:B------:R1:W-:Y:S04]  /*912c0*/  STL.64 [R1+0x8c8], R10 ;  /* 0x0008c80a01007387 */ /* 0x0003e80000100a00 */
[----:B------:R-:W-:Y:S04]  /*912d0*/  STL.64 [R1+0x8b0], R4 ;  /* 0x0008b00401007387 */ /* 0x000fe80000100a00 */
[----:B------:R2:W-:Y:S01]  /*912e0*/  STL.64 [R1+0x8b8], R6 ;  /* 0x0008b80601007387 */ /* 0x0005e20000100a00 */
[C---:B0-----:R-:W-:Y:S08]  /*912f0*/  HMMA.16816.F32 R12, R28.reuse, R26, R56 ;  /* 0x0000001a1c0c723c */ /* 0x041ff00000001838 */
[C---:B-1----:R-:W-:Y:S08]  /*91300*/  HMMA.16816.F32 R8, R28.reuse, R32, R44 ;  /* 0x000000201c08723c */ /* 0x042ff0000000182c */
[C---:B--2---:R-:W-:Y:S03]  /*91310*/  HMMA.16816.F32 R4, R28.reuse, R34, R40 ;  /* 0x000000221c04723c */ /* 0x044fe60000001828 */
[----:B------:R-:W-:Y:S04]  /*91320*/  STL.64 [R1+0x8a0], R12 ;  /* 0x0008a00c01007387 */ /* 0x000fe80000100a00 */
[----:B------:R-:W-:Y:S04]  /*91330*/  STL.64 [R1+0x8a8], R14 ;  /* 0x0008a80e01007387 */ /* 0x000fe80000100a00 */
[----:B------:R-:W2:Y:S04]  /*91340*/  LDL.LU R16, [R1+0x40] ;  /* 0x0000400001107983 */ /* 0x000ea80000300800 */
[----:B------:R-:W-:Y:S04]  /*91350*/  STL.64 [R1+0x890], R8 ;  /* 0x0008900801007387 */ /* 0x000fe80000100a00 */
        /* <DEDUP_REMOVED lines=47> */
[----:B------:R-:W4:Y:S04]  /*91650*/  LDL.LU R56, [R1+0x60] ;  /* 0x0000600001387983 */ /* 0x000f280000300800 */
[----:B------:R-:W4:Y:S04]  /*91660*/  LDL.LU R57, [R1+0x64] ;  /* 0x0000640001397983 */ /* 0x000f280000300800 */
[----:B------:R-:W4:Y:S01]  /*91670*/  LDL.LU R58, [R1+0x68] ;  /* 0x00006800013a7983 */ /* 0x000f220000300800 */
[----:B------:R-:W-:Y:S01]  /*91680*/  IMAD.MOV.U32 R59, RZ, RZ, R0 ;  /* 0x000000ffff3b7224 */ /* 0x000fe200078e0000 */
[C---:B--2---:R-:W-:Y:S08]  /*91690*/  HMMA.16816.F32 R44, R28.reuse, R36, R44 ;  /* 0x000000241c2c723c */ /* 0x044ff0000000182c */
[----:B---3--:R-:W-:Y:S11]  /*916a0*/  HMMA.16816.F32 R36, R28, R38, R40 ;  /* 0x000000261c24723c */ /* 0x008ff60000001828 */
[----:B------:R-:W-:Y:S01]  /*916b0*/  STL.64 [R1+0x870], R44 ;  /* 0x0008702c01007387 */ /* 0x000fe20000100a00 */
[----:B------:R-:W-:-:S03]  /*916c0*/  IMAD.MOV.U32 R0, RZ, RZ, R47 ;  /* 0x000000ffff007224 */ /* 0x000fc600078e002f */
[----:B------:R0:W-:Y:S04]  /*916d0*/  STL [R1+0x878], R46 ;  /* 0x0008782e01007387 */ /* 0x0001e80000100800 */
[----:B0-----:R-:W2:Y:S04]  /*916e0*/  LDL.LU.64 R46, [R1+0x4ad8] ;  /* 0x004ad800012e7983 */ /* 0x001ea80000300a00 */
[----:B------:R-:W3:Y:S04]  /*916f0*/  LDL.LU.64 R44, [R1+0x4ad0] ;  /* 0x004ad000012c7983 */ /* 0x000ee80000300a00 */
[----:B------:R-:W2:Y:S04]  /*91700*/  LDL R61, [R1+0xf4c] ;  /* 0x000f4c00013d7983 */ /* 0x000ea80000100800 */
[----:B------:R0:W-:Y:S04]  /*91710*/  STL [R1+0x4790], R0 ;  /* 0x0047900001007387 */ /* 0x0001e80000100800 */
[----:B------:R-:W2:Y:S04]  /*91720*/  LDL.LU.64 R42, [R1+0x4ac8] ;  /* 0x004ac800012a7983 */ /* 0x000ea80000300a00 */
[----:B------:R-:W2:Y:S01]  /*91730*/  LDL.LU.64 R40, [R1+0x4ac0] ;  /* 0x004ac00001287983 */ /* 0x000ea20000300a00 */
[----:B----4-:R-:W-:-:S02]  /*91740*/  IMAD R4, R5, 0x100, R4 ;  /* 0x0000010005047824 */ /* 0x010fc400078e0204 */
[----:B------:R-:W-:Y:S02]  /*91750*/  IMAD R2, R2, 0x100, R6 ;  /* 0x0000010002027824 */ /* 0x000fe400078e0206 */
[----:B------:R-:W-:Y:S02]  /*91760*/  IMAD R3, R3, 0x100, R7 ;  /* 0x0000010003037824 */ /* 0x000fe400078e0207 */
[----:B------:R-:W-:Y:S01]  /*91770*/  IMAD R5, R51, 0x100, R50 ;  /* 0x0000010033057824 */ /* 0x000fe200078e0232 */
[----:B------:R-:W-:Y:S01]  /*91780*/  HMMA.16816.F32 R12, R28, R48, R12 ;  /* 0x000000301c0c723c */ /* 0x000fe2000000180c */
[----:B------:R-:W-:Y:S02]  /*91790*/  F2FP.F16.E4M3.UNPACK_B R6, R52 ;  /* 0x00000034ff06723e */ /* 0x000fe400020006ff */
[----:B------:R-:W-:-:S05]  /*917a0*/  F2FP.F16.E4M3.UNPACK_B R7, R53 ;  /* 0x00000035ff07723e */ /* 0x000fca00020006ff */
[C---:B--2---:R-:W-:Y:S08]  /*917b0*/  HMMA.16816.F32 R32, R28.reuse, R40, R32 ;  /* 0x000000281c20723c */ /* 0x044ff00000001820 */
[C---:B---3--:R-:W-:Y:S08]  /*917c0*/  HMMA.16816.F32 R20, R28.reuse, R44, R20 ;  /* 0x0000002c1c14723c */ /* 0x048ff00000001814 */
[C---:B------:R-:W-:Y:S08]  /*917d0*/  HMMA.16816.F32 R24, R28.reuse, R42, R24 ;  /* 0x0000002a1c18723c */ /* 0x040ff00000001818 */
[----:B------:R-:W-:Y:S01]  /*917e0*/  HMMA.16816.F32 R16, R28, R46, R16 ;  /* 0x0000002e1c10723c */ /* 0x000fe20000001810 */
[----:B------:R-:W-:-:S02]  /*917f0*/  F2FP.F16.E4M3.UNPACK_B R28, R2 ;  /* 0x00000002ff1c723e */ /* 0x000fc400020006ff */
[----:B------:R-:W-:Y:S02]  /*91800*/  F2FP.F16.E4M3.UNPACK_B R29, R3 ;  /* 0x00000003ff1d723e */ /* 0x000fe400020006ff */
[----:B------:R-:W-:Y:S02]  /*91810*/  F2FP.F16.E4M3.UNPACK_B R30, R4 ;  /* 0x00000004ff1e723e */ /* 0x000fe400020006ff */
[----:B------:R-:W-:-:S07]  /*91820*/  F2FP.F16.E4M3.UNPACK_B R31, R5 ;  /* 0x00000005ff1f723e */ /* 0x000fce00020006ff */
[----:B------:R-:W-:Y:S01]  /*91830*/  HMMA.16816.F32 R8, R28, R6, R8 ;  /* 0x000000061c08723c */ /* 0x000fe20000001808 */
[----:B0-----:R-:W-:Y:S01]  /*91840*/  IMAD.MOV.U32 R0, RZ, RZ, R35 ;  /* 0x000000ffff007224 */ /* 0x001fe200078e0023 */
[----:B------:R-:W-:Y:S04]  /*91850*/  STL.64 [R1+0x850], R32 ;  /* 0x0008502001007387 */ /* 0x000fe80000100a00 */
[----:B------:R-:W-:Y:S04]  /*91860*/  STL.64 [R1+0x860], R36 ;  /* 0x0008602401007387 */ /* 0x000fe80000100a00 */
[----:B------:R-:W-:Y:S04]  /*91870*/  STL.64 [R1+0x868], R38 ;  /* 0x0008682601007387 */ /* 0x000fe80000100a00 */
[----:B------:R-:W-:Y:S04]  /*91880*/  STL [R1+0x858], R34 ;  /* 0x0008582201007387 */ /* 0x000fe80000100800 */
[----:B------:R0:W-:Y:S04]  /*91890*/  STL [R1+0x47d8], R0 ;  /* 0x0047d80001007387 */ /* 0x0001e80000100800 */
[----:B------:R-:W-:Y:S04]  /*918a0*/  STL.64 [R1+0x820], R20 ;  /* 0x0008201401007387 */ /* 0x000fe80000100a00 */
[----:B------:R-:W-:Y:S04]  /*918b0*/  STL.64 [R1+0x840], R24 ;  /* 0x0008401801007387 */ /* 0x000fe80000100a00 */
[----:B------:R-:W-:Y:S04]  /*918c0*/  STL.64 [R1+0x848], R26 ;  /* 0x0008481a01007387 */ /* 0x000fe80000100a00 */
[----:B------:R-:W-:Y:S01]  /*918d0*/  STL [R1+0x828], R22 ;  /* 0x0008281601007387 */ /* 0x000fe20000100800 */
[----:B0-----:R-:W-:Y:S01]  /*918e0*/  IMAD.MOV.U32 R0, RZ, RZ, R23 ;  /* 0x000000ffff007224 */ /* 0x001fe200078e0017 */
[----:B------:R-:W-:-:S02]  /*918f0*/  F2FP.F16.E4M3.UNPACK_B R2, R54 ;  /* 0x00000036ff02723e */ /* 0x000fc400020006ff */
[----:B------:R-:W-:Y:S02]  /*91900*/  F2FP.F16.E4M3.UNPACK_B R3, R55 ;  /* 0x00000037ff03723e */ /* 0x000fe400020006ff */
[----:B------:R0:W-:Y:S04]  /*91910*/  STL [R1+0x47dc], R0 ;  /* 0x0047dc0001007387 */ /* 0x0001e80000100800 */
[----:B------:R-:W-:Y:S04]  /*91920*/  STL.64 [R1+0x40], R16 ;  /* 0x0000401001007387 */ /* 0x000fe80000100a00 */
[----:B------:R-:W-:Y:S04]  /*91930*/  STL.64 [R1+0x48], R18 ;  /* 0x0000481201007387 */ /* 0x000fe80000100a00 */
[----:B------:R-:W-:Y:S04]  /*91940*/  STL.64 [R1+0x30], R12 ;  /* 0x0000300c01007387 */ /* 0x000fe80000100a00 */
[----:B------:R-:W-:Y:S01]  /*91950*/  STL [R1+0x38], R14 ;  /* 0x0000380e01007387 */ /* 0x000fe20000100800 */
[----:B0-----:R-:W-:-:S05]  /*91960*/  IMAD.MOV.U32 R0, RZ, RZ, R15 ;  /* 0x000000ffff007224 */ /* 0x001fca00078e000f */
[----:B------:R-:W-:Y:S04]  /*91970*/  STL [R1+0x4850], R0 ;  /* 0x0048500001007387 */ /* 0x000fe80000100800 */
[----:B------:R-:W-:Y:S04]  /*91980*/  STL.64 [R1+0x18], R6 ;  /* 0x0000180601007387 */ /* 0x000fe80000100a00 */
[----:B------:R-:W-:Y:S04]  /*91990*/  STL.64 [R1+0x810], R8 ;  /* 0x0008100801007387 */ /* 0x000fe80000100a00 */
[----:B------:R0:W-:Y:S02]  /*919a0*/  STL.64 [R1+0x818], R10 ;  /* 0x0008180a01007387 */ /* 0x0001e40000100a00 */
[----:B0-----:R-:W-:Y:S01]  /*919b0*/  HMMA.16816.F32 R8, R28, R2, R56 ;  /* 0x000000021c08723c */ /* 0x001fe20000001838 */
[----:B------:R-:W-:Y:S01]  /*919c0*/  F2FP.F16.E4M3.UNPACK_B R4, R60 ;  /* 0x0000003cff04723e */ /* 0x000fe200020006ff */
[----:B------:R-:W-:Y:S01]  /*919d0*/  STL.64 [R1+0x10], R2 ;  /* 0x0000100201007387 */ /* 0x000fe20000100a00 */
[----:B------:R-:W-:-:S15]  /*919e0*/  F2FP.F16.E4M3.UNPACK_B R5, R61 ;  /* 0x0000003dff05723e */ /* 0x000fde00020006ff */
        /* <DEDUP_REMOVED lines=21> */
[----:B------:R-:W3:Y:S04]  /*91b40*/  LDL R7, [R1+0xf38] ;  /* 0x000f380001077983 */ /* 0x000ee80000100800 */
        /* <DEDUP_REMOVED lines=28> */
[----:B------:R-:W4:Y:S01]  /*91d10*/  LDL R51, [R1+0xeec] ;  /* 0x000eec0001337983 */ /* 0x000f220000100800 */
[----:B------:R-:W-:-:S02]  /*91d20*/  IMAD.MOV.U32 R42, RZ, RZ, R2 ;  /* 0x000000ffff2a7224 */ /* 0x000fc400078e0002 */
[----:B------:R-:W-:Y:S01]  /*91d30*/  IMAD.MOV.U32 R41, RZ, RZ, R3 ;  /* 0x000000ffff297224 */ /* 0x000fe200078e0003 */
[----:B------:R-:W4:Y:S01]  /*91d40*/  LDL R6, [R1+0xed8] ;  /* 0x000ed80001067983 */ /* 0x000f220000100800 */
[----:B------:R-:W-:Y:S01]  /*91d50*/  IMAD.MOV.U32 R43, RZ, RZ, R5 ;  /* 0x000000ffff2b7224 */ /* 0x000fe200078e0005 */
[----:B--2---:R-:W-:Y:S01]  /*91d60*/  HMMA.16816.F32 R44, R28, R4, R44 ;  /* 0x000000041c2c723c */ /* 0x004fe2000000182c */
[----:B---3--:R-:W-:Y:S02]  /*91d70*/  F2FP.F16.E4M3.UNPACK_B R2, R7 ;  /* 0x00000007ff02723e */ /* 0x008fe400020006ff */
[----:B----4-:R-:W-:Y:S02]  /*91d80*/  F2FP.F16.E4M3.UNPACK_B R3, R40 ;  /* 0x00000028ff03723e */ /* 0x010fe400020006ff */
[----:B------:R-:W-:Y:S02]  /*91d90*/  F2FP.F16.E4M3.UNPACK_B R60, R60 ;  /* 0x0000003cff3c723e */ /* 0x000fe400020006ff */
[----:B------:R-:W-:-:S02]  /*91da0*/  F2FP.F16.E4M3.UNPACK_B R61, R61 ;  /* 0x0000003dff3d723e */ /* 0x000fc400020006ff */
[----:B------:R-:W-:Y:S02]  /*91db0*/  F2FP.F16.E4M3.UNPACK_B R58, R58 ;  /* 0x0000003aff3a723e */ /* 0x000fe400020006ff */
[----:B------:R-:W-:Y:S02]  /*91dc0*/  F2FP.F16.E4M3.UNPACK_B R59, R59 ;  /* 0x0000003bff3b723e */ /* 0x000fe400020006ff */
[----:B------:R-:W-:Y:S02]  /*91dd0*/  F2FP.F16.E4M3.UNPACK_B R56, R56 ;  /* 0x00000038ff38723e */ /* 0x000fe400020006ff */
[----:B------:R-:W-:Y:S01]  /*91de0*/  F2FP.F16.E4M3.UNPACK_B R57, R57 ;  /* 0x00000039ff39723e */ /* 0x000fe200020006ff */
[C---:B------:R-:W-:Y:S08]  /*91df0*/  HMMA.16816.F32 R36, R28.reuse, R2, R36 ;  /* 0x000000021c24723c */ /* 0x040ff00000001824 */
        /* <DEDUP_REMOVED lines=8> */
[----:B------:R-:W-:Y:S01]  /*91e80*/  F2FP.F16.E4M3.UNPACK_B R50, R50 ;  /* 0x00000032ff32723e */ /* 0x000fe200020006ff */
[----:B------:R0:W-:Y:S01]  /*91e90*/  STL.64 [R1+0x7f0], R44 ;  /* 0x0007f02c01007387 */ /* 0x0001e20000100a00 */
[----:B------:R-:W-:-:S03]  /*91ea0*/  F2FP.F16.E4M3.UNPACK_B R51, R51 ;  /* 0x00000033ff33723e */ /* 0x000fc600020006ff */
[----:B------:R-:W-:Y:S04]  /*91eb0*/  STL.64 [R1+0x7f8], R46 ;  /* 0x0007f82e01007387 */ /* 0x000fe80000100a00 */
[----:B------:R-:W-:Y:S04]  /*91ec0*/  STL [R1], R2 ;  /* 0x0000000201007387 */ /* 0x000fe80000100800 */
[----:B------:R-:W2:Y:S01]  /*91ed0*/  LDL R7, [R1+0xedc] ;  /* 0x000edc0001077983 */ /* 0x000ea20000100800 */
[C---:B------:R-:W-:Y:S03]  /*91ee0*/  HMMA.16816.F32 R12, R28.reuse, R52, R12 ;  /* 0x000000341c0c723c */ /* 0x040fe6000000180c */
[----:B------:R-:W-:Y:S04]  /*91ef0*/  STL.64 [R1+0x4aa8], R42 ;  /* 0x004aa82a01007387 */ /* 0x000fe80000100a00 */
[----:B------:R-:W-:Y:S01]  /*91f00*/  STL [R1+0x4aa0], R41 ;  /* 0x004aa02901007387 */ /* 0x000fe20000100800 */
[----:B0-----:R-:W-:Y:S01]  /*91f10*/  IMAD.MOV.U32 R44, RZ, RZ, R4 ;  /* 0x000000ffff2c7224 */ /* 0x001fe200078e0004 */
[----:B------:R-:W-:Y:S04]  /*91f20*/  HMMA.16816.F32 R8, R28, R50, R8 ;  /* 0x000000321c08723c */ /* 0x000fe80000001808 */
[----:B------:R-:W-:Y:S04]  /*91f30*/  STL [R1+0x4a90], R44 ;  /* 0x004a902c01007387 */ /* 0x000fe80000100800 */
[----:B------:R-:W-:Y:S04]  /*91f40*/  STL [R1+0x4], R3 ;  /* 0x0000040301007387 */ /* 0x000fe80000100800 */
[----:B------:R-:W-:Y:S04]  /*91f50*/  STL.64 [R1+0x7e0], R36 ;  /* 0x0007e02401007387 */ /* 0x000fe80000100a00 */
        /* <DEDUP_REMOVED lines=22> */
[----:B------:R-:W-:Y:S01]  /*920c0*/  F2FP.F16.E4M3.UNPACK_B R2, R6 ;  /* 0x00000006ff02723e */ /* 0x000fe200020006ff */
        /* <DEDUP_REMOVED lines=19> */
[----:B------:R-:W2:Y:S04]  /*92200*/  LDL R23, [R1+0xec8] ;  /* 0x000ec80001177983 */ /* 0x000ea80000100800 */
[----:B------:R-:W2:Y:S04]  /*92210*/  LDL R20, [R1+0xecc] ;  /* 0x000ecc0001147983 */ /* 0x000ea80000100800 */
[----:B------:R-:W2:Y:S04]  /*92220*/  LDL R6, [R1+0xeb8] ;  /* 0x000eb80001067983 */ /* 0x000ea80000100800 */
[----:B------:R-:W2:Y:S04]  /*92230*/  LDL.LU R40, [R1+0x130] ;  /* 0x0001300001287983 */ /* 0x000ea80000300800 */
[----:B------:R-:W2:Y:S04]  /*92240*/  LDL.LU R41, [R1+0x134] ;  /* 0x0001340001297983 */ /* 0x000ea80000300800 */
[----:B------:R-:W2:Y:S04]  /*92250*/  LDL.LU R42, [R1+0x138] ;  /* 0x00013800012a7983 */ /* 0x000ea80000300800 */
[----:B------:R-:W2:Y:S01]  /*92260*/  LDL.LU R43, [R1+0x13c] ;  /* 0x00013c00012b7983 */ /* 0x000ea20000300800 */
[----:B------:R-:W-:-:S03]  /*92270*/  F2FP.F16.E4M3.UNPACK_B R3, R7 ;  /* 0x00000007ff03723e */ /* 0x000fc600020006ff */
[----:B------:R-:W2:Y:S04]  /*92280*/  LDL R7, [R1+0xebc] ;  /* 0x000ebc0001077983 */ /* 0x000ea80000100800 */
[----:B------:R-:W2:Y:S04]  /*92290*/  LDL R8, [R1+0xea8] ;  /* 0x000ea80001087983 */ /* 0x000ea80000100800 */
[----:B------:R-:W2:Y:S04]  /*922a0*/  LDL R9, [R1+0xeac] ;  /* 0x000eac0001097983 */ /* 0x000ea80000100800 */
[----:B------:R-:W3:Y:S04]  /*922b0*/  LDL R10, [R1+0xe98] ;  /* 0x000e9800010a7983 */ /* 0x000ee80000100800 */
[----:B------:R-:W3:Y:S04]  /*922c0*/  LDL.LU R52, [R1+0x150] ;  /* 0x0001500001347983 */ /* 0x000ee80000300800 */
[----:B------:R-:W3:Y:S04]  /*922d0*/  LDL.LU R53, [R1+0x154] ;  /* 0x0001540001357983 */ /* 0x000ee80000300800 */
[----:B------:R-:W3:Y:S04]  /*922e0*/  LDL.LU R54, [R1+0x158] ;  /* 0x0001580001367983 */ /* 0x000ee80000300800 */
[----:B------:R-:W3:Y:S04]  /*922f0*/  LDL.LU R55, [R1+0x15c] ;  /* 0x00015c0001377983 */ /* 0x000ee80000300800 */
[----:B------:R-:W3:Y:S04]  /*92300*/  LDL R11, [R1+0xe9c] ;  /* 0x000e9c00010b7983 */ /* 0x000ee80000100800 */
[----:B------:R-:W3:Y:S04]  /*92310*/  LDL R12, [R1+0xe88] ;  /* 0x000e8800010c7983 */ /* 0x000ee80000100800 */
[----:B------:R-:W3:Y:S04]  /*92320*/  LDL R13, [R1+0xe8c] ;  /* 0x000e8c00010d7983 */ /* 0x000ee80000100800 */
        /* <DEDUP_REMOVED lines=14> */
[----:B------:R-:W3:Y:S01]  /*92410*/  LDL R21, [R1+0xe48] ;  /* 0x000e480001157983 */ /* 0x000ee20000100800 */
[----:B----4-:R-:W-:-:S15]  /*92420*/  HMMA.16816.F32 R24, R28, R2, R24 ;  /* 0x000000021c18723c */ /* 0x010fde0000001818 */
[----:B------:R-:W-:-:S04]  /*92430*/  NOP ;  /* 0x0000000000007918 */ /* 0x000fc80000000000 */
[----:B------:R-:W-:Y:S04]  /*92440*/  STL.64 [R1+0x770], R24 ;  /* 0x0007701801007387 */ /* 0x000fe80000100a00 */
[----:B------:R0:W-:Y:S04]  /*92450*/  STL.64 [R1+0x778], R26 ;  /* 0x0007781a01007387 */ /* 0x0001e80000100a00 */
[----:B0-----:R-:W4:Y:S04]  /*92460*/  LDL.LU.64 R26, [R1+0x4ab8] ;  /* 0x004ab800011a7983 */ /* 0x001f280000300a00 */
[----:B------:R-:W4:Y:S01]  /*92470*/  LDL.LU.64 R24, [R1+0x4ab0] ;  /* 0x004ab00001187983 */ /* 0x000f220000300a00 */
[----:B--2---:R-:W-:-:S02]  /*92480*/  F2FP.F16.E4M3.UNPACK_B R4, R23 ;  /* 0x00000017ff04723e */ /* 0x004fc400020006ff */
[----:B------:R-:W-:-:S07]  /*92490*/  F2FP.F16.E4M3.UNPACK_B R5, R20 ;  /* 0x00000014ff05723e */ /* 0x000fce00020006ff */
[----:B------:R-:W-:Y:S01]  /*924a0*/  HMMA.16816.F32 R40, R28, R4, R40 ;  /* 0x000000041c28723c */ /* 0x000fe20000001828 */
[----:B------:R-:W-:Y:S02]  /*924b0*/  F2FP.F16.E4M3.UNPACK_B R6, R6 ;  /* 0x00000006ff06723e */ /* 0x000fe400020006ff */
[----:B------:R-:W-:Y:S02]  /*924c0*/  F2FP.F16.E4M3.UNPACK_B R7, R7 ;  /* 0x00000007ff07723e */ /* 0x000fe400020006ff */
[----:B------:R-:W-:Y:S02]  /*924d0*/  F2FP.F16.E4M3.UNPACK_B R8, R8 ;  /* 0x00000008ff08723e */ /* 0x000fe400020006ff */
[----:B------:R-:W-:-:S03]  /*924e0*/  F2FP.F16.E4M3.UNPACK_B R9, R9 ;  /* 0x00000009ff09723e */ /* 0x000fc600020006ff */
        /* <DEDUP_REMOVED lines=8> */
[----:B------:R-:W-:-:S02]  /*92570*/  F2FP.F16.E4M3.UNPACK_B R10, R10 ;  /* 0x0000000aff0a723e */ /* 0x000fc400020006ff */
[----:B------:R-:W-:Y:S01]  /*92580*/  F2FP.F16.E4M3.UNPACK_B R11, R11 ;  /* 0x0000000bff0b723e */ /* 0x000fe200020006ff */
[----:B------:R-:W-:Y:S04]  /*92590*/  STL.64 [R1+0x750], R48 ;  /* 0x0007503001007387 */ /* 0x000fe80000100a00 */
[----:B------:R-:W-:Y:S11]  /*925a0*/  STL.64 [R1+0x758], R50 ;  /* 0x0007583201007387 */ /* 0x000ff60000100a00 */
[----:B------:R-:W-:Y:S04]  /*925b0*/  STL.64 [R1+0x740], R4 ;  /* 0x0007400401007387 */ /* 0x000fe80000100a00 */
[----:B------:R0:W-:Y:S02]  /*925c0*/  STL.64 [R1+0x748], R6 ;  /* 0x0007480601007387 */ /* 0x0001e40000100a00 */
[----:B0-----:R-:W-:Y:S01]  /*925d0*/  HMMA.16816.F32 R4, R28, R10, R56 ;  /* 0x0000000a1c04723c */ /* 0x001fe20000001838 */
        /* <DEDUP_REMOVED lines=8> */
[----:B------:R-:W-:Y:S02]  /*92660*/  F2FP.F16.E4M3.UNPACK_B R15, R15 ;  /* 0x0000000fff0f723e */ /* 0x000fe400020006ff */
[----:B------:R-:W-:-:S14]  /*92670*/  F2FP.F16.E4M3.UNPACK_B R16, R16 ;  /* 0x00000010ff10723e */ /* 0x000fdc00020006ff */
        /* <DEDUP_REMOVED lines=74> */
[----:B------:R-:W-:-:S05]  /*92b20*/  F2FP.F16.E4M3.UNPACK_B R25, R25 ;  /* 0x00000019ff19723e */ /* 0x000fca00020006ff */
[C---:B------:R-:W-:Y:S01]  /*92b30*/  HMMA.16816.F32 R44, R28.reuse, R22, R44 ;  /* 0x000000161c2c723c */ /* 0x040fe2000000182c */
[----:B------:R-:W-:Y:S02]  /*92b40*/  F2FP.F16.E4M3.UNPACK_B R26, R26 ;  /* 0x0000001aff1a723e */ /* 0x000fe400020006ff */
[----:B------:R-:W-:Y:S02]  /*92b50*/  F2FP.F16.E4M3.UNPACK_B R27, R27 ;  /* 0x0000001bff1b723e */ /* 0x000fe400020006ff */
[----:B------:R-:W-:Y:S02]  /*92b60*/  F2FP.F16.E4M3.UNPACK_B R32, R32 ;  /* 0x00000020ff20723e */ /* 0x000fe400020006ff */
[----:B------:R-:W-:Y:S02]  /*92b70*/  F2FP.F16.E4M3.UNPACK_B R33, R33 ;  /* 0x00000021ff21723e */ /* 0x000fe400020006ff */
[----:B------:R-:W-:Y:S02]  /*92b80*/  F2FP.F16.E4M3.UNPACK_B R34, R34 ;  /* 0x00000022ff22723e */ /* 0x000fe400020006ff */
[----:B------:R-:W-:Y:S01]  /*92b90*/  F2FP.F16.E4M3.UNPACK_B R35, R35 ;  /* 0x00000023ff23723e */ /* 0x000fe200020006ff */
[C---:B------:R-:W-:Y:S08]  /*92ba0*/  HMMA.16816.F32 R12, R28.reuse, R26, R12 ;  /* 0x0000001a1c0c723c */ /* 0x040ff0000000180c */
[C---:B------:R-:W-:Y:S08]  /*92bb0*/  HMMA.16816.F32 R8, R28.reuse, R32, R8 ;  /* 0x000000201c08723c */ /* 0x040ff00000001808 */
[----:B------:R-:W-:Y:S01]  /*92bc0*/  HMMA.16816.F32 R4, R28, R34, R4 ;  /* 0x000000221c04723c */ /* 0x000fe20000001804 */
[----:B------:R-:W-:Y:S04]  /*92bd0*/  STL.64 [R1+0x6e0], R48 ;  /* 0x0006e03001007387 */ /* 0x000fe80000100a00 */
[----:B------:R0:W-:Y:S01]  /*92be0*/  STL.64 [R1+0x6e8], R50 ;  /* 0x0006e83201007387 */ /* 0x0001e20000100a00 */
[----:B------:R-:W-:-:S03]  /*92bf0*/  F2FP.F16.E4M3.UNPACK_B R36, R36 ;  /* 0x00000024ff24723e */ /* 0x000fc600020006ff */
[----:B0-----:R-:W2:Y:S01]  /*92c00*/  LDL.LU.64 R50, [R1+0x4a98] ;  /* 0x004a980001327983 */ /* 0x001ea20000300a00 */
[----:B------:R-:W-:Y:S03]  /*92c10*/  HMMA.16816.F32 R16, R28, R24, R16 ;  /* 0x000000181c10723c */ /* 0x000fe60000001810 */
[----:B------:R0:W-:Y:S04]  /*92c20*/  STL.64 [R1+0x6d0], R44 ;  /* 0x0006d02c01007387 */ /* 0x0001e80000100a00 */
[----:B------:R-:W-:Y:S01]  /*92c30*/  STL.64 [R1+0x6d8], R46 ;  /* 0x0006d82e01007387 */ /* 0x000fe20000100a00 */
[----:B------:R-:W-:-:S03]  /*92c40*/  F2FP.F16.E4M3.UNPACK_B R37, R37 ;  /* 0x00000025ff25723e */ /* 0x000fc600020006ff */
[----:B0-----:R-:W3:Y:S04]  /*92c50*/  LDL.LU R44, [R1+0x4a90] ;  /* 0x004a9000012c7983 */ /* 0x001ee80000300800 */
        /* <DEDUP_REMOVED lines=15> */
[----:B------:R-:W-:-:S02]  /*92d50*/  F2FP.F16.E4M3.UNPACK_B R38, R38 ;  /* 0x00000026ff26723e */ /* 0x000fc400020006ff */
[----:B------:R-:W-:-:S15]  /*92d60*/  F2FP.F16.E4M3.UNPACK_B R39, R39 ;  /* 0x00000027ff27723e */ /* 0x000fde00020006ff */
        /* <DEDUP_REMOVED lines=47> */
[----:B------:R-:W4:Y:S01]  /*93060*/  LDL.LU R16, [R1+0x4264] ;  /* 0x0042640001107983 */ /* 0x000f220000300800 */
[----:B------:R-:W-:-:S03]  /*93070*/  F2FP.F16.E4M3.UNPACK_B R40, R40 ;  /* 0x00000028ff28723e */ /* 0x000fc600020006ff */
        /* <DEDUP_REMOVED lines=33> */
[----:B------:R-:W-:-:S02]  /*93290*/  F2FP.F16.E4M3.UNPACK_B R44, R44 ;  /* 0x0000002cff2c723e */ /* 0x000fc400020006ff */
[----:B------:R-:W-:Y:S02]  /*932a0*/  F2FP.F16.E4M3.UNPACK_B R45, R45 ;  /* 0x0000002dff2d723e */ /* 0x000fe400020006ff */
[----:B------:R-:W-:Y:S02]  /*932b0*/  F2FP.F16.E4M3.UNPACK_B R46, R46 ;  /* 0x0000002eff2e723e */ /* 0x000fe400020006ff */
[----:B------:R-:W-:Y:S02]  /*932c0*/  F2FP.F16.E4M3.UNPACK_B R47, R47 ;  /* 0x0000002fff2f723e */ /* 0x000fe400020006ff */
[----:B------:R-:W-:Y:S02]  /*932d0*/  F2FP.F16.E4M3.UNPACK_B R48, R48 ;  /* 0x00000030ff30723e */ /* 0x000fe400020006ff */
[----:B------:R-:W-:Y:S01]  /*932e0*/  F2FP.F16.E4M3.UNPACK_B R49, R49 ;  /* 0x00000031ff31723e */ /* 0x000fe200020006ff */
[----:B------:R-:W-:Y:S02]  /*932f0*/  IMAD R17, R17, 0x100, R26 ;  /* 0x0000010011117824 */ /* 0x000fe400078e021a */
[----:B------:R-:W-:-:S02]  /*93300*/  IMAD R16, R16, 0x100, R27 ;  /* 0x0000010010107824 */ /* 0x000fc400078e021b */
[----:B------:R-:W-:Y:S02]  /*93310*/  IMAD R9, R9, 0x100, R18 ;  /* 0x0000010009097824 */ /* 0x000fe400078e0212 */
[----:B------:R-:W-:Y:S01]  /*93320*/  IMAD R8, R8, 0x100, R19 ;  /* 0x0000010008087824 */ /* 0x000fe200078e0213 */
[C---:B------:R-:W-:Y:S08]  /*93330*/  HMMA.16816.F32 R36, R28.reuse, R44, R36 ;  /* 0x0000002c1c24723c */ /* 0x040ff00000001824 */
[C---:B------:R-:W-:Y:S08]  /*93340*/  HMMA.16816.F32 R32, R28.reuse, R46, R32 ;  /* 0x0000002e1c20723c */ /* 0x040ff00000001820 */
[----:B------:R-:W-:Y:S01]  /*93350*/  HMMA.16816.F32 R20, R28, R48, R20 ;  /* 0x000000301c14723c */ /* 0x000fe20000001814 */
[----:B------:R-:W-:-:S02]  /*93360*/  F2FP.F16.E4M3.UNPACK_B R28, R17 ;  /* 0x00000011ff1c723e */ /* 0x000fc400020006ff */
[----:B------:R-:W-:Y:S02]  /*93370*/  F2FP.F16.E4M3.UNPACK_B R29, R16 ;  /* 0x00000010ff1d723e */ /* 0x000fe400020006ff */
[----:B------:R-:W-:Y:S02]  /*93380*/  F2FP.F16.E4M3.UNPACK_B R30, R9 ;  /* 0x00000009ff1e723e */ /* 0x000fe400020006ff */
[----:B------:R-:W-:-:S07]  /*93390*/  F2FP.F16.E4M3.UNPACK_B R31, R8 ;  /* 0x00000008ff1f723e */ /* 0x000fce00020006ff */
[C---:B------:R-:W-:Y:S01]  /*933a0*/  HMMA.16816.F32 R12, R28.reuse, R10, R12 ;  /* 0x0000000a1c0c723c */ /* 0x040fe2000000180c */
        /* <DEDUP_REMOVED lines=122> */
[C---:B--2---:R-:W-:Y:S08]  /*93b50*/  HMMA.16816.F32 R24, R28.reuse, R52, R24 ;  /* 0x000000341c18723c */ /* 0x044ff00000001818 */
[C---:B------:R-:W-:Y:S01]  /*93b60*/  HMMA.16816.F32 R4, R28.reuse, R2, R4 ;  /* 0x000000021c04723c */ /* 0x040fe20000001804 */
[----:B------:R-:W2:Y:S10]  /*93b70*/  LDL.LU.64 R48, [R1+0x4a10] ;  /* 0x004a100001307983 */ /* 0x000eb40000300a00 */
        /* <DEDUP_REMOVED lines=42> */
[----:B---3--:R-:W-:Y:S03]  /*93e20*/  HMMA.16816.F32 R4, R28, R10, R4 ;  /* 0x0000000a1c04723c */ /* 0x008fe60000001804 */
[----:B------:R-:W-:Y:S04]  /*93e30*/  STL.64 [R1+0x4948], R10 ;  /* 0x0049480a01007387 */ /* 0x000fe80000100a00 */
[----:B------:R2:W-:-:S12]  /*93e40*/  STL.64 [R1+0x4940], R8 ;  /* 0x0049400801007387 */ /* 0x0005d80000100a00 */
[----:B------:R-:W-:Y:S04]  /*93e50*/  STL.64 [R1+0x550], R4 ;  /* 0x0005500401007387 */ /* 0x000fe80000100a00 */
[----:B------:R0:W-:Y:S01]  /*93e60*/  STL.64 [R1+0x558], R6 ;  /* 0x0005580601007387 */ /* 0x0001e20000100a00 */
[C---:B--2---:R-:W-:Y:S08]  /*93e70*/  HMMA.16816.F32 R8, R28.reuse, R12, R52 ;  /* 0x0000000c1c08723c */ /* 0x044ff00000001834 */
[C---:B0-----:R-:W-:Y:S01]  /*93e80*/  HMMA.16816.F32 R4, R28.reuse, R14, R56 ;  /* 0x0000000e1c04723c */ /* 0x041fe20000001838 */
[----:B------:R-:W-:Y:S10]  /*93e90*/  STL.64 [R1+0x4958], R14 ;  /* 0x0049580e01007387 */ /* 0x000ff40000100a00 */
[----:B------:R-:W-:Y:S04]  /*93ea0*/  STL.64 [R1+0x540], R8 ;  /* 0x0005400801007387 */ /* 0x000fe80000100a00 */
[----:B------:R4:W-:Y:S04]  /*93eb0*/  STL.64 [R1+0x548], R10 ;  /* 0x0005480a01007387 */ /* 0x0009e80000100a00 */
[----:B------:R-:W-:Y:S04]  /*93ec0*/  STL.64 [R1+0x4950], R12 ;  /* 0x0049500c01007387 */ /* 0x000fe80000100a00 */
[----:B------:R-:W-:Y:S04]  /*93ed0*/  STL.64 [R1+0x530], R4 ;  /* 0x0005300401007387 */ /* 0x000fe80000100a00 */
[----:B------:R0:W-:Y:S01]  /*93ee0*/  STL.64 [R1+0x538], R6 ;  /* 0x0005380601007387 */ /* 0x0001e20000100a00 */
[C---:B----4-:R-:W-:Y:S08]  /*93ef0*/  HMMA.16816.F32 R8, R28.reuse, R16, R44 ;  /* 0x000000101c08723c */ /* 0x050ff0000000182c */
[C---:B0-----:R-:W-:Y:S01]  /*93f00*/  HMMA.16816.F32 R4, R28.reuse, R18, R40 ;  /* 0x000000121c04723c */ /* 0x041fe20000001828 */
        /* <DEDUP_REMOVED lines=8> */
[C---:B-1----:R-:W-:Y:S11]  /*93f90*/  HMMA.16816.F32 R4, R28.reuse, R22, R32 ;  /* 0x000000161c04723c */ /* 0x042ff60000001820 */
        /* <DEDUP_REMOVED lines=60> */
[----:B0-----:R-:W3:Y:S04]  /*94360*/  LDL.LU.64 R34, [R1+0x49a8] ;  /* 0x0049a80001227983 */ /* 0x001ee80000300a00 */
[----:B------:R-:W4:Y:S04]  /*94370*/  LDL.LU.64 R32, [R1+0x49a0] ;  /* 0x0049a00001207983 */ /* 0x000f280000300a00 */
[----:B------:R-:W-:Y:S04]  /*94380*/  STL.64 [R1+0x48b8], R26 ;  /* 0x0048b81a01007387 */ /* 0x000fe80000100a00 */
[----:B------:R0:W-:Y:S04]  /*94390*/  STL.64 [R1+0x48b0], R24 ;  /* 0x0048b01801007387 */ /* 0x0001e80000100a00 */
[----:B0-----:R-:W2:Y:S04]  /*943a0*/  LDL.LU R24, [R1+0xbd0] ;  /* 0x000bd00001187983 */ /* 0x001ea80000300800 */
[----:B------:R-:W2:Y:S04]  /*943b0*/  LDL.LU R25, [R1+0xbd4] ;  /* 0x000bd40001197983 */ /* 0x000ea80000300800 */
[----:B------:R-:W2:Y:S04]  /*943c0*/  LDL.LU R26, [R1+0xbd8] ;  /* 0x000bd800011a7983 */ /* 0x000ea80000300800 */
[----:B------:R-:W2:Y:S01]  /*943d0*/  LDL.LU R27, [R1+0xbdc] ;  /* 0x000bdc00011b7983 */ /* 0x000ea20000300800 */
[C---:B----4-:R-:W-:Y:S08]  /*943e0*/  HMMA.16816.F32 R44, R28.reuse, R32, R44 ;  /* 0x000000201c2c723c */ /* 0x050ff0000000182c */
[C---:B---3--:R-:W-:Y:S11]  /*943f0*/  HMMA.16816.F32 R36, R28.reuse, R34, R36 ;  /* 0x000000221c24723c */ /* 0x048ff60000001824 */
        /* <DEDUP_REMOVED lines=25> */
[C---:B----4-:R-:W-:Y:S08]  /*94590*/  HMMA.16816.F32 R16, R28.reuse, R44, R16 ;  /* 0x0000002c1c10723c */ /* 0x050ff00000001810 */
[C---:B------:R-:W-:Y:S08]  /*945a0*/  HMMA.16816.F32 R12, R28.reuse, R46, R12 ;  /* 0x0000002e1c0c723c */ /* 0x040ff0000000180c */
[C---:B------:R-:W-:Y:S01]  /*945b0*/  HMMA.16816.F32 R8, R28.reuse, R48, R52 ;  /* 0x000000301c08723c */ /* 0x040fe20000001834 */
[----:B------:R-:W-:Y:S04]  /*945c0*/  STL.64 [R1+0x48a8], R38 ;  /* 0x0048a82601007387 */ /* 0x000fe80000100a00 */
        /* <DEDUP_REMOVED lines=10> */
[----:B------:R-:W-:Y:S01]  /*94670*/  HMMA.16816.F32 R4, R28, R60, R56 ;  /* 0x0000003c1c04723c */ /* 0x000fe20000001838 */
        /* <DEDUP_REMOVED lines=127> */
[C---:B--2---:R-:W-:Y:S08]  /*94e70*/  HMMA.16816.F32 R44, R28.reuse, R52, R44 ;  /* 0x000000341c2c723c */ /* 0x044ff0000000182c */
[C---:B----4-:R-:W-:Y:S01]  /*94e80*/  HMMA.16816.F32 R56, R28.reuse, R54, R56 ;  /* 0x000000361c38723c */ /* 0x050fe20000001838 */
[----:B------:R-:W-:Y:S07]  /*94e90*/  STL.64 [R1+0x47e8], R54 ;  /* 0x0047e83601007387 */ /* 0x000fee0000100a00 */
[C---:B------:R-:W-:Y:S11]  /*94ea0*/  HMMA.16816.F32 R24, R28.reuse, R6, R24 ;  /* 0x000000061c18723c */ /* 0x040ff60000001818 */
        /* <DEDUP_REMOVED lines=127> */
[----:B------:R-:W3:Y:S04]  /*956a0*/  LDL.LU.64 R36, [R1+0x48a0] ;  /* 0x0048a00001247983 */ /* 0x000ee80000300a00 */
[----:B------:R-:W-:Y:S04]  /*956b0*/  STL.64 [R1+0x2e0], R32 ;  /* 0x0002e02001007387 */ /* 0x000fe80000100a00 */
[----:B------:R0:W-:Y:S04]  /*956c0*/  STL.64 [R1+0x2e8], R34 ;  /* 0x0002e82201007387 */ /* 0x0001e80000100a00 */
[----:B0-----:R-:W4:Y:S04]  /*956d0*/  LDL.LU.64 R34, [R1+0x4898] ;  /* 0x0048980001227983 */ /* 0x001f280000300a00 */
[----:B------:R-:W4:Y:S04]  /*956e0*/  LDL.LU.64 R32, [R1+0x4890] ;  /* 0x0048900001207983 */ /* 0x000f280000300a00 */
        /* <DEDUP_REMOVED lines=8> */
[C---:B---3--:R-:W-:Y:S08]  /*95770*/  HMMA.16816.F32 R16, R28.reuse, R36, R16 ;  /* 0x000000241c10723c */ /* 0x048ff00000001810 */
[C---:B--2---:R-:W-:Y:S08]  /*95780*/  HMMA.16816.F32 R12, R28.reuse, R38, R12 ;  /* 0x000000261c0c723c */ /* 0x044ff0000000180c */
[C---:B----4-:R-:W-:Y:S08]  /*95790*/  HMMA.16816.F32 R20, R28.reuse, R34, R20 ;  /* 0x000000221c14723c */ /* 0x050ff00000001814 */
[----:B------:R-:W-:Y:S01]  /*957a0*/  HMMA.16816.F32 R24, R28, R32, R24 ;  /* 0x000000201c18723c */ /* 0x000fe20000001818 */
[----:B------:R-:W-:-:S15]  /*957b0*/  STL.64 [R1+0x4758], R34 ;  /* 0x0047582201007387 */ /* 0x000fde0000100a00 */
[----:B------:R-:W-:-:S03]  /*957c0*/  NOP ;  /* 0x0000000000007918 */ /* 0x000fc60000000000 */
        /* <DEDUP_REMOVED lines=16> */
[----:B------:R2:W-:Y:S04]  /*958d0*/  STL.64 [R1+0x288], R6 ;  /* 0x0002880601007387 */ /* 0x0005e80000100a00 */
[----:B0-----:R-:W3:Y:S01]  /*958e0*/  LDL.LU R24, [R1+0x940] ;  /* 0x0009400001187983 */ /* 0x001ee20000300800 */
[C---:B-1----:R-:W-:Y:S08]  /*958f0*/  HMMA.16816.F32 R8, R28.reuse, R44, R52 ;  /* 0x0000002c1c08723c */ /* 0x042ff00000001834 */
[----:B--2---:R-:W-:Y:S11]  /*95900*/  HMMA.16816.F32 R4, R28, R46, R56 ;  /* 0x0000002e1c04723c */ /* 0x004ff60000001838 */
[----:B------:R0:W-:Y:S04]  /*95910*/  STL.64 [R1+0x270], R8 ;  /* 0x0002700801007387 */ /* 0x0001e80000100a00 */
[----:B------:R1:W-:Y:S04]  /*95920*/  STL.64 [R1+0x278], R10 ;  /* 0x0002780a01007387 */ /* 0x0003e80000100a00 */
[----:B------:R-:W-:Y:S04]  /*95930*/  STL.64 [R1+0x260], R4 ;  /* 0x0002600401007387 */ /* 0x000fe80000100a00 */
[----:B------:R-:W-:Y:S04]  /*95940*/  STL.64 [R1+0x268], R6 ;  /* 0x0002680601007387 */ /* 0x000fe80000100a00 */
[----:B------:R-:W3:Y:S04]  /*95950*/  LDL.LU R25, [R1+0x944] ;  /* 0x0009440001197983 */ /* 0x000ee80000300800 */
[----:B------:R-:W2:Y:S04]  /*95960*/  LDL.LU R26, [R1+0x948] ;  /* 0x00094800011a7983 */ /* 0x000ea80000300800 */
[----:B------:R-:W2:Y:S04]  /*95970*/  LDL.LU R27, [R1+0x94c] ;  /* 0x00094c00011b7983 */ /* 0x000ea80000300800 */
[----:B--2---:R-:W-:Y:S04]  /*95980*/  STL.64 [R1+0x4838], R26 ;  /* 0x0048381a01007387 */ /* 0x004fe80000100a00 */
[----:B---3--:R2:W-:Y:S04]  /*95990*/  STL.64 [R1+0x4830], R24 ;  /* 0x0048301801007387 */ /* 0x0085e80000100a00 */
        /* <DEDUP_REMOVED lines=38> */
[----:B------:R-:W3:Y:S04]  /*95c00*/  LDL.LU R48, [R1+0x42b0] ;  /* 0x0042b00001307983 */ /* 0x000ee80000300800 */
[----:B------:R-:W3:Y:S01]  /*95c10*/  LDL.LU R61, [R1+0x42ac] ;  /* 0x0042ac00013d7983 */ /* 0x000ee20000300800 */
        /* <DEDUP_REMOVED lines=47> */
[----:B------:R-:W-:Y:S02]  /*95f10*/  F2FP.F16.E4M3.UNPACK_B R29, R60 ;  /* 0x0000003cff1d723e */ /* 0x000fe400020006ff */
[----:B-1----:R-:W-:Y:S02]  /*95f20*/  F2FP.F16.E4M3.UNPACK_B R30, R61 ;  /* 0x0000003dff1e723e */ /* 0x002fe400020006ff */
[----:B------:R-:W-:Y:S01]  /*95f30*/  F2FP.F16.E4M3.UNPACK_B R31, R0 ;  /* 0x00000000ff1f723e */ /* 0x000fe200020006ff */
[----:B------:R-:W2:Y:S04]  /*95f40*/  LDL.LU R51, [R1+0x485c] ;  /* 0x00485c0001337983 */ /* 0x000ea80000300800 */
[----:B------:R-:W4:Y:S04]  /*95f50*/  LDL.LU R60, [R1+0x4858] ;  /* 0x00485800013c7983 */ /* 0x000f280000300800 */
[----:B------:R-:W4:Y:S04]  /*95f60*/  LDL.LU R61, [R1+0x4854] ;  /* 0x00485400013d7983 */ /* 0x000f280000300800 */
[----:B------:R-:W2:Y:S01]  /*95f70*/  LDL.LU R0, [R1+0x4850] ;  /* 0x0048500001007983 */ /* 0x000ea20000300800 */
[C---:B------:R-:W-:Y:S08]  /*95f80*/  HMMA.16816.F32 R36, R28.reuse, R12, R36 ;  /* 0x0000000c1c24723c */ /* 0x040ff00000001824 */
[C---:B------:R-:W-:Y:S08]  /*95f90*/  HMMA.16816.F32 R12, R28.reuse, R14, R24 ;  /* 0x0000000e1c0c723c */ /* 0x040ff00000001818 */
[C---:B------:R-:W-:Y:S08]  /*95fa0*/  HMMA.16816.F32 R8, R28.reuse, R56, R8 ;  /* 0x000000381c08723c */ /* 0x040ff00000001808 */
[C---:B------:R-:W-:Y:S01]  /*95fb0*/  HMMA.16816.F32 R56, R28.reuse, R58, R4 ;  /* 0x0000003a1c38723c */ /* 0x040fe20000001804 */
        /* <DEDUP_REMOVED lines=73> */
[C---:B----4-:R-:W-:Y:S08]  /*96450*/  HMMA.16816.F32 R20, R28.reuse, R8, R20 ;  /* 0x000000081c14723c */ /* 0x050ff00000001814 */
[----:B0-----:R-:W-:Y:S01]  /*96460*/  HMMA.16816.F32 R4, R28, R10, R16 ;  /* 0x0000000a1c04723c */ /* 0x001fe20000001810 */
[----:B---3--:R-:W-:Y:S04]  /*96470*/  STL.64 [R1+0x47b0], R50 ;  /* 0x0047b03201007387 */ /* 0x008fe80000100a00 */
[----:B------:R-:W-:Y:S04]  /*96480*/  STL.64 [R1+0x47a8], R48 ;  /* 0x0047a83001007387 */ /* 0x000fe80000100a00 */
[----:B------:R-:W3:Y:S04]  /*96490*/  LDL.LU R52, [R1+0x42d0] ;  /* 0x0042d00001347983 */ /* 0x000ee80000300800 */
[----:B------:R-:W3:Y:S04]  /*964a0*/  LDL.LU R53, [R1+0x42cc] ;  /* 0x0042cc0001357983 */ /* 0x000ee80000300800 */
[----:B------:R-:W4:Y:S04]  /*964b0*/  LDL.LU R54, [R1+0x42d8] ;  /* 0x0042d80001367983 */ /* 0x000f280000300800 */
[----:B------:R-:W4:Y:S01]  /*964c0*/  LDL.LU R55, [R1+0x42d4] ;  /* 0x0042d40001377983 */ /* 0x000f220000300800 */
[----:B------:R-:W-:-:S03]  /*964d0*/  IMAD.MOV.U32 R59, RZ, RZ, R0 ;  /* 0x000000ffff3b7224 */ /* 0x000fc600078e0000 */
[----:B----4-:R-:W-:Y:S04]  /*964e0*/  STL.64 [R1+0x47d0], R54 ;  /* 0x0047d03601007387 */ /* 0x010fe80000100a00 */
[----:B---3--:R-:W-:Y:S04]  /*964f0*/  STL.64 [R1+0x47c8], R52 ;  /* 0x0047c83401007387 */ /* 0x008fe80000100a00 */
        /* <DEDUP_REMOVED lines=52> */
[----:B------:R-:W4:Y:S04]  /*96840*/  LDL.LU R0, [R1+0x47d8] ;  /* 0x0047d80001007983 */ /* 0x000f280000300800 */
        /* <DEDUP_REMOVED lines=28> */
[----:B-1----:R-:W3:Y:S01]  /*96a10*/  LDL.LU R18, [R1+0x858] ;  /* 0x0008580001127983 */ /* 0x002ee20000300800 */
        /* <DEDUP_REMOVED lines=36> */
[----:B------:R-:W3:Y:S01]  /*96c60*/  LDL.LU.64 R36, [R1+0x4730] ;  /* 0x0047300001247983 */ /* 0x000ee20000300a00 */
[----:B----4-:R-:W-:Y:S01]  /*96c70*/  IMAD.MOV.U32 R27, RZ, RZ, R0 ;  /* 0x000000ffff1b7224 */ /* 0x010fe200078e0000 */
[C---:B------:R-:W-:Y:S08]  /*96c80*/  HMMA.16816.F32 R8, R28.reuse, R44, R8 ;  /* 0x0000002c1c08723c */ /* 0x040ff00000001808 */
[C---:B------:R-:W-:Y:S08]  /*96c90*/  HMMA.16816.F32 R4, R28.reuse, R46, R4 ;  /* 0x0000002e1c04723c */ /* 0x040ff00000001804 */
[C---:B---3--:R-:W-:Y:S08]  /*96ca0*/  HMMA.16816.F32 R24, R28.reuse, R36, R24 ;  /* 0x000000241c18723c */ /* 0x048ff00000001818 */
[C---:B--2---:R-:W-:Y:S08]  /*96cb0*/  HMMA.16816.F32 R16, R28.reuse, R40, R16 ;  /* 0x000000281c10723c */ /* 0x044ff00000001810 */
[C---:B------:R-:W-:Y:S08]  /*96cc0*/  HMMA.16816.F32 R20, R28.reuse, R38, R20 ;  /* 0x000000261c14723c */ /* 0x040ff00000001814 */
[----:B------:R-:W-:Y:S01]  /*96cd0*/  HMMA.16816.F32 R12, R28, R42, R12 ;  /* 0x0000002a1c0c723c */ /* 0x000fe2000000180c */
[----:B------:R-:W-:Y:S01]  /*96ce0*/  IMAD.MOV.U32 R0, RZ, RZ, R27 ;  /* 0x000000ffff007224 */ /* 0x000fe200078e001b */
        /* <DEDUP_REMOVED lines=9> */
[----:B0-----:R-:W-:-:S05]  /*96d80*/  IMAD.MOV.U32 R0, RZ, RZ, R19 ;  /* 0x000000ffff007224 */ /* 0x001fca00078e0013 */
[----:B------:R0:W-:Y:S04]  /*96d90*/  STL [R1+0x43d8], R0 ;  /* 0x0043d80001007387 */ /* 0x0001e80000100800 */
[----:B------:R-:W-:Y:S04]  /*96da0*/  STL.64 [R1+0x50], R8 ;  /* 0x0000500801007387 */ /* 0x000fe80000100a00 */
[----:B------:R-:W-:Y:S04]  /*96db0*/  STL.64 [R1+0x60], R12 ;  /* 0x0000600c01007387 */ /* 0x000fe80000100a00 */
[----:B------:R-:W-:Y:S04]  /*96dc0*/  STL.64 [R1+0x68], R14 ;  /* 0x0000680e01007387 */ /* 0x000fe80000100a00 */
[----:B------:R1:W-:Y:S01]  /*96dd0*/  STL [R1+0x58], R10 ;  /* 0x0000580a01007387 */ /* 0x0003e20000100800 */
[----:B0-----:R-:W-:-:S02]  /*96de0*/  IMAD.MOV.U32 R0, RZ, RZ, R11 ;  /* 0x000000ffff007224 */ /* 0x001fc400078e000b */
[----:B-1----:R-:W-:Y:S03]  /*96df0*/  HMMA.16816.F32 R8, R28, R48, R56 ;  /* 0x000000301c08723c */ /* 0x002fe60000001838 */
[----:B------:R0:W-:Y:S04]  /*96e00*/  STL [R1+0x4400], R0 ;  /* 0x0044000001007387 */ /* 0x0001e80000100800 */
[----:B------:R-:W-:Y:S04]  /*96e10*/  STL.64 [R1+0x40], R4 ;  /* 0x0000400401007387 */ /* 0x000fe80000100a00 */
[----:B------:R-:W-:Y:S01]  /*96e20*/  STL.64 [R1+0x48], R6 ;  /* 0x0000480601007387 */ /* 0x000fe20000100a00 */
[----:B------:R-:W-:-:S02]  /*96e30*/  F2FP.F16.E4M3.UNPACK_B R48, R60.H1 ;  /* 0x0000003cff30723e */ /* 0x000fc400030006ff */
[----:B------:R-:W-:-:S05]  /*96e40*/  F2FP.F16.E4M3.UNPACK_B R49, R61.H1 ;  /* 0x0000003dff31723e */ /* 0x000fca00030006ff */
        /* <DEDUP_REMOVED lines=63> */
[----:B------:R-:W-:Y:S02]  /*97240*/  F2FP.F16.E4M3.UNPACK_B R30, R4 ;  /* 0x00000004ff1e723e */ /* 0x000fe400020006ff */
[----:B------:R-:W-:Y:S01]  /*97250*/  F2FP.F16.E4M3.UNPACK_B R31, R5 ;  /* 0x00000005ff1f723e */ /* 0x000fe200020006ff */
[----:B------:R-:W4:Y:S04]  /*97260*/  LDL.LU R55, [R1+0xf0c] ;  /* 0x000f0c0001377983 */ /* 0x000f280000300800 */
        /* <DEDUP_REMOVED lines=13> */
[----:B------:R0:W-:Y:S04]  /*97340*/  STL [R1+0x4710], R0 ;  /* 0x0047100001007387 */ /* 0x0001e80000100800 */
[----:B------:R-:W-:Y:S01]  /*97350*/  STL [R1+0x10], R40 ;  /* 0x0000102801007387 */ /* 0x000fe20000100800 */
[----:B------:R-:W-:Y:S02]  /*97360*/  F2FP.F16.E4M3.UNPACK_B R4, R43.H1 ;  /* 0x0000002bff04723e */ /* 0x000fe400030006ff */
[----:B------:R-:W-:Y:S01]  /*97370*/  F2FP.F16.E4M3.UNPACK_B R5, R6.H1 ;  /* 0x00000006ff05723e */ /* 0x000fe200030006ff */
[----:B------:R-:W-:Y:S01]  /*97380*/  STL [R1+0x14], R41 ;  /* 0x0000142901007387 */ /* 0x000fe20000100800 */
[----:B0-----:R-:W-:Y:S01]  /*97390*/  IMAD.MOV.U32 R0, RZ, RZ, R41 ;  /* 0x000000ffff007224 */ /* 0x001fe200078e0029 */
[----:B------:R-:W-:-:S04]  /*973a0*/  F2FP.F16.E4M3.UNPACK_B R2, R7.H1 ;  /* 0x00000007ff02723e */ /* 0x000fc800030006ff */
[----:B------:R-:W-:Y:S04]  /*973b0*/  STL [R1+0x4714], R0 ;  /* 0x0047140001007387 */ /* 0x000fe80000100800 */
[----:B------:R-:W-:Y:S04]  /*973c0*/  STL.64 [R1+0x800], R44 ;  /* 0x0008002c01007387 */ /* 0x000fe80000100a00 */
        /* <DEDUP_REMOVED lines=9> */
[----:B0-----:R-:W-:Y:S02]  /*97460*/  HMMA.16816.F32 R4, R28, R2, R32 ;  /* 0x000000021c04723c */ /* 0x001fe40000001820 */
[----:B------:R-:W-:Y:S01]  /*97470*/  STL.64 [R1], R2 ;  /* 0x0000000201007387 */ /* 0x000fe20000100a00 */
[----:B------:R-:W-:Y:S02]  /*97480*/  F2FP.F16.E4M3.UNPACK_B R58, R58.H1 ;  /* 0x0000003aff3a723e */ /* 0x000fe400030006ff */
[----:B------:R-:W-:-:S14]  /*97490*/  F2FP.F16.E4M3.UNPACK_B R59, R59.H1 ;  /* 0x0000003bff3b723e */ /* 0x000fdc00030006ff */
        /* <DEDUP_REMOVED lines=91> */
[----:B------:R-:W-:Y:S01]  /*97a50*/  F2FP.F16.E4M3.UNPACK_B R9, R9.H1 ;  /* 0x00000009ff09723e */ /* 0x000fe200030006ff */
[C---:B------:R-:W-:Y:S08]  /*97a60*/  HMMA.16816.F32 R52, R28.reuse, R50, R52 ;  /* 0x000000321c34723c */ /* 0x040ff00000001834 */
[C---:B0-----:R-:W-:Y:S08]  /*97a70*/  HMMA.16816.F32 R48, R28.reuse, R2, R56 ;  /* 0x000000021c30723c */ /* 0x041ff00000001838 */
[C---:B------:R-:W-:Y:S03]  /*97a80*/  HMMA.16816.F32 R40, R28.reuse, R6, R40 ;  /* 0x000000061c28723c */ /* 0x040fe60000001828 */
        /* <DEDUP_REMOVED lines=86> */
[----:B------:R-:W-:Y:S02]  /*97ff0*/  F2FP.F16.E4M3.UNPACK_B R20, R20.H1 ;  /* 0x00000014ff14723e */ /* 0x000fe400030006ff */
[----:B------:R-:W-:Y:S01]  /*98000*/  F2FP.F16.E4M3.UNPACK_B R21, R21.H1 ;  /* 0x00000015ff15723e */ /* 0x000fe200030006ff */
[----:B------:R-:W-:Y:S01]  /*98010*/  HMMA.16816.F32 R48, R28, R16, R48 ;  /* 0x000000101c30723c */ /* 0x000fe20000001830 */
[----:B------:R-:W-:Y:S02]  /*98020*/  F2FP.F16.E4M3.UNPACK_B R22, R22.H1 ;  /* 0x00000016ff16723e */ /* 0x000fe400030006ff */
[----:B------:R-:W-:-:S05]  /*98030*/  F2FP.F16.E4M3.UNPACK_B R23, R23.H1 ;  /* 0x00000017ff17723e */ /* 0x000fca00030006ff */
[C---:B------:R-:W-:Y:S08]  /*98040*/  HMMA.16816.F32 R8, R28.reuse, R20, R8 ;  /* 0x000000141c08723c */ /* 0x040ff00000001808 */
[C---:B------:R-:W-:Y:S01]  /*98050*/  HMMA.16816.F32 R4, R28.reuse, R22, R4 ;  /* 0x000000161c04723c */ /* 0x040fe20000001804 */
[----:B------:R-:W-:Y:S02]  /*98060*/  F2FP.F16.E4M3.UNPACK_B R24, R24.H1 ;  /* 0x00000018ff18723e */ /* 0x000fe400030006ff */
[----:B------:R-:W-:Y:S01]  /*98070*/  F2FP.F16.E4M3.UNPACK_B R25, R25.H1 ;  /* 0x00000019ff19723e */ /* 0x000fe200030006ff */
[----:B------:R-:W-:Y:S04]  /*98080*/  STL.64 [R1+0x700], R48 ;  /* 0x0007003001007387 */ /* 0x000fe80000100a00 */
[----:B------:R0:W-:Y:S04]  /*98090*/  STL.64 [R1+0x708], R50 ;  /* 0x0007083201007387 */ /* 0x0001e80000100a00 */
[----:B0-----:R-:W2:Y:S01]  /*980a0*/  LDL.LU.64 R50, [R1+0x4718] ;  /* 0x0047180001327983 */ /* 0x001ea20000300a00 */
[----:B------:R-:W-:Y:S03]  /*980b0*/  HMMA.16816.F32 R12, R28, R18, R12 ;  /* 0x000000121c0c723c */ /* 0x000fe6000000180c */
[----:B------:R-:W-:Y:S04]  /*980c0*/  STL.64 [R1+0x4668], R18 ;  /* 0x0046681201007387 */ /* 0x000fe80000100a00 */
[----:B------:R-:W-:-:S12]  /*980d0*/  STL.64 [R1+0x4660], R16 ;  /* 0x0046601001007387 */ /* 0x000fd80000100a00 */
        /* <DEDUP_REMOVED lines=86> */
[----:B------:R-:W-:Y:S02]  /*98640*/  F2FP.F16.E4M3.UNPACK_B R41, R41.H1 ;  /* 0x00000029ff29723e */ /* 0x000fe400030006ff */
[----:B------:R-:W-:Y:S02]  /*98650*/  F2FP.F16.E4M3.UNPACK_B R42, R42.H1 ;  /* 0x0000002aff2a723e */ /* 0x000fe400030006ff */
[----:B------:R-:W-:Y:S01]  /*98660*/  F2FP.F16.E4M3.UNPACK_B R43, R43.H1 ;  /* 0x0000002bff2b723e */ /* 0x000fe200030006ff */
[----:B------:R-:W-:Y:S01]  /*98670*/  HMMA.16816.F32 R24, R28, R38, R24 ;  /* 0x000000261c18723c */ /* 0x000fe20000001818 */
[----:B------:R-:W-:-:S07]  /*98680*/  F2FP.F16.E4M3.UNPACK_B R44, R44.H1 ;  /* 0x0000002cff2c723e */ /* 0x000fce00030006ff */
[----:B------:R-:W-:Y:S01]  /*98690*/  HMMA.16816.F32 R20, R28, R40, R20 ;  /* 0x000000281c14723c */ /* 0x000fe20000001814 */
[----:B------:R-:W-:Y:S02]  /*986a0*/  F2FP.F16.E4M3.UNPACK_B R45, R45.H1 ;  /* 0x0000002dff2d723e */ /* 0x000fe400030006ff */
[----:B------:R-:W-:Y:S02]  /*986b0*/  F2FP.F16.E4M3.UNPACK_B R46, R46.H1 ;  /* 0x0000002eff2e723e */ /* 0x000fe400030006ff */
[----:B------:R-:W-:-:S03]  /*986c0*/  F2FP.F16.E4M3.UNPACK_B R47, R47.H1 ;  /* 0x0000002fff2f723e */ /* 0x000fc600030006ff */
[C---:B------:R-:W-:Y:S08]  /*986d0*/  HMMA.16816.F32 R16, R28.reuse, R42, R16 ;  /* 0x0000002a1c10723c */ /* 0x040ff00000001810 */
[C---:B------:R-:W-:Y:S08]  /*986e0*/  HMMA.16816.F32 R12, R28.reuse, R44, R12 ;  /* 0x0000002c1c0c723c */ /* 0x040ff0000000180c */
[C---:B------:R-:W-:Y:S08]  /*986f0*/  HMMA.16816.F32 R8, R28.reuse, R46, R8 ;  /* 0x0000002e1c08723c */ /* 0x040ff00000001808 */
[----:B------:R-:W-:Y:S01]  /*98700*/  HMMA.16816.F32 R32, R28, R36, R32 ;  /* 0x000000241c20723c */ /* 0x000fe20000001820 */
[----:B------:R-:W-:-:S02]  /*98710*/  F2FP.F16.E4M3.UNPACK_B R48, R48.H1 ;  /* 0x00000030ff30723e */ /* 0x000fc400030006ff */
[----:B------:R-:W-:-:S15]  /*98720*/  F2FP.F16.E4M3.UNPACK_B R49, R49.H1 ;  /* 0x00000031ff31723e */ /* 0x000fde00030006ff */
[----:B------:R-:W-:Y:S01]  /*98730*/  NOP ;  /* 0x0000000000007918 */ /* 0x000fe20000000000 */
        /* <DEDUP_REMOVED lines=89> */
[----:B------:R-:W2:Y:S01]  /*98cd0*/  LDL.LU R49, [R1+0x5e4] ;  /* 0x0005e40001317983 */ /* 0x000ea20000300800 */
[----:B------:R-:W-:-:S02]  /*98ce0*/  F2FP.F16.E4M3.UNPACK_B R28, R7 ;  /* 0x00000007ff1c723e */ /* 0x000fc400020006ff */
[----:B------:R-:W-:Y:S02]  /*98cf0*/  F2FP.F16.E4M3.UNPACK_B R29, R6 ;  /* 0x00000006ff1d723e */ /* 0x000fe400020006ff */
        /* <DEDUP_REMOVED lines=35> */
[C---:B------:R-:W-:Y:S08]  /*98f30*/  HMMA.16816.F32 R8, R28.reuse, R10, R52 ;  /* 0x0000000a1c08723c */ /* 0x040ff00000001834 */
[C---:B--2---:R-:W-:Y:S08]  /*98f40*/  HMMA.16816.F32 R44, R28.reuse, R32, R44 ;  /* 0x000000201c2c723c */ /* 0x044ff0000000182c */
[C---:B------:R-:W-:Y:S01]  /*98f50*/  HMMA.16816.F32 R32, R28.reuse, R34, R40 ;  /* 0x000000221c20723c */ /* 0x040fe20000001828 */
[----:B------:R-:W2:Y:S04]  /*98f60*/  LDL.LU.64 R54, [R1+0x46f8] ;  /* 0x0046f80001367983 */ /* 0x000ea80000300a00 */
[----:B------:R-:W2:Y:S04]  /*98f70*/  LDL.LU.64 R52, [R1+0x46f0] ;  /* 0x0046f00001347983 */ /* 0x000ea80000300a00 */
[----:B------:R-:W-:Y:S04]  /*98f80*/  STL.64 [R1+0x9c0], R8 ;  /* 0x0009c00801007387 */ /* 0x000fe80000100a00 */
[----:B------:R0:W-:Y:S04]  /*98f90*/  STL.64 [R1+0x9c8], R10 ;  /* 0x0009c80a01007387 */ /* 0x0001e80000100a00 */
[----:B0-----:R-:W4:Y:S04]  /*98fa0*/  LDL.LU.64 R10, [R1+0x46e8] ;  /* 0x0046e800010a7983 */ /* 0x001f280000300a00 */
[----:B------:R-:W4:Y:S04]  /*98fb0*/  LDL.LU.64 R8, [R1+0x46e0] ;  /* 0x0046e00001087983 */ /* 0x000f280000300a00 */
        /* <DEDUP_REMOVED lines=25> */
[----:B0-----:R-:W3:Y:S04]  /*99150*/  LDL.LU.64 R54, [R1+0x4688] ;  /* 0x0046880001367983 */ /* 0x001ee80000300a00 */
        /* <DEDUP_REMOVED lines=9> */
[C---:B---3--:R-:W-:Y:S08]  /*991f0*/  HMMA.16816.F32 R20, R28.reuse, R54, R20 ;  /* 0x000000361c14723c */ /* 0x048ff00000001814 */
        /* <DEDUP_REMOVED lines=29> */
[----:B------:R-:W2:Y:S01]  /*993d0*/  LDL.LU.64 R8, [R1+0x4630] ;  /* 0x0046300001087983 */ /* 0x000ea20000300a00 */
[----:B------:R-:W-:Y:S03]  /*993e0*/  HMMA.16816.F32 R52, R28, R6, R52 ;  /* 0x000000061c34723c */ /* 0x000fe60000001834 */
[----:B------:R-:W-:Y:S04]  /*993f0*/  STL.64 [R1+0x45a8], R6 ;  /* 0x0045a80601007387 */ /* 0x000fe80000100a00 */
[----:B------:R-:W-:-:S12]  /*99400*/  STL.64 [R1+0x45a0], R4 ;  /* 0x0045a00401007387 */ /* 0x000fd80000100a00 */
[----:B------:R-:W-:Y:S04]  /*99410*/  STL.64 [R1+0x910], R52 ;  /* 0x0009103401007387 */ /* 0x000fe80000100a00 */
[----:B------:R2:W-:Y:S02]  /*99420*/  STL.64 [R1+0x918], R54 ;  /* 0x0009183601007387 */ /* 0x0005e40000100a00 */
[C---:B--2---:R-:W-:Y:S08]  /*99430*/  HMMA.16816.F32 R52, R28.reuse, R8, R56 ;  /* 0x000000081c34723c */ /* 0x044ff00000001838 */
[C---:B------:R-:W-:Y:S01]  /*99440*/  HMMA.16816.F32 R4, R28.reuse, R10, R44 ;  /* 0x0000000a1c04723c */ /* 0x040fe2000000182c */
[----:B------:R-:W-:Y:S10]  /*99450*/  STL.64 [R1+0x45b8], R10 ;  /* 0x0045b80a01007387 */ /* 0x000ff40000100a00 */
        /* <DEDUP_REMOVED lines=15> */
[C---:B----4-:R-:W-:Y:S11]  /*99550*/  HMMA.16816.F32 R4, R28.reuse, R18, R24 ;  /* 0x000000121c04723c */ /* 0x050ff60000001818 */
[----:B------:R-:W-:Y:S04]  /*99560*/  STL.64 [R1+0x8c0], R8 ;  /* 0x0008c00801007387 */ /* 0x000fe80000100a00 */
[----:B------:R-:W-:Y:S04]  /*99570*/  STL.64 [R1+0x8c8], R10 ;  /* 0x0008c80a01007387 */ /* 0x000fe80000100a00 */
[----:B------:R0:W-:Y:S04]  /*99580*/  STL.64 [R1+0x8b0], R4 ;  /* 0x0008b00401007387 */ /* 0x0001e80000100a00 */
[----:B------:R1:W-:Y:S04]  /*99590*/  STL.64 [R1+0x8b8], R6 ;  /* 0x0008b80601007387 */ /* 0x0003e80000100a00 */
[----:B------:R-:W2:Y:S04]  /*995a0*/  LDL.LU R57, [R1+0x244] ;  /* 0x0002440001397983 */ /* 0x000ea80000300800 */
[----:B------:R-:W4:Y:S04]  /*995b0*/  LDL.LU R58, [R1+0x248] ;  /* 0x00024800013a7983 */ /* 0x000f280000300800 */
[----:B------:R-:W4:Y:S04]  /*995c0*/  LDL.LU R59, [R1+0x24c] ;  /* 0x00024c00013b7983 */ /* 0x000f280000300800 */
[----:B----4-:R-:W-:Y:S04]  /*995d0*/  STL.64 [R1+0x4628], R58 ;  /* 0x0046283a01007387 */ /* 0x010fe80000100a00 */
[----:B--2---:R2:W-:Y:S04]  /*995e0*/  STL.64 [R1+0x4620], R56 ;  /* 0x0046203801007387 */ /* 0x0045e80000100a00 */
[----:B0-----:R-:W4:Y:S04]  /*995f0*/  LDL.LU R4, [R1+0x450] ;  /* 0x0004500001047983 */ /* 0x001f280000300800 */
        /* <DEDUP_REMOVED lines=91> */
[----:B------:R-:W2:Y:S01]  /*99bb0*/  LDL.LU.64 R36, [R1+0x45d0] ;  /* 0x0045d00001247983 */ /* 0x000ea20000300a00 */
[C---:B----4-:R-:W-:Y:S03]  /*99bc0*/  HMMA.16816.F32 R8, R28.reuse, R44, R8 ;  /* 0x0000002c1c08723c */ /* 0x050fe60000001808 */
[----:B------:R-:W-:Y:S04]  /*99bd0*/  STL.64 [R1+0x44f8], R34 ;  /* 0x0044f82201007387 */ /* 0x000fe80000100a00 */
[----:B------:R-:W-:Y:S01]  /*99be0*/  STL.64 [R1+0x44f0], R32 ;  /* 0x0044f02001007387 */ /* 0x000fe20000100a00 */
[C---:B---3--:R-:W-:Y:S08]  /*99bf0*/  HMMA.16816.F32 R4, R28.reuse, R46, R4 ;  /* 0x0000002e1c04723c */ /* 0x048ff00000001804 */
[C---:B--2---:R-:W-:Y:S08]  /*99c00*/  HMMA.16816.F32 R16, R28.reuse, R40, R16 ;  /* 0x000000281c10723c */ /* 0x044ff00000001810 */
[C---:B------:R-:W-:Y:S08]  /*99c10*/  HMMA.16816.F32 R12, R28.reuse, R42, R12 ;  /* 0x0000002a1c0c723c */ /* 0x040ff0000000180c */
[C---:B------:R-:W-:Y:S08]  /*99c20*/  HMMA.16816.F32 R24, R28.reuse, R36, R24 ;  /* 0x000000241c18723c */ /* 0x040ff00000001818 */
        /* <DEDUP_REMOVED lines=20> */
[----:B------:R0:W-:Y:S04]  /*99d70*/  STL.64 [R1+0x670], R4 ;  /* 0x0006700401007387 */ /* 0x0001e80000100a00 */
[----:B------:R1:W-:Y:S04]  /*99d80*/  STL.64 [R1+0x678], R6 ;  /* 0x0006780601007387 */ /* 0x0003e80000100a00 */
[----:B------:R-:W-:Y:S04]  /*99d90*/  STL [R1+0x44ac], R48 ;  /* 0x0044ac3001007387 */ /* 0x000fe80000100800 */
[----:B------:R-:W-:Y:S04]  /*99da0*/  STL [R1+0x44a8], R49 ;  /* 0x0044a83101007387 */ /* 0x000fe80000100800 */
        /* <DEDUP_REMOVED lines=8> */
[----:B-1----:R-:W-:Y:S01]  /*99e30*/  IMAD R6, R52, 0x100, R51 ;  /* 0x0000010034067824 */ /* 0x002fe200078e0233 */
[----:B------:R-:W-:Y:S02]  /*99e40*/  F2FP.F16.E4M3.UNPACK_B R30, R4 ;  /* 0x00000004ff1e723e */ /* 0x000fe400020006ff */
[----:B------:R-:W-:Y:S02]  /*99e50*/  F2FP.F16.E4M3.UNPACK_B R29, R5 ;  /* 0x00000005ff1d723e */ /* 0x000fe400020006ff */
[----:B------:R-:W-:Y:S01]  /*99e60*/  F2FP.F16.E4M3.UNPACK_B R28, R6 ;  /* 0x00000006ff1c723e */ /* 0x000fe200020006ff */
        /* <DEDUP_REMOVED lines=19> */
[----:B------:R-:W2:Y:S04]  /*99fa0*/  LDL.LU.64 R48, [R1+0x18] ;  /* 0x0000180001307983 */ /* 0x000ea80000300a00 */
[----:B------:R-:W3:Y:S04]  /*99fb0*/  LDL.LU R8, [R1+0x430] ;  /* 0x0004300001087983 */ /* 0x000ee80000300800 */
[----:B------:R-:W3:Y:S04]  /*99fc0*/  LDL.LU R9, [R1+0x434] ;  /* 0x0004340001097983 */ /* 0x000ee80000300800 */
[----:B------:R-:W3:Y:S04]  /*99fd0*/  LDL.LU R10, [R1+0x438] ;  /* 0x00043800010a7983 */ /* 0x000ee80000300800 */
[----:B------:R-:W3:Y:S04]  /*99fe0*/  LDL.LU R11, [R1+0x43c] ;  /* 0x00043c00010b7983 */ /* 0x000ee80000300800 */
[----:B------:R-:W3:Y:S04]  /*99ff0*/  LDL.LU.64 R46, [R1+0x10] ;  /* 0x00001000012e7983 */ /* 0x000ee80000300a00 */
[----:B------:R-:W4:Y:S04]  /*9a000*/  LDL.LU.64 R50, [R1+0x8] ;  /* 0x0000080001327983 */ /* 0x000f280000300a00 */
[----:B------:R-:W4:Y:S04]  /*9a010*/  LDL.LU R52, [R1+0x410] ;  /* 0x0004100001347983 */ /* 0x000f280000300800 */
[----:B------:R-:W4:Y:S04]  /*9a020*/  LDL.LU R53, [R1+0x414] ;  /* 0x0004140001357983 */ /* 0x000f280000300800 */
[----:B------:R-:W4:Y:S04]  /*9a030*/  LDL.LU R54, [R1+0x418] ;  /* 0x0004180001367983 */ /* 0x000f280000300800 */
[----:B------:R-:W4:Y:S04]  /*9a040*/  LDL.LU R55, [R1+0x41c] ;  /* 0x00041c0001377983 */ /* 0x000f280000300800 */
[----:B------:R-:W4:Y:S01]  /*9a050*/  LDL.LU.64 R60, [R1] ;  /* 0x00000000013c7983 */ /* 0x000f220000300a00 */
        /* <DEDUP_REMOVED lines=22> */
[C---:B---3--:R-:W-:Y:S08]  /*9a1c0*/  HMMA.16816.F32 R8, R28.reuse, R46, R8 ;  /* 0x0000002e1c08723c */ /* 0x048ff00000001808 */
[----:B----4-:R-:W-:Y:S01]  /*9a1d0*/  HMMA.16816.F32 R4, R28, R50, R4 ;  /* 0x000000321c04723c */ /* 0x010fe20000001804 */
[----:B------:R-:W-:-:S07]  /*9a1e0*/  IMAD.MOV.U32 R44, RZ, RZ, R48 ;  /* 0x000000ffff2c7224 */ /* 0x000fce00078e0030 */
[----:B------:R-:W-:Y:S01]  /*9a1f0*/  HMMA.16816.F32 R52, R28, R60, R52 ;  /* 0x0000003c1c34723c */ /* 0x000fe20000001834 */
[----:B------:R-:W-:Y:S04]  /*9a200*/  STL.64 [R1+0x660], R12 ;  /* 0x0006600c01007387 */ /* 0x000fe80000100a00 */
[----:B------:R0:W-:Y:S01]  /*9a210*/  STL.64 [R1+0x668], R14 ;  /* 0x0006680e01007387 */ /* 0x0001e20000100a00 */
[----:B------:R-:W-:Y:S02]  /*9a220*/  IMAD.MOV.U32 R45, RZ, RZ, R49 ;  /* 0x000000ffff2d7224 */ /* 0x000fe400078e0031 */
[----:B------:R-:W-:Y:S01]  /*9a230*/  IMAD.MOV.U32 R0, RZ, RZ, R47 ;  /* 0x000000ffff007224 */ /* 0x000fe200078e002f */
[----:B0-----:R-:W2:Y:S04]  /*9a240*/  LDL.LU.64 R14, [R1+0x45c8] ;  /* 0x0045c800010e7983 */ /* 0x001ea80000300a00 */
[----:B------:R-:W2:Y:S04]  /*9a250*/  LDL.LU.64 R12, [R1+0x45c0] ;  /* 0x0045c000010c7983 */ /* 0x000ea80000300a00 */
[----:B------:R-:W-:Y:S04]  /*9a260*/  STL [R1+0x44e8], R44 ;  /* 0x0044e82c01007387 */ /* 0x000fe80000100800 */
[----:B------:R-:W-:Y:S04]  /*9a270*/  STL.64 [R1+0x650], R8 ;  /* 0x0006500801007387 */ /* 0x000fe80000100a00 */
[----:B------:R0:W-:Y:S01]  /*9a280*/  STL.64 [R1+0x658], R10 ;  /* 0x0006580a01007387 */ /* 0x0001e20000100a00 */
[----:B------:R-:W-:-:S02]  /*9a290*/  IMAD.MOV.U32 R47, RZ, RZ, R50 ;  /* 0x000000ffff2f7224 */ /* 0x000fc400078e0032 */
[----:B------:R-:W-:Y:S02]  /*9a2a0*/  IMAD.MOV.U32 R49, RZ, RZ, R51 ;  /* 0x000000ffff317224 */ /* 0x000fe400078e0033 */
[----:B------:R-:W-:Y:S01]  /*9a2b0*/  IMAD.MOV.U32 R48, RZ, RZ, R46 ;  /* 0x000000ffff307224 */ /* 0x000fe200078e002e */
[----:B0-----:R-:W3:Y:S04]  /*9a2c0*/  LDL.LU.64 R10, [R1+0x45b8] ;  /* 0x0045b800010a7983 */ /* 0x001ee80000300a00 */
[----:B------:R-:W4:Y:S04]  /*9a2d0*/  LDL.LU.64 R8, [R1+0x45b0] ;  /* 0x0045b00001087983 */ /* 0x000f280000300a00 */
[----:B------:R-:W-:Y:S04]  /*9a2e0*/  STL.64 [R1+0x640], R4 ;  /* 0x0006400401007387 */ /* 0x000fe80000100a00 */
[----:B------:R0:W-:Y:S01]  /*9a2f0*/  STL.64 [R1+0x648], R6 ;  /* 0x0006480601007387 */ /* 0x0001e20000100a00 */
[----:B------:R-:W-:-:S02]  /*9a300*/  IMAD.MOV.U32 R44, RZ, RZ, R60 ;  /* 0x000000ffff2c7224 */ /* 0x000fc400078e003c */
[----:B------:R-:W-:Y:S01]  /*9a310*/  IMAD.MOV.U32 R46, RZ, RZ, R61 ;  /* 0x000000ffff2e7224 */ /* 0x000fe200078e003d */
[----:B0-----:R-:W2:Y:S04]  /*9a320*/  LDL.LU.64 R6, [R1+0x45a8] ;  /* 0x0045a80001067983 */ /* 0x001ea80000300a00 */
        /* <DEDUP_REMOVED lines=20> */
[C---:B------:R-:W-:Y:S08]  /*9a470*/  HMMA.16816.F32 R32, R28.reuse, R52, R32 ;  /* 0x000000341c20723c */ /* 0x040ff00000001820 */
[C---:B------:R-:W-:Y:S01]  /*9a480*/  HMMA.16816.F32 R24, R28.reuse, R50, R24 ;  /* 0x000000321c18723c */ /* 0x040fe20000001818 */
[----:B------:R-:W-:Y:S07]  /*9a490*/  STL [R1+0x44a0], R60 ;  /* 0x0044a03c01007387 */ /* 0x000fee0000100800 */
[C---:B------:R-:W-:Y:S01]  /*9a4a0*/  HMMA.16816.F32 R20, R28.reuse, R2, R20 ;  /* 0x000000021c14723c */ /* 0x040fe20000001814 */
[----:B------:R-:W-:Y:S07]  /*9a4b0*/  STL [R1+0x449c], R61 ;  /* 0x00449c3d01007387 */ /* 0x000fee0000100800 */
[C---:B------:R-:W-:Y:S08]  /*9a4c0*/  HMMA.16816.F32 R16, R28.reuse, R4, R16 ;  /* 0x000000041c10723c */ /* 0x040ff00000001810 */
[C---:B------:R-:W-:Y:S08]  /*9a4d0*/  HMMA.16816.F32 R12, R28.reuse, R6, R12 ;  /* 0x000000061c0c723c */ /* 0x040ff0000000180c */
        /* <DEDUP_REMOVED lines=11> */
[----:B------:R1:W-:Y:S04]  /*9a590*/  STL.64 [R1+0x4408], R52 ;  /* 0x0044083401007387 */ /* 0x0003e80000100a00 */
[----:B------:R2:W-:Y:S04]  /*9a5a0*/  STL.64 [R1+0x5e0], R32 ;  /* 0x0005e02001007387 */ /* 0x0005e80000100a00 */
[----:B------:R3:W-:Y:S04]  /*9a5b0*/  STL.64 [R1+0x5e8], R34 ;  /* 0x0005e82201007387 */ /* 0x0007e80000100a00 */
[----:B------:R-:W-:Y:S04]  /*9a5c0*/  STL [R1+0x44b0], R50 ;  /* 0x0044b03201007387 */ /* 0x000fe80000100800 */
[----:B------:R-:W-:Y:S04]  /*9a5d0*/  STL [R1+0x44a4], R51 ;  /* 0x0044a43301007387 */ /* 0x000fe80000100800 */
[----:B------:R-:W-:Y:S04]  /*9a5e0*/  STL.64 [R1+0x500], R24 ;  /* 0x0005001801007387 */ /* 0x000fe80000100a00 */
[----:B------:R-:W-:Y:S04]  /*9a5f0*/  STL.64 [R1+0x508], R26 ;  /* 0x0005081a01007387 */ /* 0x000fe80000100a00 */
[----:B------:R-:W-:Y:S04]  /*9a600*/  STL [R1+0x44b4], R3 ;  /* 0x0044b40301007387 */ /* 0x000fe80000100800 */
[----:B------:R-:W-:Y:S04]  /*9a610*/  STL.64 [R1+0x520], R20 ;  /* 0x0005201401007387 */ /* 0x000fe80000100a00 */
[----:B------:R-:W-:Y:S04]  /*9a620*/  STL.64 [R1+0x528], R22 ;  /* 0x0005281601007387 */ /* 0x000fe80000100a00 */
[----:B0-----:R-:W4:Y:S04]  /*9a630*/  LDL.LU R56, [R1+0x280] ;  /* 0x0002800001387983 */ /* 0x001f280000300800 */
[----:B------:R-:W-:Y:S04]  /*9a640*/  STL.64 [R1+0x540], R16 ;  /* 0x0005401001007387 */ /* 0x000fe80000100a00 */
[----:B------:R-:W-:Y:S04]  /*9a650*/  STL.64 [R1+0x548], R18 ;  /* 0x0005481201007387 */ /* 0x000fe80000100a00 */
[----:B------:R0:W-:Y:S04]  /*9a660*/  STL.64 [R1+0x550], R12 ;  /* 0x0005500c01007387 */ /* 0x0001e80000100a00 */
[----:B------:R0:W-:Y:S04]  /*9a670*/  STL.64 [R1+0x558], R14 ;  /* 0x0005580e01007387 */ /* 0x0001e80000100a00 */
[----:B------:R-:W4:Y:S04]  /*9a680*/  LDL.LU R57, [R1+0x284] ;  /* 0x0002840001397983 */ /* 0x000f280000300800 */
[----:B------:R-:W4:Y:S04]  /*9a690*/  LDL.LU R58, [R1+0x288] ;  /* 0x00028800013a7983 */ /* 0x000f280000300800 */
[----:B------:R-:W4:Y:S04]  /*9a6a0*/  LDL.LU R59, [R1+0x28c] ;  /* 0x00028c00013b7983 */ /* 0x000f280000300800 */
[----:B-1----:R-:W4:Y:S04]  /*9a6b0*/  LDL.LU R52, [R1+0x290] ;  /* 0x0002900001347983 */ /* 0x002f280000300800 */
[----:B------:R-:W4:Y:S04]  /*9a6c0*/  LDL.LU R53, [R1+0x294] ;  /* 0x0002940001357983 */ /* 0x000f280000300800 */
[----:B------:R-:W4:Y:S04]  /*9a6d0*/  LDL.LU R54, [R1+0x298] ;  /* 0x0002980001367983 */ /* 0x000f280000300800 */
[----:B------:R-:W4:Y:S04]  /*9a6e0*/  LDL.LU R55, [R1+0x29c] ;  /* 0x00029c0001377983 */ /* 0x000f280000300800 */
[----:B--2---:R-:W2:Y:S04]  /*9a6f0*/  LDL.LU R32, [R1+0x360] ;  /* 0x0003600001207983 */ /* 0x004ea80000300800 */
[----:B------:R-:W2:Y:S04]  /*9a700*/  LDL.LU R33, [R1+0x364] ;  /* 0x0003640001217983 */ /* 0x000ea80000300800 */
[----:B---3--:R-:W2:Y:S04]  /*9a710*/  LDL.LU R34, [R1+0x368] ;  /* 0x0003680001227983 */ /* 0x008ea80000300800 */
[----:B------:R-:W2:Y:S04]  /*9a720*/  LDL.LU R35, [R1+0x36c] ;  /* 0x00036c0001237983 */ /* 0x000ea80000300800 */
[----:B0-----:R-:W4:Y:S04]  /*9a730*/  LDL.LU R12, [R1+0x370] ;  /* 0x00037000010c7983 */ /* 0x001f280000300800 */
[----:B------:R-:W4:Y:S04]  /*9a740*/  LDL.LU R13, [R1+0x374] ;  /* 0x00037400010d7983 */ /* 0x000f280000300800 */
[----:B------:R-:W4:Y:S04]  /*9a750*/  LDL.LU R14, [R1+0x378] ;  /* 0x00037800010e7983 */ /* 0x000f280000300800 */
[----:B------:R-:W4:Y:S04]  /*9a760*/  LDL.LU R15, [R1+0x37c] ;  /* 0x00037c00010f7983 */ /* 0x000f280000300800 */
        /* <DEDUP_REMOVED lines=35> */
[----:B------:R-:W3:Y:S01]  /*9a9a0*/  LDL.LU.64 R12, [R1+0x4560] ;  /* 0x00456000010c7983 */ /* 0x000ee20000300a00 */
[----:B--2---:R-:W-:-:S15]  /*9a9b0*/  HMMA.16816.F32 R32, R28, R10, R32 ;  /* 0x0000000a1c20723c */ /* 0x004fde0000001820 */
[----:B------:R-:W-:-:S04]  /*9a9c0*/  NOP ;  /* 0x0000000000007918 */ /* 0x000fc80000000000 */
[----:B------:R0:W-:Y:S04]  /*9a9d0*/  STL.64 [R1+0x580], R32 ;  /* 0x0005802001007387 */ /* 0x0001e80000100a00 */
[----:B------:R1:W-:Y:S04]  /*9a9e0*/  STL.64 [R1+0x588], R34 ;  /* 0x0005882201007387 */ /* 0x0003e80000100a00 */
[----:B0-----:R-:W2:Y:S04]  /*9a9f0*/  LDL.LU R32, [R1+0x2f0] ;  /* 0x0002f00001207983 */ /* 0x001ea80000300800 */
[----:B------:R-:W2:Y:S04]  /*9aa00*/  LDL.LU R33, [R1+0x2f4] ;  /* 0x0002f40001217983 */ /* 0x000ea80000300800 */
[----:B-1----:R-:W2:Y:S04]  /*9aa10*/  LDL.LU R34, [R1+0x2f8] ;  /* 0x0002f80001227983 */ /* 0x002ea80000300800 */
[----:B------:R-:W2:Y:S04]  /*9aa20*/  LDL.LU R35, [R1+0x2fc] ;  /* 0x0002fc0001237983 */ /* 0x000ea80000300800 */
[----:B------:R-:W-:Y:S04]  /*9aa30*/  STL.64 [R1+0x4440], R10 ;  /* 0x0044400a01007387 */ /* 0x000fe80000100a00 */
[----:B------:R0:W-:Y:S04]  /*9aa40*/  STL.64 [R1+0x4438], R8 ;  /* 0x0044380801007387 */ /* 0x0001e80000100a00 */
[----:B0-----:R-:W2:Y:S04]  /*9aa50*/  LDL.LU R8, [R1+0x2b0] ;  /* 0x0002b00001087983 */ /* 0x001ea80000300800 */
[----:B------:R-:W2:Y:S04]  /*9aa60*/  LDL.LU R9, [R1+0x2b4] ;  /* 0x0002b40001097983 */ /* 0x000ea80000300800 */
[----:B------:R-:W2:Y:S04]  /*9aa70*/  LDL.LU R10, [R1+0x2b8] ;  /* 0x0002b800010a7983 */ /* 0x000ea80000300800 */
[----:B------:R-:W2:Y:S01]  /*9aa80*/  LDL.LU R11, [R1+0x2bc] ;  /* 0x0002bc00010b7983 */ /* 0x000ea20000300800 */
        /* <DEDUP_REMOVED lines=54> */
[C---:B---3--:R-:W-:Y:S08]  /*9adf0*/  HMMA.16816.F32 R20, R28.reuse, R26, R20 ;  /* 0x0000001a1c14723c */ /* 0x048ff00000001814 */
[C---:B------:R-:W-:Y:S08]  /*9ae00*/  HMMA.16816.F32 R8, R28.reuse, R36, R8 ;  /* 0x000000241c08723c */ /* 0x040ff00000001808 */
[C---:B------:R-:W-:Y:S01]  /*9ae10*/  HMMA.16816.F32 R4, R28.reuse, R38, R4 ;  /* 0x000000261c04723c */ /* 0x040fe20000001804 */
[----:B------:R-:W-:Y:S04]  /*9ae20*/  STL.64 [R1+0x43a0], R26 ;  /* 0x0043a01a01007387 */ /* 0x000fe80000100a00 */
[----:B------:R-:W-:Y:S04]  /*9ae30*/  STL.64 [R1+0x4398], R24 ;  /* 0x0043981801007387 */ /* 0x000fe80000100a00 */
[----:B------:R0:W-:Y:S04]  /*9ae40*/  STL.64 [R1+0x9f0], R20 ;  /* 0x0009f01401007387 */ /* 0x0001e80000100a00 */
[----:B------:R-:W-:Y:S01]  /*9ae50*/  STL.64 [R1+0x9f8], R22 ;  /* 0x0009f81601007387 */ /* 0x000fe20000100a00 */
        /* <DEDUP_REMOVED lines=17> */
[----:B------:R-:W-:Y:S04]  /*9af70*/  STL.64 [R1+0xae0], R8 ;  /* 0x000ae00801007387 */ /* 0x000fe80000100a00 */
[----:B------:R-:W-:Y:S04]  /*9af80*/  STL.64 [R1+0xae8], R10 ;  /* 0x000ae80a01007387 */ /* 0x000fe80000100a00 */
[----:B------:R0:W-:Y:S04]  /*9af90*/  STL.64 [R1+0xb20], R4 ;  /* 0x000b200401007387 */ /* 0x0001e80000100a00 */
[----:B------:R1:W-:Y:S04]  /*9afa0*/  STL.64 [R1+0xb28], R6 ;  /* 0x000b280601007387 */ /* 0x0003e80000100a00 */
[----:B------:R-:W3:Y:S04]  /*9afb0*/  LDL.LU R21, [R1+0x154] ;  /* 0x0001540001157983 */ /* 0x000ee80000300800 */
[----:B------:R-:W2:Y:S04]  /*9afc0*/  LDL.LU R22, [R1+0x158] ;  /* 0x0001580001167983 */ /* 0x000ea80000300800 */
[----:B------:R-:W2:Y:S04]  /*9afd0*/  LDL.LU R23, [R1+0x15c] ;  /* 0x00015c0001177983 */ /* 0x000ea80000300800 */
[----:B--2---:R-:W-:Y:S04]  /*9afe0*/  STL.64 [R1+0x4460], R22 ;  /* 0x0044601601007387 */ /* 0x004fe80000100a00 */
[----:B---3--:R2:W-:Y:S04]  /*9aff0*/  STL.64 [R1+0x4458], R20 ;  /* 0x0044581401007387 */ /* 0x0085e80000100a00 */
[----:B------:R-:W3:Y:S04]  /*9b000*/  LDL.LU R24, [R1+0x160] ;  /* 0x0001600001187983 */ /* 0x000ee80000300800 */
[----:B------:R-:W3:Y:S04]  /*9b010*/  LDL.LU R25, [R1+0x164] ;  /* 0x0001640001197983 */ /* 0x000ee80000300800 */
[----:B------:R-:W2:Y:S04]  /*9b020*/  LDL.LU R26, [R1+0x168] ;  /* 0x00016800011a7983 */ /* 0x000ea80000300800 */
[----:B------:R-:W2:Y:S04]  /*9b030*/  LDL.LU R27, [R1+0x16c] ;  /* 0x00016c00011b7983 */ /* 0x000ea80000300800 */
[----:B--2---:R-:W-:Y:S04]  /*9b040*/  STL.64 [R1+0x4470], R26 ;  /* 0x0044701a01007387 */ /* 0x004fe80000100a00 */
[----:B---3--:R-:W-:Y:S04]  /*9b050*/  STL.64 [R1+0x4468], R24 ;  /* 0x0044681801007387 */ /* 0x008fe80000100a00 */
        /* <DEDUP_REMOVED lines=17> */
[----:B--2---:R2:W-:Y:S04]  /*9b170*/  STL.64 [R1+0x44b8], R52 ;  /* 0x0044b83401007387 */ /* 0x0045e80000100a00 */
[----:B0-----:R-:W3:Y:S04]  /*9b180*/  LDL.LU R4, [R1+0x1d0] ;  /* 0x0001d00001047983 */ /* 0x001ee80000300800 */
[----:B------:R-:W3:Y:S04]  /*9b190*/  LDL.LU R5, [R1+0x1d4] ;  /* 0x0001d40001057983 */ /* 0x000ee80000300800 */
[----:B-1----:R-:W2:Y:S04]  /*9b1a0*/  LDL.LU R6, [R1+0x1d8] ;  /* 0x0001d80001067983 */ /* 0x002ea80000300800 */
[----:B------:R-:W2:Y:S01]  /*9b1b0*/  LDL.LU R7, [R1+0x1dc] ;  /* 0x0001dc0001077983 */ /* 0x000ea20000300800 */
[----:B----4-:R-:W-:-:S02]  /*9b1c0*/  IMAD.MOV.U32 R10, RZ, RZ, R44 ;  /* 0x000000ffff0a7224 */ /* 0x010fc400078e002c */
[----:B------:R-:W-:Y:S02]  /*9b1d0*/  IMAD.MOV.U32 R11, RZ, RZ, R46 ;  /* 0x000000ffff0b7224 */ /* 0x000fe400078e002e */
[----:B------:R-:W-:Y:S01]  /*9b1e0*/  IMAD.MOV.U32 R8, RZ, RZ, R47 ;  /* 0x000000ffff087224 */ /* 0x000fe200078e002f */
[----:B--2---:R-:W-:Y:S04]  /*9b1f0*/  STL.64 [R1+0x44d0], R6 ;  /* 0x0044d00601007387 */ /* 0x004fe80000100a00 */
[----:B---3--:R0:W-:Y:S04]  /*9b200*/  STL.64 [R1+0x44c8], R4 ;  /* 0x0044c80401007387 */ /* 0x0081e80000100a00 */
[----:B------:R-:W2:Y:S04]  /*9b210*/  LDL.LU R56, [R1+0x1e0] ;  /* 0x0001e00001387983 */ /* 0x000ea80000300800 */
[----:B------:R-:W2:Y:S04]  /*9b220*/  LDL.LU R57, [R1+0x1e4] ;  /* 0x0001e40001397983 */ /* 0x000ea80000300800 */
[----:B------:R-:W2:Y:S04]  /*9b230*/  LDL.LU R58, [R1+0x1e8] ;  /* 0x0001e800013a7983 */ /* 0x000ea80000300800 */
[----:B------:R-:W2:Y:S04]  /*9b240*/  LDL.LU R59, [R1+0x1ec] ;  /* 0x0001ec00013b7983 */ /* 0x000ea80000300800 */
[----:B------:R-:W3:Y:S04]  /*9b250*/  LDL.LU R44, [R1+0x44e8] ;  /* 0x0044e800012c7983 */ /* 0x000ee80000300800 */
[----:B------:R-:W4:Y:S04]  /*9b260*/  LDL.LU R46, [R1+0x44e4] ;  /* 0x0044e400012e7983 */ /* 0x000f280000300800 */
        /* <DEDUP_REMOVED lines=22> */
[----:B------:R-:W2:Y:S01]  /*9b3d0*/  LDL.LU R48, [R1+0x4330] ;  /* 0x0043300001307983 */ /* 0x000ea20000300800 */
        /* <DEDUP_REMOVED lines=8> */
[----:B------:R-:W2:Y:S01]  /*9b460*/  LDL.LU R39, [R1+0x21c] ;  /* 0x00021c0001277983 */ /* 0x000ea20000300800 */
[----:B------:R-:W-:-:S02]  /*9b470*/  IMAD.MOV.U32 R25, RZ, RZ, R45 ;  /* 0x000000ffff197224 */ /* 0x000fc400078e002d */
[----:B---3--:R-:W-:Y:S02]  /*9b480*/  IMAD.MOV.U32 R24, RZ, RZ, R44 ;  /* 0x000000ffff187224 */ /* 0x008fe400078e002c */
        /* <DEDUP_REMOVED lines=17> */
[----:B--2---:R-:W-:-:S02]  /*9b5a0*/  IMAD R51, R51, 0x100, R3 ;  /* 0x0000010033337824 */ /* 0x004fc400078e0203 */
[----:B------:R-:W-:Y:S02]  /*9b5b0*/  IMAD R60, R60, 0x100, R50 ;  /* 0x000001003c3c7824 */ /* 0x000fe400078e0232 */
[----:B------:R-:W-:Y:S02]  /*9b5c0*/  IMAD R61, R61, 0x100, R48 ;  /* 0x000001003d3d7824 */ /* 0x000fe400078e0230 */
[----:B------:R-:W-:Y:S01]  /*9b5d0*/  IMAD R0, R0, 0x100, R49 ;  /* 0x0000010000007824 */ /* 0x000fe200078e0231 */
[----:B---3--:R-:W-:-:S15]  /*9b5e0*/  HMMA.16816.F32 R4, R28, R44, R4 ;  /* 0x0000002c1c04723c */ /* 0x008fde0000001804 */
        /* <DEDUP_REMOVED lines=11> */
[----:B0-----:R-:W2:Y:S04]  /*9b6a0*/  LDL.LU R44, [R1+0x1a0] ;  /* 0x0001a000012c7983 */ /* 0x001ea80000300800 */
[----:B------:R-:W2:Y:S04]  /*9b6b0*/  LDL.LU R45, [R1+0x1a4] ;  /* 0x0001a400012d7983 */ /* 0x000ea80000300800 */
[----:B------:R-:W2:Y:S04]  /*9b6c0*/  LDL.LU R46, [R1+0x1a8] ;  /* 0x0001a800012e7983 */ /* 0x000ea80000300800 */
[----:B------:R-:W2:Y:S04]  /*9b6d0*/  LDL.LU R47, [R1+0x1ac] ;  /* 0x0001ac00012f7983 */ /* 0x000ea80000300800 */
[----:B------:R-:W2:Y:S04]  /*9b6e0*/  LDL.LU R3, [R1+0x44b4] ;  /* 0x0044b40001037983 */ /* 0x000ea80000300800 */
[----:B------:R-:W2:Y:S04]  /*9b6f0*/  LDL.LU R50, [R1+0x44b0] ;  /* 0x0044b00001327983 */ /* 0x000ea80000300800 */
[----:B------:R-:W2:Y:S04]  /*9b700*/  LDL.LU R48, [R1+0x44ac] ;  /* 0x0044ac0001307983 */ /* 0x000ea80000300800 */
[----:B------:R-:W2:Y:S02]  /*9b710*/  LDL.LU R49, [R1+0x44a8] ;  /* 0x0044a80001317983 */ /* 0x000ea40000300800 */
[----:B--2---:R-:W-:Y:S02]  /*9b720*/  HMMA.16816.F32 R28, R28, R48, R16 ;  /* 0x000000301c1c723c */ /* 0x004fe40000001810 */
[----:B------:R-:W2:-:S15]  /*9b730*/  LDL.LU R16, [R1+0x140] ;  /* 0x0001400001107983 */ /* 0x000e9e0000300800 */
[----:B------:R-:W-:Y:S02]  /*9b740*/  NOP ;  /* 0x0000000000007918 */ /* 0x000fe40000000000 */
[----:B------:R0:W-:Y:S04]  /*9b750*/  STL.64 [R1+0xec0], R28 ;  /* 0x000ec01c01007387 */ /* 0x0001e80000100a00 */
[----:B------:R1:W-:Y:S04]  /*9b760*/  STL.64 [R1+0xec8], R30 ;  /* 0x000ec81e01007387 */ /* 0x0003e80000100a00 */
[----:B------:R-:W2:Y:S04]  /*9b770*/  LDL.LU R17, [R1+0x144] ;  /* 0x0001440001117983 */ /* 0x000ea80000300800 */
[----:B------:R-:W2:Y:S04]  /*9b780*/  LDL.LU R18, [R1+0x148] ;  /* 0x0001480001127983 */ /* 0x000ea80000300800 */
[----:B------:R-:W2:Y:S01]  /*9b790*/  LDL.LU R19, [R1+0x14c] ;  /* 0x00014c0001137983 */ /* 0x000ea20000300800 */
[----:B0-----:R-:W-:-:S02]  /*9b7a0*/  F2FP.F16.E4M3.UNPACK_B R28, R51 ;  /* 0x00000033ff1c723e */ /* 0x001fc400020006ff */
[----:B------:R-:W-:Y:S01]  /*9b7b0*/  F2FP.F16.E4M3.UNPACK_B R29, R60 ;  /* 0x0000003cff1d723e */ /* 0x000fe200020006ff */
[----:B------:R-:W2:Y:S04]  /*9b7c0*/  LDL.LU R51, [R1+0x44a4] ;  /* 0x0044a40001337983 */ /* 0x000ea80000300800 */
[----:B------:R-:W2:Y:S01]  /*9b7d0*/  LDL.LU R60, [R1+0x44a0] ;  /* 0x0044a000013c7983 */ /* 0x000ea20000300800 */
[----:B-1----:R-:W-:-:S03]  /*9b7e0*/  F2FP.F16.E4M3.UNPACK_B R30, R61 ;  /* 0x0000003dff1e723e */ /* 0x002fc600020006ff */
[----:B------:R-:W2:Y:S01]  /*9b7f0*/  LDL.LU R61, [R1+0x449c] ;  /* 0x00449c00013d7983 */ /* 0x000ea20000300800 */
[----:B------:R-:W-:-:S03]  /*9b800*/  F2FP.F16.E4M3.UNPACK_B R31, R0 ;  /* 0x00000000ff1f723e */ /* 0x000fc600020006ff */
[----:B------:R-:W3:Y:S04]  /*9b810*/  LDL.LU R0, [R1+0x4498] ;  /* 0x0044980001007983 */ /* 0x000ee80000300800 */
[C---:B------:R-:W-:Y:S08]  /*9b820*/  HMMA.16816.F32 R32, R28.reuse, R24, R32 ;  /* 0x000000181c20723c */ /* 0x040ff00000001820 */
[C---:B------:R-:W-:Y:S08]  /*9b830*/  HMMA.16816.F32 R24, R28.reuse, R26, R36 ;  /* 0x0000001a1c18723c */ /* 0x040ff00000001824 */
[C---:B------:R-:W-:Y:S08]  /*9b840*/  HMMA.16816.F32 R20, R28.reuse, R8, R20 ;  /* 0x000000081c14723c */ /* 0x040ff00000001814 */
[C---:B----4-:R-:W-:Y:S01]  /*9b850*/  HMMA.16816.F32 R8, R28.reuse, R10, R12 ;  /* 0x0000000a1c08723c */ /* 0x050fe2000000180c */
[----:B------:R-:W-:Y:S04]  /*9b860*/  STL.64 [R1+0xea0], R32 ;  /* 0x000ea02001007387 */ /* 0x000fe80000100a00 */
[----:B------:R0:W-:Y:S04]  /*9b870*/  STL.64 [R1+0xea8], R34 ;  /* 0x000ea82201007387 */ /* 0x0001e80000100a00 */
[----:B0-----:R-:W4:Y:S04]  /*9b880*/  LDL.LU.64 R34, [R1+0x4490] ;  /* 0x0044900001227983 */ /* 0x001f280000300a00 */
[----:B------:R-:W4:Y:S04]  /*9b890*/  LDL.LU.64 R32, [R1+0x4488] ;  /* 0x0044880001207983 */ /* 0x000f280000300a00 */
        /* <DEDUP_REMOVED lines=22> */
[C---:B--2---:R-:W-:Y:S08]  /*9ba00*/  HMMA.16816.F32 R4, R28.reuse, R58, R4 ;  /* 0x0000003a1c04723c */ /* 0x044ff00000001804 */
[C---:B---3--:R-:W-:Y:S11]  /*9ba10*/  HMMA.16816.F32 R56, R28.reuse, R56, R52 ;  /* 0x000000381c38723c */ /* 0x048ff60000001834 */
[----:B------:R-:W-:Y:S04]  /*9ba20*/  STL.64 [R1+0xe50], R4 ;  /* 0x000e500401007387 */ /* 0x000fe80000100a00 */
[----:B------:R0:W-:Y:S04]  /*9ba30*/  STL.64 [R1+0xe58], R6 ;  /* 0x000e580601007387 */ /* 0x0001e80000100a00 */
[----:B0-----:R-:W2:Y:S04]  /*9ba40*/  LDL.LU.64 R6, [R1+0x4420] ;  /* 0x0044200001067983 */ /* 0x001ea80000300a00 */
[----:B------:R-:W4:Y:S04]  /*9ba50*/  LDL.LU.64 R4, [R1+0x4418] ;  /* 0x0044180001047983 */ /* 0x000f280000300a00 */
[----:B------:R-:W3:Y:S04]  /*9ba60*/  LDL.LU.64 R54, [R1+0x4410] ;  /* 0x0044100001367983 */ /* 0x000ee80000300a00 */
        /* <DEDUP_REMOVED lines=10> */
[C---:B--2---:R-:W-:Y:S08]  /*9bb10*/  HMMA.16816.F32 R44, R28.reuse, R52, R44 ;  /* 0x000000341c2c723c */ /* 0x044ff0000000182c */
[C---:B----4-:R-:W-:Y:S08]  /*9bb20*/  HMMA.16816.F32 R32, R28.reuse, R4, R32 ;  /* 0x000000041c20723c */ /* 0x050ff00000001820 */
[C---:B------:R-:W-:Y:S08]  /*9bb30*/  HMMA.16816.F32 R24, R28.reuse, R6, R24 ;  /* 0x000000061c18723c */ /* 0x040ff00000001818 */
        /* <DEDUP_REMOVED lines=18> */
[----:B------:R-:W3:Y:S01]  /*9bc60*/  LDL.LU R6, [R1+0x38] ;  /* 0x0000380001067983 */ /* 0x000ee20000300800 */
[----:B------:R-:W-:-:S03]  /*9bc70*/  IMAD.MOV.U32 R7, RZ, RZ, R0 ;  /* 0x000000ffff077224 */ /* 0x000fc600078e0000 */
[----:B------:R-:W4:Y:S04]  /*9bc80*/  LDL.LU R0, [R1+0x4400] ;  /* 0x0044000001007983 */ /* 0x000f280000300800 */
[----:B---3--:R-:W-:Y:S04]  /*9bc90*/  STL.64 [R1+0x43b0], R6 ;  /* 0x0043b00601007387 */ /* 0x008fe80000100a00 */
[----:B--2---:R0:W-:Y:S04]  /*9bca0*/  STL.64 [R1+0x43a8], R4 ;  /* 0x0043a80401007387 */ /* 0x0041e80000100a00 */
[----:B------:R-:W2:Y:S04]  /*9bcb0*/  LDL.LU R3, [R1+0x10f0] ;  /* 0x0010f00001037983 */ /* 0x000ea80000300800 */
[----:B------:R-:W3:Y:S04]  /*9bcc0*/  LDL.LU R50, [R1+0x10f8] ;  /* 0x0010f80001327983 */ /* 0x000ee80000300800 */
[----:B------:R-:W3:Y:S01]  /*9bcd0*/  LDL.LU R51, [R1+0x21c0] ;  /* 0x0021c00001337983 */ /* 0x000ee20000300800 */
[C---:B0-----:R-:W-:Y:S03]  /*9bce0*/  HMMA.16816.F32 R4, R28.reuse, R10, R16 ;  /* 0x0000000a1c04723c */ /* 0x041fe60000001810 */
[----:B---3--:R-:W-:Y:S04]  /*9bcf0*/  STL.64 [R1+0x43d0], R50 ;  /* 0x0043d03201007387 */ /* 0x008fe80000100a00 */
[----:B------:R-:W-:Y:S04]  /*9bd00*/  STL.64 [R1+0x43c8], R48 ;  /* 0x0043c83001007387 */ /* 0x000fe80000100a00 */
[----:B------:R-:W3:Y:S04]  /*9bd10*/  LDL.LU R60, [R1+0x21b8] ;  /* 0x0021b800013c7983 */ /* 0x000ee80000300800 */
[----:B------:R-:W2:Y:S04]  /*9bd20*/  LDL.LU R8, [R1+0x40] ;  /* 0x0000400001087983 */ /* 0x000ea80000300800 */
[----:B------:R-:W-:Y:S04]  /*9bd30*/  STL.64 [R1+0xbc0], R4 ;  /* 0x000bc00401007387 */ /* 0x000fe80000100a00 */
[----:B------:R-:W-:Y:S04]  /*9bd40*/  STL.64 [R1+0xbc8], R6 ;  /* 0x000bc80601007387 */ /* 0x000fe80000100a00 */
        /* <DEDUP_REMOVED lines=65> */
[----:B-1----:R-:W2:Y:S01]  /*9c160*/  LDL.LU R14, [R1+0x58] ;  /* 0x00005800010e7983 */ /* 0x002ea20000300800 */
[----:B----4-:R-:W-:-:S03]  /*9c170*/  IMAD.MOV.U32 R15, RZ, RZ, R0 ;  /* 0x000000ffff0f7224 */ /* 0x010fc600078e0000 */
        /* <DEDUP_REMOVED lines=19> */
[----:B0-----:R-:W3:Y:S04]  /*9c2b0*/  LDL.LU.64 R6, [R1+0x43b0] ;  /* 0x0043b00001067983 */ /* 0x001ee80000300a00 */
        /* <DEDUP_REMOVED lines=16> */
[----:B------:R-:W2:Y:S04]  /*9c3c0*/  LDL.LU R59, [R1+0x2188] ;  /* 0x00218800013b7983 */ /* 0x000ea80000300800 */
        /* <DEDUP_REMOVED lines=18> */
[----:B0-----:R-:W2:Y:S04]  /*9c4f0*/  LDL.LU R32, [R1+0x90] ;  /* 0x0000900001207983 */ /* 0x001ea80000300800 */
[----:B------:R-:W2:Y:S04]  /*9c500*/  LDL.LU R33, [R1+0x94] ;  /* 0x0000940001217983 */ /* 0x000ea80000300800 */
[----:B-1----:R-:W2:Y:S01]  /*9c510*/  LDL.LU R34, [R1+0x98] ;  /* 0x0000980001227983 */ /* 0x002ea20000300800 */
[----:B----4-:R-:W-:Y:S01]  /*9c520*/  IMAD.MOV.U32 R35, RZ, RZ, R0 ;  /* 0x000000ffff237224 */ /* 0x010fe200078e0000 */
[C---:B------:R-:W-:Y:S08]  /*9c530*/  HMMA.16816.F32 R12, R28.reuse, R44, R12 ;  /* 0x0000002c1c0c723c */ /* 0x040ff0000000180c */
[C---:B------:R-:W-:Y:S08]  /*9c540*/  HMMA.16816.F32 R8, R28.reuse, R46, R8 ;  /* 0x0000002e1c08723c */ /* 0x040ff00000001808 */
[----:B---3--:R-:W-:Y:S01]  /*9c550*/  HMMA.16816.F32 R4, R28, R48, R4 ;  /* 0x000000301c04723c */ /* 0x008fe20000001804 */
[----:B------:R0:W5:Y:S01]  /*9c560*/  LDL.LU R0, [R1+0x434c] ;  /* 0x00434c0001007983 */ /* 0x0001620000300800 */
[----:B------:R-:W-:-:S02]  /*9c570*/  IADD3 R3, P2, PT, R3, UR42, RZ ;  /* 0x0000002a03037c10 */ /* 0x000fc4000ff5e0ff */
[----:B------:R-:W-:Y:S02]  /*9c580*/  IADD3 R60, P5, PT, R60, UR42, RZ ;  /* 0x0000002a3c3c7c10 */ /* 0x000fe4000ffbe0ff */
[----:B------:R-:W-:Y:S02]  /*9c590*/  IADD3 R50, P3, PT, R50, UR42, RZ ;  /* 0x0000002a32327c10 */ /* 0x000fe4000ff7e0ff */
[----:B------:R-:W-:Y:S02]  /*9c5a0*/  IADD3 R51, P4, PT, R51, UR42, RZ ;  /* 0x0000002a33337c10 */ /* 0x000fe4000ff9e0ff */
[----:B------:R-:W-:Y:S02]  /*9c5b0*/  IADD3 R52, P6, PT, R52, UR42, RZ ;  /* 0x0000002a34347c10 */ /* 0x000fe4000ffde0ff */
[----:B------:R-:W-:Y:S02]  /*9c5c0*/  IADD3 R53, P0, PT, R53, UR42, RZ ;  /* 0x0000002a35357c10 */ /* 0x000fe4000ff1e0ff */
[----:B------:R-:W-:-:S02]  /*9c5d0*/  IADD3 R54, P1, PT, R54, UR42, RZ ;  /* 0x0000002a36367c10 */ /* 0x000fc4000ff3e0ff */
[----:B------:R-:W-:Y:S02]  /*9c5e0*/  IADD3.X R55, PT, PT, R55, UR72, RZ, P2, !PT ;  /* 0x0000004837377c10 */ /* 0x000fe400097fe4ff */
[----:B------:R-:W-:Y:S02]  /*9c5f0*/  IADD3 R56, P2, PT, R56, UR42, RZ ;  /* 0x0000002a38387c10 */ /* 0x000fe4000ff5e0ff */
[----:B------:R-:W-:Y:S02]  /*9c600*/  IADD3.X R57, PT, PT, R57, UR72, RZ, P3, !PT ;  /* 0x0000004839397c10 */ /* 0x000fe40009ffe4ff */
[----:B------:R-:W-:Y:S02]  /*9c610*/  IADD3 R58, P3, PT, R58, UR42, RZ ;  /* 0x0000002a3a3a7c10 */ /* 0x000fe4000ff7e0ff */
[----:B------:R-:W-:Y:S01]  /*9c620*/  IADD3.X R61, PT, PT, R61, UR72, RZ, P4, !PT ;  /* 0x000000483d3d7c10 */ /* 0x000fe2000a7fe4ff */
[C---:B--2---:R-:W-:Y:S08]  /*9c630*/  HMMA.16816.F32 R24, R28.reuse, R38, R24 ;  /* 0x000000261c18723c */ /* 0x044ff00000001818 */
[C---:B------:R-:W-:Y:S08]  /*9c640*/  HMMA.16816.F32 R20, R28.reuse, R40, R20 ;  /* 0x000000281c14723c */ /* 0x040ff00000001814 */
[C---:B------:R-:W-:Y:S08]  /*9c650*/  HMMA.16816.F32 R16, R28.reuse, R42, R16 ;  /* 0x0000002a1c10723c */ /* 0x040ff00000001810 */
        /* <DEDUP_REMOVED lines=17> */
[----:B------:R1:W-:Y:S04]  /*9c770*/  STL [R1+0x21b8], R60 ;  /* 0x0021b83c01007387 */ /* 0x0003e80000100800 */
[----:B------:R-:W-:Y:S04]  /*9c780*/  STL [R1+0x10f8], R50 ;  /* 0x0010f83201007387 */ /* 0x000fe80000100800 */
[----:B-1----:R-:W2:Y:S04]  /*9c790*/  LDL.LU R60, [R1+0x21b4] ;  /* 0x0021b400013c7983 */ /* 0x002ea80000300800 */
[----:B------:R-:W-:Y:S04]  /*9c7a0*/  STL [R1+0x21c0], R51 ;  /* 0x0021c03301007387 */ /* 0x000fe80000100800 */
[----:B------:R-:W-:Y:S04]  /*9c7b0*/  STL [R1+0x21b0], R52 ;  /* 0x0021b03401007387 */ /* 0x000fe80000100800 */
[----:B------:R-:W-:Y:S04]  /*9c7c0*/  STL [R1+0x21a8], R53 ;  /* 0x0021a83501007387 */ /* 0x000fe80000100800 */
[----:B------:R-:W-:Y:S04]  /*9c7d0*/  STL [R1+0x21a0], R54 ;  /* 0x0021a03601007387 */ /* 0x000fe80000100800 */
[----:B------:R-:W-:Y:S04]  /*9c7e0*/  STL [R1+0x10ec], R55 ;  /* 0x0010ec3701007387 */ /* 0x000fe80000100800 */
[----:B------:R-:W-:Y:S04]  /*9c7f0*/  STL [R1+0x2198], R56 ;  /* 0x0021983801007387 */ /* 0x000fe80000100800 */
[----:B------:R-:W3:Y:S04]  /*9c800*/  LDL.LU R19, [R1+0x2180] ;  /* 0x0021800001137983 */ /* 0x000ee80000300800 */
[----:B------:R-:W-:Y:S04]  /*9c810*/  STL [R1+0x10f4], R57 ;  /* 0x0010f43901007387 */ /* 0x000fe80000100800 */
[----:B------:R-:W4:Y:S04]  /*9c820*/  LDL.LU R16, [R1+0x21ac] ;  /* 0x0021ac0001107983 */ /* 0x000f280000300800 */
[----:B------:R-:W-:Y:S04]  /*9c830*/  STL [R1+0x2190], R58 ;  /* 0x0021903a01007387 */ /* 0x000fe80000100800 */
[----:B------:R-:W4:Y:S04]  /*9c840*/  LDL.LU R17, [R1+0x2178] ;  /* 0x0021780001117983 */ /* 0x000f280000300800 */
[----:B------:R1:W-:Y:S04]  /*9c850*/  STL [R1+0x21bc], R61 ;  /* 0x0021bc3d01007387 */ /* 0x0003e80000100800 */
[----:B------:R-:W4:Y:S04]  /*9c860*/  LDL.LU R14, [R1+0x21a4] ;  /* 0x0021a400010e7983 */ /* 0x000f280000300800 */
[----:B------:R-:W4:Y:S04]  /*9c870*/  LDL.LU R15, [R1+0x2170] ;  /* 0x00217000010f7983 */ /* 0x000f280000300800 */
[----:B------:R-:W4:Y:S04]  /*9c880*/  LDL.LU R12, [R1+0x219c] ;  /* 0x00219c00010c7983 */ /* 0x000f280000300800 */
[----:B-1----:R-:W4:Y:S01]  /*9c890*/  LDL.LU R61, [R1+0x2168] ;  /* 0x00216800013d7983 */ /* 0x002f220000300800 */
[----:B------:R-:W-:-:S03]  /*9c8a0*/  IADD3 R59, P4, PT, R59, UR42, RZ ;  /* 0x0000002a3b3b7c10 */ /* 0x000fc6000ff9e0ff */
[----:B------:R-:W4:Y:S04]  /*9c8b0*/  LDL.LU R13, [R1+0x2194] ;  /* 0x00219400010d7983 */ /* 0x000f280000300800 */
[----:B------:R-:W4:Y:S04]  /*9c8c0*/  LDL.LU R10, [R1+0x2160] ;  /* 0x00216000010a7983 */ /* 0x000f280000300800 */
[----:B------:R-:W4:Y:S04]  /*9c8d0*/  LDL.LU R11, [R1+0x218c] ;  /* 0x00218c00010b7983 */ /* 0x000f280000300800 */
[----:B------:R1:W-:Y:S04]  /*9c8e0*/  STL [R1+0x2188], R59 ;  /* 0x0021883b01007387 */ /* 0x0003e80000100800 */
        /* <DEDUP_REMOVED lines=12> */
[----:B------:R-:W4:Y:S04]  /*9c9b0*/  LDL.LU R53, [R1+0x2128] ;  /* 0x0021280001357983 */ /* 0x000f280000300800 */
[----:B------:R-:W4:Y:S01]  /*9c9c0*/  LDL.LU R54, [R1+0x2154] ;  /* 0x0021540001367983 */ /* 0x000f220000300800 */
[----:B--2---:R-:W-:-:S05]  /*9c9d0*/  IADD3.X R60, PT, PT, R60, UR72, RZ, P5, !PT ;  /* 0x000000483c3c7c10 */ /* 0x004fca000affe4ff */
[----:B------:R1:W-:Y:S04]  /*9c9e0*/  STL [R1+0x21b4], R60 ;  /* 0x0021b43c01007387 */ /* 0x0003e80000100800 */
[----:B------:R-:W2:Y:S04]  /*9c9f0*/  LDL.LU R55, [R1+0x2120] ;  /* 0x0021200001377983 */ /* 0x000ea80000300800 */
[----:B------:R-:W2:Y:S04]  /*9ca00*/  LDL.LU R56, [R1+0x214c] ;  /* 0x00214c0001387983 */ /* 0x000ea80000300800 */
[----:B------:R-:W2:Y:S04]  /*9ca10*/  LDL.LU R57, [R1+0x2118] ;  /* 0x0021180001397983 */ /* 0x000ea80000300800 */
[----:B------:R-:W2:Y:S01]  /*9ca20*/  LDL.LU R58, [R1+0x2144] ;  /* 0x00214400013a7983 */ /* 0x000ea20000300800 */
[----:B---3--:R-:W-:-:S02]  /*9ca30*/  IADD3 R19, P5, PT, R19, UR42, RZ ;  /* 0x0000002a13137c10 */ /* 0x008fc4000ffbe0ff */
[----:B----4-:R-:W-:Y:S01]  /*9ca40*/  IADD3.X R16, PT, PT, R16, UR72, RZ, P6, !PT ;  /* 0x0000004810107c10 */ /* 0x010fe2000b7fe4ff */
[----:B-1----:R-:W3:Y:S01]  /*9ca50*/  LDL.LU R60, [R1+0x2110] ;  /* 0x00211000013c7983 */ /* 0x002ee20000300800 */
[----:B------:R-:W-:Y:S02]  /*9ca60*/  IADD3 R17, P6, PT, R17, UR42, RZ ;  /* 0x0000002a11117c10 */ /* 0x000fe4000ffde0ff */
[----:B------:R-:W-:Y:S02]  /*9ca70*/  IADD3.X R14, PT, PT, R14, UR72, RZ, P0, !PT ;  /* 0x000000480e0e7c10 */ /* 0x000fe400087fe4ff */
[----:B------:R-:W-:Y:S01]  /*9ca80*/  IADD3.X R12, PT, PT, R12, UR72, RZ, P1, !PT ;  /* 0x000000480c0c7c10 */ /* 0x000fe20008ffe4ff */
[----:B------:R-:W-:Y:S01]  /*9ca90*/  STL [R1+0x2180], R19 ;  /* 0x0021801301007387 */ /* 0x000fe20000100800 */
[----:B------:R-:W-:Y:S02]  /*9caa0*/  IADD3 R15, P0, PT, R15, UR42, RZ ;  /* 0x0000002a0f0f7c10 */ /* 0x000fe4000ff1e0ff */
[----:B------:R-:W-:Y:S01]  /*9cab0*/  IADD3 R61, P1, PT, R61, UR42, RZ ;  /* 0x0000002a3d3d7c10 */ /* 0x000fe2000ff3e0ff */
[----:B------:R-:W-:Y:S04]  /*9cac0*/  STL [R1+0x21ac], R16 ;  /* 0x0021ac1001007387 */ /* 0x000fe80000100800 */
[----:B------:R-:W-:Y:S04]  /*9cad0*/  STL [R1+0x2178], R17 ;  /* 0x0021781101007387 */ /* 0x000fe80000100800 */
[----:B------:R-:W-:Y:S04]  /*9cae0*/  STL [R1+0x21a4], R14 ;  /* 0x0021a40e01007387 */ /* 0x000fe80000100800 */
[----:B------:R1:W-:Y:S04]  /*9caf0*/  STL [R1+0x2168], R61 ;  /* 0x0021683d01007387 */ /* 0x0003e80000100800 */
[----:B------:R-:W-:Y:S04]  /*9cb00*/  STL [R1+0x2170], R15 ;  /* 0x0021700f01007387 */ /* 0x000fe80000100800 */
[----:B-1----:R-:W4:Y:S01]  /*9cb10*/  LDL.LU R61, [R1+0x213c] ;  /* 0x00213c00013d7983 */ /* 0x002f220000300800 */
[----:B------:R-:W-:-:S02]  /*9cb20*/  IADD3.X R13, PT, PT, R13, UR72, RZ, P2, !PT ;  /* 0x000000480d0d7c10 */ /* 0x000fc400097fe4ff */
[----:B------:R-:W-:Y:S02]  /*9cb30*/  IADD3 R10, P2, PT, R10, UR42, RZ ;  /* 0x0000002a0a0a7c10 */ /* 0x000fe4000ff5e0ff */
[----:B------:R-:W-:Y:S02]  /*9cb40*/  IADD3.X R11, PT, PT, R11, UR72, RZ, P3, !PT ;  /* 0x000000480b0b7c10 */ /* 0x000fe40009ffe4ff */
[----:B------:R-:W-:Y:S01]  /*9cb50*/  IADD3 R8, P3, PT, R8, UR42, RZ ;  /* 0x0000002a08087c10 */ /* 0x000fe2000ff7e0ff */
[----:B------:R-:W-:Y:S01]  /*9cb60*/  STL [R1+0x219c], R12 ;  /* 0x00219c0c01007387 */ /* 0x000fe20000100800 */
[----:B------:R-:W-:-:S03]  /*9cb70*/  IADD3.X R9, PT, PT, R9, UR72, RZ, P4, !PT ;  /* 0x0000004809097c10 */ /* 0x000fc6000a7fe4ff */
[----:B------:R-:W-:Y:S01]  /*9cb80*/  STL [R1+0x2194], R13 ;  /* 0x0021940d01007387 */ /* 0x000fe20000100800 */
[----:B------:R-:W-:-:S03]  /*9cb90*/  IADD3 R6, P4, PT, R6, UR42, RZ ;  /* 0x0000002a06067c10 */ /* 0x000fc6000ff9e0ff */
        /* <DEDUP_REMOVED lines=9> */
[----:B------:R-:W-:Y:S02]  /*9cc30*/  IADD3.X R3, PT, PT, R3, UR72, RZ, P0, !PT ;  /* 0x0000004803037c10 */ /* 0x000fe400087fe4ff */
[----:B------:R-:W-:Y:S01]  /*9cc40*/  IADD3.X R51, PT, PT, R51, UR72, RZ, P1, !PT ;  /* 0x0000004833337c10 */ /* 0x000fe20008ffe4ff */
[----:B------:R-:W-:Y:S01]  /*9cc50*/  STL [R1+0x217c], R7 ;  /* 0x00217c0701007387 */ /* 0x000fe20000100800 */
[----:B------:R-:W-:-:S03]  /*9cc60*/  IADD3 R59, P1, PT, R59, UR42, RZ ;  /* 0x0000002a3b3b7c10 */ /* 0x000fc6000ff3e0ff */
[----:B------:R-:W-:Y:S01]  /*9cc70*/  STL [R1+0x2148], R4 ;  /* 0x0021480401007387 */ /* 0x000fe20000100800 */
[----:B------:R-:W-:-:S03]  /*9cc80*/  IADD3 R50, P0, PT, R50, UR42, RZ ;  /* 0x0000002a32327c10 */ /* 0x000fc6000ff1e0ff */
        /* <DEDUP_REMOVED lines=8> */
[----:B------:R-:W-:Y:S01]  /*9cd10*/  IADD3.X R54, PT, PT, R54, UR72, RZ, P3, !PT ;  /* 0x0000004836367c10 */ /* 0x000fe20009ffe4ff */
[----:B------:R-:W-:Y:S04]  /*9cd20*/  STL [R1+0x2164], R51 ;  /* 0x0021643301007387 */ /* 0x000fe80000100800 */
[----:B------:R-:W-:Y:S04]  /*9cd30*/  STL [R1+0x215c], R52 ;  /* 0x00215c3401007387 */ /* 0x000fe80000100800 */
[----:B------:R-:W-:Y:S04]  /*9cd40*/  STL [R1+0x2128], R53 ;  /* 0x0021283501007387 */ /* 0x000fe80000100800 */
[----:B------:R-:W-:Y:S01]  /*9cd50*/  STL [R1+0x2154], R54 ;  /* 0x0021543601007387 */ /* 0x000fe20000100800 */
[----:B--2---:R-:W-:-:S02]  /*9cd60*/  IADD3 R55, P3, PT, R55, UR42, RZ ;  /* 0x0000002a37377c10 */ /* 0x004fc4000ff7e0ff */
[----:B------:R-:W-:Y:S02]  /*9cd70*/  IADD3.X R56, PT, PT, R56, UR72, RZ, P4, !PT ;  /* 0x0000004838387c10 */ /* 0x000fe4000a7fe4ff */
[----:B------:R-:W-:Y:S02]  /*9cd80*/  IADD3 R57, P4, PT, R57, UR42, RZ ;  /* 0x0000002a39397c10 */ /* 0x000fe4000ff9e0ff */
[----:B------:R-:W-:Y:S01]  /*9cd90*/  IADD3.X R58, PT, PT, R58, UR72, RZ, P5, !PT ;  /* 0x000000483a3a7c10 */ /* 0x000fe2000affe4ff */
[----:B------:R-:W-:Y:S04]  /*9cda0*/  STL [R1+0x2120], R55 ;  /* 0x0021203701007387 */ /* 0x000fe80000100800 */
[----:B------:R-:W-:Y:S04]  /*9cdb0*/  STL [R1+0x214c], R56 ;  /* 0x00214c3801007387 */ /* 0x000fe80000100800 */
[----:B------:R-:W2:Y:S04]  /*9cdc0*/  LDL.LU R19, [R1+0x2134] ;  /* 0x0021340001137983 */ /* 0x000ea80000300800 */
[----:B------:R-:W-:Y:S01]  /*9cdd0*/  STL [R1+0x2118], R57 ;  /* 0x0021183901007387 */ /* 0x000fe20000100800 */
[----:B---3--:R-:W-:-:S03]  /*9cde0*/  IADD3 R60, P5, PT, R60, UR42, RZ ;  /* 0x0000002a3c3c7c10 */ /* 0x008fc6000ffbe0ff */
[----:B------:R-:W3:Y:S04]  /*9cdf0*/  LDL.LU R16, [R1+0x2100] ;  /* 0x0021000001107983 */ /* 0x000ee80000300800 */
[----:B------:R-:W-:Y:S04]  /*9ce00*/  STL [R1+0x2144], R58 ;  /* 0x0021443a01007387 */ /* 0x000fe80000100800 */
[----:B------:R-:W3:Y:S04]  /*9ce10*/  LDL.LU R17, [R1+0x212c] ;  /* 0x00212c0001117983 */ /* 0x000ee80000300800 */
[----:B------:R1:W-:Y:S04]  /*9ce20*/  STL [R1+0x2110], R60 ;  /* 0x0021103c01007387 */ /* 0x0003e80000100800 */
[----:B------:R-:W3:Y:S04]  /*9ce30*/  LDL.LU R14, [R1+0x20f8] ;  /* 0x0020f800010e7983 */ /* 0x000ee80000300800 */
[----:B------:R-:W3:Y:S04]  /*9ce40*/  LDL.LU R15, [R1+0x2124] ;  /* 0x00212400010f7983 */ /* 0x000ee80000300800 */
[----:B------:R-:W3:Y:S04]  /*9ce50*/  LDL.LU R12, [R1+0x20f0] ;  /* 0x0020f000010c7983 */ /* 0x000ee80000300800 */
[----:B-1----:R-:W3:Y:S04]  /*9ce60*/  LDL.LU R60, [R1+0x211c] ;  /* 0x00211c00013c7983 */ /* 0x002ee80000300800 */
[----:B------:R-:W3:Y:S04]  /*9ce70*/  LDL.LU R13, [R1+0x20e8] ;  /* 0x0020e800010d7983 */ /* 0x000ee80000300800 */
[----:B------:R-:W3:Y:S04]  /*9ce80*/  LDL.LU R10, [R1+0x2114] ;  /* 0x00211400010a7983 */ /* 0x000ee80000300800 */
[----:B------:R-:W3:Y:S01]  /*9ce90*/  LDL.LU R11, [R1+0x20e0] ;  /* 0x0020e000010b7983 */ /* 0x000ee20000300800 */
[----:B----4-:R-:W-:-:S05]  /*9cea0*/  IADD3.X R61, PT, PT, R61, UR72, RZ, P6, !PT ;  /* 0x000000483d3d7c10 */ /* 0x010fca000b7fe4ff */
        /* <DEDUP_REMOVED lines=15> */
[----:B------:R-:W-:-:S05]  /*9cfa0*/  IADD3 R59, P6, PT, R59, UR42, RZ ;  /* 0x0000002a3b3b7c10 */ /* 0x000fca000ffde0ff */
[----:B------:R1:W-:Y:S04]  /*9cfb0*/  STL [R1+0x2108], R59 ;  /* 0x0021083b01007387 */ /* 0x0003e80000100800 */
[----:B------:R-:W4:Y:S04]  /*9cfc0*/  LDL.LU R55, [R1+0x20d4] ;  /* 0x0020d40001377983 */ /* 0x000f280000300800 */
[----:B------:R-:W4:Y:S04]  /*9cfd0*/  LDL.LU R56, [R1+0x20a0] ;  /* 0x0020a00001387983 */ /* 0x000f280000300800 */
[----:B------:R-:W4:Y:S04]  /*9cfe0*/  LDL.LU R57, [R1+0x20cc] ;  /* 0x0020cc0001397983 */ /* 0x000f280000300800 */
[----:B------:R-:W4:Y:S04]  /*9cff0*/  LDL.LU R58, [R1+0x2098] ;  /* 0x00209800013a7983 */ /* 0x000f280000300800 */
[----:B-1----:R-:W4:Y:S01]  /*9d000*/  LDL.LU R59, [R1+0x20c4] ;  /* 0x0020c400013b7983 */ /* 0x002f220000300800 */
[----:B--2---:R-:W-:-:S02]  /*9d010*/  IADD3.X R19, PT, PT, R19, UR72, RZ, P0, !PT ;  /* 0x0000004813137c10 */ /* 0x004fc400087fe4ff */
[----:B---3--:R-:W-:Y:S02]  /*9d020*/  IADD3 R16, P0, PT, R16, UR42, RZ ;  /* 0x0000002a10107c10 */ /* 0x008fe4000ff1e0ff */
[----:B------:R-:W-:Y:S01]  /*9d030*/  IADD3.X R17, PT, PT, R17, UR72, RZ, P1, !PT ;  /* 0x0000004811117c10 */ /* 0x000fe20008ffe4ff */
[----:B------:R-:W-:Y:S01]  /*9d040*/  STL [R1+0x2134], R19 ;  /* 0x0021341301007387 */ /* 0x000fe20000100800 */
[----:B------:R-:W-:Y:S02]  /*9d050*/  IADD3 R14, P1, PT, R14, UR42, RZ ;  /* 0x0000002a0e0e7c10 */ /* 0x000fe4000ff3e0ff */
[----:B------:R-:W-:Y:S01]  /*9d060*/  IADD3.X R15, PT, PT, R15, UR72, RZ, P2, !PT ;  /* 0x000000480f0f7c10 */ /* 0x000fe200097fe4ff */
[----:B------:R-:W-:Y:S04]  /*9d070*/  STL [R1+0x2100], R16 ;  /* 0x0021001001007387 */ /* 0x000fe80000100800 */
[----:B------:R-:W-:Y:S04]  /*9d080*/  STL [R1+0x212c], R17 ;  /* 0x00212c1101007387 */ /* 0x000fe80000100800 */
[----:B------:R-:W-:Y:S01]  /*9d090*/  STL [R1+0x20f8], R14 ;  /* 0x0020f80e01007387 */ /* 0x000fe20000100800 */
[----:B------:R-:W-:-:S02]  /*9d0a0*/  IADD3.X R60, PT, PT, R60, UR72, RZ, P3, !PT ;  /* 0x000000483c3c7c10 */ /* 0x000fc40009ffe4ff */
[----:B------:R-:W-:-:S03]  /*9d0b0*/  IADD3 R12, P2, PT, R12, UR42, RZ ;  /* 0x0000002a0c0c7c10 */ /* 0x000fc6000ff5e0ff */
[----:B------:R1:W-:Y:S04]  /*9d0c0*/  STL [R1+0x211c], R60 ;  /* 0x00211c3c01007387 */ /* 0x0003e80000100800 */
[----:B------:R-:W-:Y:S01]  /*9d0d0*/  STL [R1+0x2124], R15 ;  /* 0x0021240f01007387 */ /* 0x000fe20000100800 */
[----:B------:R-:W-:Y:S02]  /*9d0e0*/  IADD3 R13, P3, PT, R13, UR42, RZ ;  /* 0x0000002a0d0d7c10 */ /* 0x000fe4000ff7e0ff */
[----:B------:R-:W-:Y:S02]  /*9d0f0*/  IADD3.X R10, PT, PT, R10, UR72, RZ, P4, !PT ;  /* 0x000000480a0a7c10 */ /* 0x000fe4000a7fe4ff */
[----:B------:R-:W-:Y:S01]  /*9d100*/  IADD3 R11, P4, PT, R11, UR42, RZ ;  /* 0x0000002a0b0b7c10 */ /* 0x000fe2000ff9e0ff */
[----:B-1----:R-:W2:Y:S01]  /*9d110*/  LDL.LU R60, [R1+0x2090] ;  /* 0x00209000013c7983 */ /* 0x002ea20000300800 */
[----:B----4-:R-:W-:-:S03]  /*9d120*/  IADD3.X R8, PT, PT, R8, UR72, RZ, P5, !PT ;  /* 0x0000004808087c10 */ /* 0x010fc6000affe4ff */
        /* <DEDUP_REMOVED lines=17> */
[----:B------:R-:W-:-:S03]  /*9d240*/  IADD3.X R50, PT, PT, R50, UR72, RZ, P2, !PT ;  /* 0x0000004832327c10 */ /* 0x000fc600097fe4ff */
[----:B------:R-:W-:Y:S04]  /*9d250*/  STL [R1+0x20c8], R5 ;  /* 0x0020c80501007387 */ /* 0x000fe80000100800 */
[----:B------:R-:W-:Y:S04]  /*9d260*/  STL [R1+0x20f4], R2 ;  /* 0x0020f40201007387 */ /* 0x000fe80000100800 */
[----:B------:R-:W-:Y:S04]  /*9d270*/  STL [R1+0x20c0], R3 ;  /* 0x0020c00301007387 */ /* 0x000fe80000100800 */
[----:B------:R1:W-:Y:S04]  /*9d280*/  STL [R1+0x20e4], R61 ;  /* 0x0020e43d01007387 */ /* 0x0003e80000100800 */
[----:B------:R-:W-:Y:S04]  /*9d290*/  STL [R1+0x20ec], R50 ;  /* 0x0020ec3201007387 */ /* 0x000fe80000100800 */
[----:B-1----:R-:W3:Y:S01]  /*9d2a0*/  LDL.LU R61, [R1+0x20bc] ;  /* 0x0020bc00013d7983 */ /* 0x002ee20000300800 */
[----:B------:R-:W-:-:S02]  /*9d2b0*/  IADD3 R51, P2, PT, R51, UR42, RZ ;  /* 0x0000002a33337c10 */ /* 0x000fc4000ff5e0ff */
[----:B------:R-:W-:Y:S02]  /*9d2c0*/  IADD3 R52, P3, PT, R52, UR42, RZ ;  /* 0x0000002a34347c10 */ /* 0x000fe4000ff7e0ff */
[----:B------:R-:W-:Y:S02]  /*9d2d0*/  IADD3.X R53, PT, PT, R53, UR72, RZ, P4, !PT ;  /* 0x0000004835357c10 */ /* 0x000fe4000a7fe4ff */
[----:B------:R-:W-:Y:S02]  /*9d2e0*/  IADD3 R54, P4, PT, R54, UR42, RZ ;  /* 0x0000002a36367c10 */ /* 0x000fe4000ff9e0ff */
[----:B------:R-:W-:Y:S01]  /*9d2f0*/  IADD3.X R55, PT, PT, R55, UR72, RZ, P5, !PT ;  /* 0x0000004837377c10 */ /* 0x000fe2000affe4ff */
[----:B------:R-:W-:Y:S01]  /*9d300*/  STL [R1+0x20b8], R51 ;  /* 0x0020b83301007387 */ /* 0x000fe20000100800 */
[----:B------:R-:W-:-:S03]  /*9d310*/  IADD3 R56, P5, PT, R56, UR42, RZ ;  /* 0x0000002a38387c10 */ /* 0x000fc6000ffbe0ff */
[----:B------:R-:W-:Y:S04]  /*9d320*/  STL [R1+0x20b0], R52 ;  /* 0x0020b03401007387 */ /* 0x000fe80000100800 */
[----:B------:R-:W-:Y:S01]  /*9d330*/  STL [R1+0x20dc], R53 ;  /* 0x0020dc3501007387 */ /* 0x000fe20000100800 */
[----:B------:R-:W-:-:S03]  /*9d340*/  IADD3.X R57, PT, PT, R57, UR72, RZ, P6, !PT ;  /* 0x0000004839397c10 */ /* 0x000fc6000b7fe4ff */
[----:B------:R-:W-:Y:S01]  /*9d350*/  STL [R1+0x20a8], R54 ;  /* 0x0020a83601007387 */ /* 0x000fe20000100800 */
[----:B------:R-:W-:-:S03]  /*9d360*/  IADD3 R58, P6, PT, R58, UR42, RZ ;  /* 0x0000002a3a3a7c10 */ /* 0x000fc6000ffde0ff */
[----:B------:R-:W-:Y:S04]  /*9d370*/  STL [R1+0x20d4], R55 ;  /* 0x0020d43701007387 */ /* 0x000fe80000100800 */
[----:B------:R-:W-:Y:S01]  /*9d380*/  STL [R1+0x20a0], R56 ;  /* 0x0020a03801007387 */ /* 0x000fe20000100800 */
[----:B------:R-:W-:-:S03]  /*9d390*/  IADD3.X R59, PT, PT, R59, UR72, RZ, P0, !PT ;  /* 0x000000483b3b7c10 */ /* 0x000fc600087fe4ff */
[----:B------:R-:W4:Y:S04]  /*9d3a0*/  LDL.LU R19, [R1+0x2088] ;  /* 0x0020880001137983 */ /* 0x000f280000300800 */
        /* <DEDUP_REMOVED lines=8> */
[----:B-1----:R-:W4:Y:S04]  /*9d430*/  LDL.LU R59, [R1+0x2070] ;  /* 0x00207000013b7983 */ /* 0x002f280000300800 */
[----:B------:R-:W4:Y:S04]  /*9d440*/  LDL.LU R13, [R1+0x209c] ;  /* 0x00209c00010d7983 */ /* 0x000f280000300800 */
[----:B------:R-:W4:Y:S04]  /*9d450*/  LDL.LU R10, [R1+0x2068] ;  /* 0x00206800010a7983 */ /* 0x000f280000300800 */
[----:B------:R-:W4:Y:S01]  /*9d460*/  LDL.LU R11, [R1+0x2094] ;  /* 0x00209400010b7983 */ /* 0x000f220000300800 */
[----:B--2---:R-:W-:-:S05]  /*9d470*/  IADD3 R60, P0, PT, R60, UR42, RZ ;  /* 0x0000002a3c3c7c10 */ /* 0x004fca000ff1e0ff */
[----:B------:R1:W-:Y:S04]  /*9d480*/  STL [R1+0x2090], R60 ;  /* 0x0020903c01007387 */ /* 0x0003e80000100800 */
        /* <DEDUP_REMOVED lines=10> */
[----:B-1----:R-:W2:Y:S04]  /*9d530*/  LDL.LU R60, [R1+0x2038] ;  /* 0x00203800013c7983 */ /* 0x002ea80000300800 */
[----:B------:R-:W2:Y:S04]  /*9d540*/  LDL.LU R52, [R1+0x2064] ;  /* 0x0020640001347983 */ /* 0x000ea80000300800 */
[----:B------:R-:W2:Y:S04]  /*9d550*/  LDL.LU R53, [R1+0x2030] ;  /* 0x0020300001357983 */ /* 0x000ea80000300800 */
[----:B------:R-:W2:Y:S01]  /*9d560*/  LDL.LU R54, [R1+0x205c] ;  /* 0x00205c0001367983 */ /* 0x000ea20000300800 */
[----:B---3--:R-:W-:-:S05]  /*9d570*/  IADD3.X R61, PT, PT, R61, UR72, RZ, P1, !PT ;  /* 0x000000483d3d7c10 */ /* 0x008fca0008ffe4ff */
[----:B------:R1:W-:Y:S04]  /*9d580*/  STL [R1+0x20bc], R61 ;  /* 0x0020bc3d01007387 */ /* 0x0003e80000100800 */
[----:B------:R-:W3:Y:S04]  /*9d590*/  LDL.LU R55, [R1+0x2028] ;  /* 0x0020280001377983 */ /* 0x000ee80000300800 */
[----:B------:R-:W3:Y:S04]  /*9d5a0*/  LDL.LU R56, [R1+0x2054] ;  /* 0x0020540001387983 */ /* 0x000ee80000300800 */
[----:B------:R-:W3:Y:S04]  /*9d5b0*/  LDL.LU R57, [R1+0x2020] ;  /* 0x0020200001397983 */ /* 0x000ee80000300800 */
[----:B------:R-:W3:Y:S04]  /*9d5c0*/  LDL.LU R58, [R1+0x204c] ;  /* 0x00204c00013a7983 */ /* 0x000ee80000300800 */
[----:B-1----:R-:W3:Y:S01]  /*9d5d0*/  LDL.LU R61, [R1+0x2018] ;  /* 0x00201800013d7983 */ /* 0x002ee20000300800 */
[----:B----4-:R-:W-:-:S02]  /*9d5e0*/  IADD3 R19, P1, PT, R19, UR42, RZ ;  /* 0x0000002a13137c10 */ /* 0x010fc4000ff3e0ff */
[----:B------:R-:W-:Y:S02]  /*9d5f0*/  IADD3.X R16, PT, PT, R16, UR72, RZ, P2, !PT ;  /* 0x0000004810107c10 */ /* 0x000fe400097fe4ff */
[----:B------:R-:W-:Y:S02]  /*9d600*/  IADD3 R17, P2, PT, R17, UR42, RZ ;  /* 0x0000002a11117c10 */ /* 0x000fe4000ff5e0ff */
[----:B------:R-:W-:Y:S02]  /*9d610*/  IADD3.X R14, PT, PT, R14, UR72, RZ, P3, !PT ;  /* 0x000000480e0e7c10 */ /* 0x000fe40009ffe4ff */
[----:B------:R-:W-:Y:S01]  /*9d620*/  IADD3.X R12, PT, PT, R12, UR72, RZ, P4, !PT ;  /* 0x000000480c0c7c10 */ /* 0x000fe2000a7fe4ff */
[----:B------:R-:W-:Y:S01]  /*9d630*/  STL [R1+0x2088], R19 ;  /* 0x0020881301007387 */ /* 0x000fe20000100800 */
[----:B------:R-:W-:-:S03]  /*9d640*/  IADD3 R15, P3, PT, R15, UR42, RZ ;  /* 0x0000002a0f0f7c10 */ /* 0x000fc6000ff7e0ff */
[----:B------:R-:W-:Y:S04]  /*9d650*/  STL [R1+0x20b4], R16 ;  /* 0x0020b41001007387 */ /* 0x000fe80000100800 */
[----:B------:R-:W-:Y:S01]  /*9d660*/  STL [R1+0x2080], R17 ;  /* 0x0020801101007387 */ /* 0x000fe20000100800 */
[----:B------:R-:W-:-:S03]  /*9d670*/  IADD3 R59, P4, PT, R59, UR42, RZ ;  /* 0x0000002a3b3b7c10 */ /* 0x000fc6000ff9e0ff */
        /* <DEDUP_REMOVED lines=31> */
[----:B------:R-:W-:Y:S01]  /*9d870*/  STL [R1+0x2040], R50 ;  /* 0x0020403201007387 */ /* 0x000fe20000100800 */
[----:B------:R-:W-:-:S02]  /*9d880*/  IADD3.X R52, PT, PT, R52, UR72, RZ, P5, !PT ;  /* 0x0000004834347c10 */ /* 0x000fc4000affe4ff */
[----:B------:R-:W-:Y:S02]  /*9d890*/  IADD3 R53, P5, PT, R53, UR42, RZ ;  /* 0x0000002a35357c10 */ /* 0x000fe4000ffbe0ff */
[----:B------:R-:W-:Y:S01]  /*9d8a0*/  IADD3.X R54, PT, PT, R54, UR72, RZ, P6, !PT ;  /* 0x0000004836367c10 */ /* 0x000fe2000b7fe4ff */
[----:B-1----:R-:W2:Y:S04]  /*9d8b0*/  LDL.LU R60, [R1+0x2010] ;  /* 0x00201000013c7983 */ /* 0x002ea80000300800 */
[----:B------:R-:W-:Y:S04]  /*9d8c0*/  STL [R1+0x206c], R51 ;  /* 0x00206c3301007387 */ /* 0x000fe80000100800 */
[----:B------:R-:W-:Y:S01]  /*9d8d0*/  STL [R1+0x2064], R52 ;  /* 0x0020643401007387 */ /* 0x000fe20000100800 */
[----:B---3--:R-:W-:-:S02]  /*9d8e0*/  IADD3 R55, P6, PT, R55, UR42, RZ ;  /* 0x0000002a37377c10 */ /* 0x008fc4000ffde0ff */
[----:B------:R-:W-:Y:S01]  /*9d8f0*/  IADD3.X R56, PT, PT, R56, UR72, RZ, P0, !PT ;  /* 0x0000004838387c10 */ /* 0x000fe200087fe4ff */
[----:B------:R-:W-:Y:S01]  /*9d900*/  STL [R1+0x2030], R53 ;  /* 0x0020303501007387 */ /* 0x000fe20000100800 */
[----:B------:R-:W-:-:S03]  /*9d910*/  IADD3 R57, P0, PT, R57, UR42, RZ ;  /* 0x0000002a39397c10 */ /* 0x000fc6000ff1e0ff */
[----:B------:R-:W-:Y:S01]  /*9d920*/  STL [R1+0x205c], R54 ;  /* 0x00205c3601007387 */ /* 0x000fe20000100800 */
[----:B------:R-:W-:-:S03]  /*9d930*/  IADD3.X R58, PT, PT, R58, UR72, RZ, P1, !PT ;  /* 0x000000483a3a7c10 */ /* 0x000fc60008ffe4ff */
[----:B------:R-:W-:Y:S04]  /*9d940*/  STL [R1+0x2028], R55 ;  /* 0x0020283701007387 */ /* 0x000fe80000100800 */
[----:B------:R-:W-:Y:S04]  /*9d950*/  STL [R1+0x2054], R56 ;  /* 0x0020543801007387 */ /* 0x000fe80000100800 */
[----:B------:R-:W3:Y:S01]  /*9d960*/  LDL.LU R19, [R1+0x203c] ;  /* 0x00203c0001137983 */ /* 0x000ee20000300800 */
[----:B------:R-:W-:-:S03]  /*9d970*/  IADD3 R61, P1, PT, R61, UR42, RZ ;  /* 0x0000002a3d3d7c10 */ /* 0x000fc6000ff3e0ff */
[----:B------:R-:W-:Y:S04]  /*9d980*/  STL [R1+0x2020], R57 ;  /* 0x0020203901007387 */ /* 0x000fe80000100800 */
        /* <DEDUP_REMOVED lines=32> */
[----:B------:R-:W2:Y:S01]  /*9db90*/  LDL.LU R58, [R1+0x1fa0] ;  /* 0x001fa000013a7983 */ /* 0x000ea20000300800 */
[----:B---3--:R-:W-:-:S03]  /*9dba0*/  IADD3.X R19, PT, PT, R19, UR72, RZ, P3, !PT ;  /* 0x0000004813137c10 */ /* 0x008fc60009ffe4ff */
[----:B-1----:R-:W3:Y:S01]  /*9dbb0*/  LDL.LU R60, [R1+0x1fcc] ;  /* 0x001fcc00013c7983 */ /* 0x002ee20000300800 */
[----:B------:R-:W-:Y:S02]  /*9dbc0*/  IADD3 R16, P3, PT, R16, UR42, RZ ;  /* 0x0000002a10107c10 */ /* 0x000fe4000ff7e0ff */
[----:B------:R-:W-:Y:S02]  /*9dbd0*/  IADD3.X R17, PT, PT, R17, UR72, RZ, P4, !PT ;  /* 0x0000004811117c10 */ /* 0x000fe4000a7fe4ff */
[----:B------:R-:W-:Y:S01]  /*9dbe0*/  IADD3 R14, P4, PT, R14, UR42, RZ ;  /* 0x0000002a0e0e7c10 */ /* 0x000fe2000ff9e0ff */
[----:B------:R-:W-:Y:S01]  /*9dbf0*/  STL [R1+0x203c], R19 ;  /* 0x00203c1301007387 */ /* 0x000fe20000100800 */
[----:B------:R-:W-:-:S03]  /*9dc00*/  IADD3.X R15, PT, PT, R15, UR72, RZ, P5, !PT ;  /* 0x000000480f0f7c10 */ /* 0x000fc6000affe4ff */
[----:B------:R-:W-:Y:S04]  /*9dc10*/  STL [R1+0x2008], R16 ;  /* 0x0020081001007387 */ /* 0x000fe80000100800 */
[----:B------:R-:W-:Y:S04]  /*9dc20*/  STL [R1+0x2034], R17 ;  /* 0x0020341101007387 */ /* 0x000fe80000100800 */
[----:B------:R-:W-:Y:S01]  /*9dc30*/  STL [R1+0x2000], R14 ;  /* 0x0020000e01007387 */ /* 0x000fe20000100800 */
[----:B------:R-:W-:-:S05]  /*9dc40*/  IADD3.X R61, PT, PT, R61, UR72, RZ, P6, !PT ;  /* 0x000000483d3d7c10 */ /* 0x000fca000b7fe4ff */
[----:B------:R1:W-:Y:S04]  /*9dc50*/  STL [R1+0x2024], R61 ;  /* 0x0020243d01007387 */ /* 0x0003e80000100800 */
[----:B------:R-:W-:Y:S04]  /*9dc60*/  STL [R1+0x202c], R15 ;  /* 0x00202c0f01007387 */ /* 0x000fe80000100800 */
[----:B-1----:R-:W3:Y:S01]  /*9dc70*/  LDL.LU R61, [R1+0x1f98] ;  /* 0x001f9800013d7983 */ /* 0x002ee20000300800 */
[----:B------:R-:W-:Y:S02]  /*9dc80*/  IADD3 R12, P5, PT, R12, UR42, RZ ;  /* 0x0000002a0c0c7c10 */ /* 0x000fe4000ffbe0ff */
[----:B------:R-:W-:-:S02]  /*9dc90*/  IADD3 R13, P6, PT, R13, UR42, RZ ;  /* 0x0000002a0d0d7c10 */ /* 0x000fc4000ffde0ff */
[----:B------:R-:W-:Y:S02]  /*9dca0*/  IADD3.X R10, PT, PT, R10, UR72, RZ, P0, !PT ;  /* 0x000000480a0a7c10 */ /* 0x000fe400087fe4ff */
[----:B------:R-:W-:Y:S01]  /*9dcb0*/  IADD3 R11, P0, PT, R11, UR42, RZ ;  /* 0x0000002a0b0b7c10 */ /* 0x000fe2000ff1e0ff */
[----:B------:R-:W-:Y:S01]  /*9dcc0*/  STL [R1+0x1ff8], R12 ;  /* 0x001ff80c01007387 */ /* 0x000fe20000100800 */
[----:B----4-:R-:W-:Y:S02]  /*9dcd0*/  IADD3.X R8, PT, PT, R8, UR72, RZ, P1, !PT ;  /* 0x0000004808087c10 */ /* 0x010fe40008ffe4ff */
        /* <DEDUP_REMOVED lines=22> */
[----:B-1----:R-:W4:Y:S01]  /*9de40*/  LDL.LU R59, [R1+0x1fc4] ;  /* 0x001fc400013b7983 */ /* 0x002f220000300800 */
[----:B------:R-:W-:-:S02]  /*9de50*/  IADD3 R51, P5, PT, R51, UR42, RZ ;  /* 0x0000002a33337c10 */ /* 0x000fc4000ffbe0ff */
[----:B------:R-:W-:Y:S02]  /*9de60*/  IADD3 R52, P6, PT, R52, UR42, RZ ;  /* 0x0000002a34347c10 */ /* 0x000fe4000ffde0ff */
[----:B------:R-:W-:Y:S02]  /*9de70*/  IADD3.X R53, PT, PT, R53, UR72, RZ, P0, !PT ;  /* 0x0000004835357c10 */ /* 0x000fe400087fe4ff */
[----:B------:R-:W-:Y:S01]  /*9de80*/  IADD3 R54, P0, PT, R54, UR42, RZ ;  /* 0x0000002a36367c10 */ /* 0x000fe2000ff1e0ff */
[----:B------:R-:W-:Y:S04]  /*9de90*/  STL [R1+0x1fc0], R51 ;  /* 0x001fc03301007387 */ /* 0x000fe80000100800 */
[----:B------:R-:W-:Y:S04]  /*9dea0*/  STL [R1+0x1fb8], R52 ;  /* 0x001fb83401007387 */ /* 0x000fe80000100800 */
[----:B------:R-:W-:Y:S04]  /*9deb0*/  STL [R1+0x1fe4], R53 ;  /* 0x001fe43501007387 */ /* 0x000fe80000100800 */
[----:B------:R-:W-:Y:S01]  /*9dec0*/  STL [R1+0x1fb0], R54 ;  /* 0x001fb03601007387 */ /* 0x000fe20000100800 */
[----:B--2---:R-:W-:-:S02]  /*9ded0*/  IADD3.X R55, PT, PT, R55, UR72, RZ, P1, !PT ;  /* 0x0000004837377c10 */ /* 0x004fc40008ffe4ff */
[----:B------:R-:W-:Y:S02]  /*9dee0*/  IADD3 R56, P1, PT, R56, UR42, RZ ;  /* 0x0000002a38387c10 */ /* 0x000fe4000ff3e0ff */
[----:B------:R-:W-:Y:S02]  /*9def0*/  IADD3.X R57, PT, PT, R57, UR72, RZ, P2, !PT ;  /* 0x0000004839397c10 */ /* 0x000fe400097fe4ff */
[----:B------:R-:W-:Y:S01]  /*9df00*/  IADD3 R58, P2, PT, R58, UR42, RZ ;  /* 0x0000002a3a3a7c10 */ /* 0x000fe2000ff5e0ff */
[----:B------:R-:W-:Y:S04]  /*9df10*/  STL [R1+0x1fdc], R55 ;  /* 0x001fdc3701007387 */ /* 0x000fe80000100800 */
[----:B------:R-:W-:Y:S04]  /*9df20*/  STL [R1+0x1fa8], R56 ;  /* 0x001fa83801007387 */ /* 0x000fe80000100800 */
[----:B------:R-:W2:Y:S04]  /*9df30*/  LDL.LU R19, [R1+0x1f90] ;  /* 0x001f900001137983 */ /* 0x000ea80000300800 */
[----:B------:R-:W-:Y:S01]  /*9df40*/  STL [R1+0x1fd4], R57 ;  /* 0x001fd43901007387 */ /* 0x000fe20000100800 */
[----:B---3--:R-:W-:-:S03]  /*9df50*/  IADD3.X R60, PT, PT, R60, UR72, RZ, P3, !PT ;  /* 0x000000483c3c7c10 */ /* 0x008fc60009ffe4ff */
        /* <DEDUP_REMOVED lines=11> */
[----:B------:R-:W-:-:S05]  /*9e010*/  IADD3 R61, P3, PT, R61, UR42, RZ ;  /* 0x0000002a3d3d7c10 */ /* 0x000fca000ff7e0ff */
[----:B------:R1:W-:Y:S04]  /*9e020*/  STL [R1+0x1f98], R61 ;  /* 0x001f983d01007387 */ /* 0x0003e80000100800 */
        /* <DEDUP_REMOVED lines=20> */
[----:B-1----:R-:W4:Y:S01]  /*9e170*/  LDL.LU R59, [R1+0x1f20] ;  /* 0x001f2000013b7983 */ /* 0x002f220000300800 */
[----:B--2---:R-:W-:-:S02]  /*9e180*/  IADD3 R19, P4, PT, R19, UR42, RZ ;  /* 0x0000002a13137c10 */ /* 0x004fc4000ff9e0ff */
[----:B---3--:R-:W-:Y:S02]  /*9e190*/  IADD3.X R16, PT, PT, R16, UR72, RZ, P5, !PT ;  /* 0x0000004810107c10 */ /* 0x008fe4000affe4ff */
[----:B------:R-:W-:Y:S01]  /*9e1a0*/  IADD3 R17, P5, PT, R17, UR42, RZ ;  /* 0x0000002a11117c10 */ /* 0x000fe2000ffbe0ff */
[----:B------:R-:W-:Y:S01]  /*9e1b0*/  STL [R1+0x1f90], R19 ;  /* 0x001f901301007387 */ /* 0x000fe20000100800 */
[----:B------:R-:W-:Y:S02]  /*9e1c0*/  IADD3.X R14, PT, PT, R14, UR72, RZ, P6, !PT ;  /* 0x000000480e0e7c10 */ /* 0x000fe4000b7fe4ff */
[----:B------:R-:W-:Y:S02]  /*9e1d0*/  IADD3.X R12, PT, PT, R12, UR72, RZ, P0, !PT ;  /* 0x000000480c0c7c10 */ /* 0x000fe400087fe4ff */
[----:B------:R-:W-:Y:S01]  /*9e1e0*/  IADD3 R15, P6, PT, R15, UR42, RZ ;  /* 0x0000002a0f0f7c10 */ /* 0x000fe2000ffde0ff */
[----:B------:R-:W-:Y:S04]  /*9e1f0*/  STL [R1+0x1fbc], R16 ;  /* 0x001fbc1001007387 */ /* 0x000fe80000100800 */
[----:B------:R-:W-:Y:S01]  /*9e200*/  STL [R1+0x1f88], R17 ;  /* 0x001f881101007387 */ /* 0x000fe20000100800 */
[----:B------:R-:W-:-:S03]  /*9e210*/  IADD3 R60, P0, PT, R60, UR42, RZ ;  /* 0x0000002a3c3c7c10 */ /* 0x000fc6000ff1e0ff */
[----:B------:R-:W-:Y:S04]  /*9e220*/  STL [R1+0x1fb4], R14 ;  /* 0x001fb40e01007387 */ /* 0x000fe80000100800 */
[----:B------:R1:W-:Y:S04]  /*9e230*/  STL [R1+0x1f78], R60 ;  /* 0x001f783c01007387 */ /* 0x0003e80000100800 */
[----:B------:R-:W-:Y:S01]  /*9e240*/  STL [R1+0x1f80], R15 ;  /* 0x001f800f01007387 */ /* 0x000fe20000100800 */
[----:B------:R-:W-:Y:S02]  /*9e250*/  IADD3.X R13, PT, PT, R13, UR72, RZ, P1, !PT ;  /* 0x000000480d0d7c10 */ /* 0x000fe40008ffe4ff */
[----:B------:R-:W-:-:S02]  /*9e260*/  IADD3 R10, P1, PT, R10, UR42, RZ ;  /* 0x0000002a0a0a7c10 */ /* 0x000fc4000ff3e0ff */
[----:B------:R-:W-:Y:S01]  /*9e270*/  IADD3.X R11, PT, PT, R11, UR72, RZ, P2, !PT ;  /* 0x000000480b0b7c10 */ /* 0x000fe200097fe4ff */
[----:B-1----:R-:W2:Y:S04]  /*9e280*/  LDL.LU R60, [R1+0x1f4c] ;  /* 0x001f4c00013c7983 */ /* 0x002ea80000300800 */
[----:B------:R-:W-:Y:S04]  /*9e290*/  STL [R1+0x1fac], R12 ;  /* 0x001fac0c01007387 */ /* 0x000fe80000100800 */
[----:B------:R-:W-:Y:S01]  /*9e2a0*/  STL [R1+0x1fa4], R13 ;  /* 0x001fa40d01007387 */ /* 0x000fe20000100800 */
[----:B------:R-:W-:-:S02]  /*9e2b0*/  IADD3 R8, P2, PT, R8, UR42, RZ ;  /* 0x0000002a08087c10 */ /* 0x000fc4000ff5e0ff */
        /* <DEDUP_REMOVED lines=22> */
[----:B-1----:R-:W3:Y:S01]  /*9e420*/  LDL.LU R61, [R1+0x1f18] ;  /* 0x001f1800013d7983 */ /* 0x002ee20000300800 */
[----:B------:R-:W-:-:S02]  /*9e430*/  IADD3.X R52, PT, PT, R52, UR72, RZ, P1, !PT ;  /* 0x0000004834347c10 */ /* 0x000fc40008ffe4ff */
[----:B------:R-:W-:Y:S02]  /*9e440*/  IADD3 R53, P1, PT, R53, UR42, RZ ;  /* 0x0000002a35357c10 */ /* 0x000fe4000ff3e0ff */
[----:B------:R-:W-:Y:S01]  /*9e450*/  IADD3.X R54, PT, PT, R54, UR72, RZ, P2, !PT ;  /* 0x0000004836367c10 */ /* 0x000fe200097fe4ff */
[----:B------:R-:W-:Y:S04]  /*9e460*/  STL [R1+0x1f74], R51 ;  /* 0x001f743301007387 */ /* 0x000fe80000100800 */
[----:B------:R-:W-:Y:S01]  /*9e470*/  STL [R1+0x1f6c], R52 ;  /* 0x001f6c3401007387 */ /* 0x000fe20000100800 */
[----:B----4-:R-:W-:Y:S02]  /*9e480*/  IADD3 R55, P2, PT, R55, UR42, RZ ;  /* 0x0000002a37377c10 */ /* 0x010fe4000ff5e0ff */
[----:B------:R-:W-:Y:S01]  /*9e490*/  IADD3.X R56, PT, PT, R56, UR72, RZ, P3, !PT ;  /* 0x0000004838387c10 */ /* 0x000fe20009ffe4ff */
[----:B------:R-:W-:Y:S01]  /*9e4a0*/  STL [R1+0x1f38], R53 ;  /* 0x001f383501007387 */ /* 0x000fe20000100800 */
[----:B------:R-:W-:-:S03]  /*9e4b0*/  IADD3 R57, P3, PT, R57, UR42, RZ ;  /* 0x0000002a39397c10 */ /* 0x000fc6000ff7e0ff */
[----:B------:R-:W-:Y:S01]  /*9e4c0*/  STL [R1+0x1f64], R54 ;  /* 0x001f643601007387 */ /* 0x000fe20000100800 */
[----:B------:R-:W-:-:S03]  /*9e4d0*/  IADD3.X R58, PT, PT, R58, UR72, RZ, P4, !PT ;  /* 0x000000483a3a7c10 */ /* 0x000fc6000a7fe4ff */
[----:B------:R-:W-:Y:S04]  /*9e4e0*/  STL [R1+0x1f30], R55 ;  /* 0x001f303701007387 */ /* 0x000fe80000100800 */
[----:B------:R-:W-:Y:S04]  /*9e4f0*/  STL [R1+0x1f5c], R56 ;  /* 0x001f5c3801007387 */ /* 0x000fe80000100800 */
[----:B------:R-:W4:Y:S01]  /*9e500*/  LDL.LU R19, [R1+0x1f44] ;  /* 0x001f440001137983 */ /* 0x000f220000300800 */
[----:B------:R-:W-:-:S03]  /*9e510*/  IADD3 R59, P4, PT, R59, UR42, RZ ;  /* 0x0000002a3b3b7c10 */ /* 0x000fc6000ff9e0ff */
        /* <DEDUP_REMOVED lines=28> */
[----:B---3--:R-:W-:-:S05]  /*9e6e0*/  IADD3 R61, P5, PT, R61, UR42, RZ ;  /* 0x0000002a3d3d7c10 */ /* 0x008fca000ffbe0ff */
[----:B------:R1:W-:Y:S04]  /*9e6f0*/  STL [R1+0x1f18], R61 ;  /* 0x001f183d01007387 */ /* 0x0003e80000100800 */
[----:B------:R-:W3:Y:S04]  /*9e700*/  LDL.LU R55, [R1+0x1ee4] ;  /* 0x001ee40001377983 */ /* 0x000ee80000300800 */
[----:B------:R-:W3:Y:S04]  /*9e710*/  LDL.LU R56, [R1+0x1eb0] ;  /* 0x001eb00001387983 */ /* 0x000ee80000300800 */
[----:B------:R-:W3:Y:S04]  /*9e720*/  LDL.LU R57, [R1+0x1edc] ;  /* 0x001edc0001397983 */ /* 0x000ee80000300800 */
[----:B------:R-:W3:Y:S04]  /*9e730*/  LDL.LU R58, [R1+0x1ea8] ;  /* 0x001ea800013a7983 */ /* 0x000ee80000300800 */
[----:B-1----:R-:W3:Y:S01]  /*9e740*/  LDL.LU R61, [R1+0x1ed4] ;  /* 0x001ed400013d7983 */ /* 0x002ee20000300800 */
[----:B----4-:R-:W-:-:S02]  /*9e750*/  IADD3.X R19, PT, PT, R19, UR72, RZ, P6, !PT ;  /* 0x0000004813137c10 */ /* 0x010fc4000b7fe4ff */
        /* <DEDUP_REMOVED lines=11> */
[----:B-1----:R-:W4:Y:S01]  /*9e810*/  LDL.LU R59, [R1+0x1ea0] ;  /* 0x001ea000013b7983 */ /* 0x002f220000300800 */
[----:B------:R-:W-:Y:S02]  /*9e820*/  IADD3 R12, P1, PT, R12, UR42, RZ ;  /* 0x0000002a0c0c7c10 */ /* 0x000fe4000ff3e0ff */
[----:B------:R-:W-:-:S02]  /*9e830*/  IADD3 R13, P2, PT, R13, UR42, RZ ;  /* 0x0000002a0d0d7c10 */ /* 0x000fc4000ff5e0ff */
        /* <DEDUP_REMOVED lines=9> */
[----:B------:R-:W-:Y:S02]  /*9e8d0*/  IADD3 R7, P5, PT, R7, UR42, RZ ;  /* 0x0000002a07077c10 */ /* 0x000fe4000ffbe0ff */
[----:B------:R-:W-:Y:S01]  /*9e8e0*/  IADD3.X R4, PT, PT, R4, UR72, RZ, P6, !PT ;  /* 0x0000004804047c10 */ /* 0x000fe2000b7fe4ff */
        /* <DEDUP_REMOVED lines=14> */
[----:B------:R-:W-:Y:S01]  /*9e9d0*/  STL [R1+0x1efc], R50 ;  /* 0x001efc3201007387 */ /* 0x000fe20000100800 */
[----:B------:R-:W-:-:S02]  /*9e9e0*/  IADD3 R51, P1, PT, R51, UR42, RZ ;  /* 0x0000002a33337c10 */ /* 0x000fc4000ff3e0ff */
[----:B------:R-:W-:Y:S02]  /*9e9f0*/  IADD3 R52, P2, PT, R52, UR42, RZ ;  /* 0x0000002a34347c10 */ /* 0x000fe4000ff5e0ff */
[----:B------:R-:W-:Y:S02]  /*9ea00*/  IADD3.X R53, PT, PT, R53, UR72, RZ, P3, !PT ;  /* 0x0000004835357c10 */ /* 0x000fe40009ffe4ff */
[----:B------:R-:W-:Y:S01]  /*9ea10*/  IADD3 R54, P3, PT, R54, UR42, RZ ;  /* 0x0000002a36367c10 */ /* 0x000fe2000ff7e0ff */
[----:B-1----:R-:W2:Y:S04]  /*9ea20*/  LDL.LU R60, [R1+0x1ecc] ;  /* 0x001ecc00013c7983 */ /* 0x002ea80000300800 */
[----:B------:R-:W-:Y:S04]  /*9ea30*/  STL [R1+0x1ec8], R51 ;  /* 0x001ec83301007387 */ /* 0x000fe80000100800 */
[----:B------:R-:W-:Y:S04]  /*9ea40*/  STL [R1+0x1ec0], R52 ;  /* 0x001ec03401007387 */ /* 0x000fe80000100800 */
[----:B------:R-:W-:Y:S01]  /*9ea50*/  STL [R1+0x1eec], R53 ;  /* 0x001eec3501007387 */ /* 0x000fe20000100800 */
[----:B---3--:R-:W-:-:S02]  /*9ea60*/  IADD3.X R55, PT, PT, R55, UR72, RZ, P4, !PT ;  /* 0x0000004837377c10 */ /* 0x008fc4000a7fe4ff */
[----:B------:R-:W-:Y:S02]  /*9ea70*/  IADD3 R56, P4, PT, R56, UR42, RZ ;  /* 0x0000002a38387c10 */ /* 0x000fe4000ff9e0ff */
[----:B------:R-:W-:Y:S01]  /*9ea80*/  IADD3.X R57, PT, PT, R57, UR72, RZ, P5, !PT ;  /* 0x0000004839397c10 */ /* 0x000fe2000affe4ff */
[----:B------:R-:W-:Y:S01]  /*9ea90*/  STL [R1+0x1eb8], R54 ;  /* 0x001eb83601007387 */ /* 0x000fe20000100800 */
[----:B------:R-:W-:-:S03]  /*9eaa0*/  IADD3 R58, P5, PT, R58, UR42, RZ ;  /* 0x0000002a3a3a7c10 */ /* 0x000fc6000ffbe0ff */
[----:B------:R-:W-:Y:S04]  /*9eab0*/  STL [R1+0x1ee4], R55 ;  /* 0x001ee43701007387 */ /* 0x000fe80000100800 */
[----:B------:R-:W-:Y:S04]  /*9eac0*/  STL [R1+0x1eb0], R56 ;  /* 0x001eb03801007387 */ /* 0x000fe80000100800 */
[----:B------:R-:W3:Y:S04]  /*9ead0*/  LDL.LU R19, [R1+0x1e98] ;  /* 0x001e980001137983 */ /* 0x000ee80000300800 */
[----:B------:R-:W-:Y:S01]  /*9eae0*/  STL [R1+0x1edc], R57 ;  /* 0x001edc3901007387 */ /* 0x000fe20000100800 */
[----:B------:R-:W-:-:S03]  /*9eaf0*/  IADD3.X R61, PT, PT, R61, UR72, RZ, P6, !PT ;  /* 0x000000483d3d7c10 */ /* 0x000fc6000b7fe4ff */
        /* <DEDUP_REMOVED lines=11> */
[----:B----4-:R-:W-:-:S05]  /*9ebb0*/  IADD3 R59, P6, PT, R59, UR42, RZ ;  /* 0x0000002a3b3b7c10 */ /* 0x010fca000ffde0ff */
        /* <DEDUP_REMOVED lines=21> */
[----:B-1----:R-:W2:Y:S01]  /*9ed10*/  LDL.LU R60, [R1+0x1e28] ;  /* 0x001e2800013c7983 */ /* 0x002ea20000300800 */
[----:B---3--:R-:W-:-:S02]  /*9ed20*/  IADD3 R19, P0, PT, R19, UR42, RZ ;  /* 0x0000002a13137c10 */ /* 0x008fc4000ff1e0ff */
        /* <DEDUP_REMOVED lines=19> */
[----:B------:R-:W-:-:S02]  /*9ee60*/  IADD3.X R9, PT, PT, R9, UR72, RZ, P6, !PT ;  /* 0x0000004809097c10 */ /* 0x000fc4000b7fe4ff */
        /* <DEDUP_REMOVED lines=37> */
[----:B------:R-:W-:-:S03]  /*9f0c0*/  IADD3 R60, P0, PT, R60, UR42, RZ ;  /* 0x0000002a3c3c7c10 */ /* 0x000fc6000ff1e0ff */
[----:B------:R-:W2:Y:S04]  /*9f0d0*/  LDL.LU R16, [R1+0x1e18] ;  /* 0x001e180001107983 */ /* 0x000ea80000300800 */
[----:B------:R-:W-:Y:S04]  /*9f0e0*/  STL [R1+0x1e5c], R58 ;  /* 0x001e5c3a01007387 */ /* 0x000fe80000100800 */
[----:B------:R-:W2:Y:S04]  /*9f0f0*/  LDL.LU R17, [R1+0x1e44] ;  /* 0x001e440001117983 */ /* 0x000ea80000300800 */
[----:B------:R1:W-:Y:S04]  /*9f100*/  STL [R1+0x1e28], R60 ;  /* 0x001e283c01007387 */ /* 0x0003e80000100800 */
        /* <DEDUP_REMOVED lines=29> */
[----:B-1----:R-:W4:Y:S01]  /*9f2e0*/  LDL.LU R59, [R1+0x1ddc] ;  /* 0x001ddc00013b7983 */ /* 0x002f220000300800 */
[----:B--2---:R-:W-:-:S02]  /*9f2f0*/  IADD3.X R19, PT, PT, R19, UR72, RZ, P2, !PT ;  /* 0x0000004813137c10 */ /* 0x004fc400097fe4ff */
[----:B------:R-:W-:Y:S02]  /*9f300*/  IADD3 R16, P2, PT, R16, UR42, RZ ;  /* 0x0000002a10107c10 */ /* 0x000fe4000ff5e0ff */
        /* <DEDUP_REMOVED lines=43> */
[----:B------:R-:W-:Y:S01]  /*9f5c0*/  IADD3 R54, P6, PT, R54, UR42, RZ ;  /* 0x0000002a36367c10 */ /* 0x000fe2000ffde0ff */
[----:B------:R-:W-:Y:S04]  /*9f5d0*/  STL [R1+0x1dd0], R51 ;  /* 0x001dd03301007387 */ /* 0x000fe80000100800 */
[----:B------:R-:W-:Y:S01]  /*9f5e0*/  STL [R1+0x1dc8], R52 ;  /* 0x001dc83401007387 */ /* 0x000fe20000100800 */
[----:B----4-:R-:W-:-:S02]  /*9f5f0*/  IADD3.X R55, PT, PT, R55, UR72, RZ, P0, !PT ;  /* 0x0000004837377c10 */ /* 0x010fc400087fe4ff */
[----:B------:R-:W-:Y:S01]  /*9f600*/  IADD3 R56, P0, PT, R56, UR42, RZ ;  /* 0x0000002a38387c10 */ /* 0x000fe2000ff1e0ff */
[----:B------:R-:W-:Y:S01]  /*9f610*/  STL [R1+0x1df4], R53 ;  /* 0x001df43501007387 */ /* 0x000fe20000100800 */
[----:B------:R-:W-:-:S03]  /*9f620*/  IADD3.X R57, PT, PT, R57, UR72, RZ, P1, !PT ;  /* 0x0000004839397c10 */ /* 0x000fc60008ffe4ff */
[----:B------:R-:W-:Y:S01]  /*9f630*/  STL [R1+0x1dc0], R54 ;  /* 0x001dc03601007387 */ /* 0x000fe20000100800 */
[----:B------:R-:W-:-:S03]  /*9f640*/  IADD3 R58, P1, PT, R58, UR42, RZ ;  /* 0x0000002a3a3a7c10 */ /* 0x000fc6000ff3e0ff */
[----:B------:R-:W-:Y:S04]  /*9f650*/  STL [R1+0x1dec], R55 ;  /* 0x001dec3701007387 */ /* 0x000fe80000100800 */
[----:B------:R-:W-:Y:S04]  /*9f660*/  STL [R1+0x1db8], R56 ;  /* 0x001db83801007387 */ /* 0x000fe80000100800 */
[----:B------:R-:W4:Y:S01]  /*9f670*/  LDL.LU R19, [R1+0x1da0] ;  /* 0x001da00001137983 */ /* 0x000f220000300800 */
[----:B------:R-:W-:-:S03]  /*9f680*/  IADD3.X R59, PT, PT, R59, UR72, RZ, P2, !PT ;  /* 0x000000483b3b7c10 */ /* 0x000fc600097fe4ff */
        /* <DEDUP_REMOVED lines=82> */
[----:B------:R-:W-:Y:S04]  /*9fbb0*/  STL [R1+0x1d7c], R52 ;  /* 0x001d7c3401007387 */ /* 0x000fe80000100800 */
[----:B------:R-:W-:Y:S01]  /*9fbc0*/  STL [R1+0x1d48], R53 ;  /* 0x001d483501007387 */ /* 0x000fe20000100800 */
[----:B---3--:R-:W-:-:S02]  /*9fbd0*/  IADD3 R55, P1, PT, R55, UR42, RZ ;  /* 0x0000002a37377c10 */ /* 0x008fc4000ff3e0ff */
[----:B------:R-:W-:Y:S02]  /*9fbe0*/  IADD3.X R56, PT, PT, R56, UR72, RZ, P2, !PT ;  /* 0x0000004838387c10 */ /* 0x000fe400097fe4ff */
[----:B------:R-:W-:Y:S01]  /*9fbf0*/  IADD3 R57, P2, PT, R57, UR42, RZ ;  /* 0x0000002a39397c10 */ /* 0x000fe2000ff5e0ff */
[----:B------:R-:W-:Y:S01]  /*9fc00*/  STL [R1+0x1d74], R54 ;  /* 0x001d743601007387 */ /* 0x000fe20000100800 */
[----:B------:R-:W-:-:S03]  /*9fc10*/  IADD3.X R58, PT, PT, R58, UR72, RZ, P3, !PT ;  /* 0x000000483a3a7c10 */ /* 0x000fc60009ffe4ff */
[----:B------:R-:W-:Y:S04]  /*9fc20*/  STL [R1+0x1d40], R55 ;  /* 0x001d403701007387 */ /* 0x000fe80000100800 */
[----:B------:R-:W-:Y:S04]  /*9fc30*/  STL [R1+0x1d6c], R56 ;  /* 0x001d6c3801007387 */ /* 0x000fe80000100800 */
[----:B------:R-:W3:Y:S04]  /*9fc40*/  LDL.LU R19, [R1+0x1d54] ;  /* 0x001d540001137983 */ /* 0x000ee80000300800 */
[----:B------:R-:W-:Y:S01]  /*9fc50*/  STL [R1+0x1d38], R57 ;  /* 0x001d383901007387 */ /* 0x000fe20000100800 */
[----:B------:R-:W-:-:S03]  /*9fc60*/  IADD3 R61, P3, PT, R61, UR42, RZ ;  /* 0x0000002a3d3d7c10 */ /* 0x000fc6000ff7e0ff */
        /* <DEDUP_REMOVED lines=33> */
[----:B-1----:R-:W2:Y:S01]  /*9fe80*/  LDL.LU R60, [R1+0x1ce4] ;  /* 0x001ce400013c7983 */ /* 0x002ea20000300800 */
[----:B---3--:R-:W-:-:S02]  /*9fe90*/  IADD3.X R19, PT, PT, R19, UR72, RZ, P5, !PT ;  /* 0x0000004813137c10 */ /* 0x008fc4000affe4ff */
        /* <DEDUP_REMOVED lines=16> */
[----:B------:R-:W-:Y:S04]  /*9ffa0*/  STL [R1+0x1d10], R12 ;  /* 0x001d100c01007387 */ /* 0x000fe80000100800 */
[----:B------:R-:W-:Y:S04]  /*9ffb0*/  STL [R1+0x1d08], R13 ;  /* 0x001d080d01007387 */ /* 0x000fe80000100800 */
[----:B------:R-:W-:Y:S01]  /*9ffc0*/  STL [R1+0x1d34], R10 ;  /* 0x001d340a01007387 */ /* 0x000fe20000100800 */
[----:B----4-:R-:W-:-:S02]  /*9ffd0*/  IADD3.X R8, PT, PT, R8, UR72, RZ, P3, !PT ;  /* 0x0000004808087c10 */ /* 0x010fc40009ffe4ff */
        /* <DEDUP_REMOVED lines=37> */
[----:B------:R-:W-:-:S03]  /*a0230*/  IADD3.X R60, PT, PT, R60, UR72, RZ, P5, !PT ;  /* 0x000000483c3c7c10 */ /* 0x000fc6000affe4ff */
        /* <DEDUP_REMOVED lines=35> */
[----:B------:R-:W-:Y:S02]  /*a0470*/  IADD3.X R16, PT, PT, R16, UR72, RZ, P0, !PT ;  /* 0x0000004810107c10 */ /* 0x000fe400087fe4ff */
        /* <DEDUP_REMOVED lines=17> */
[----:B---3--:R-:W-:-:S02]  /*a0590*/  IADD3 R8, P4, PT, R8, UR42, RZ ;  /* 0x0000002a08087c10 */ /* 0x008fc4000ff9e0ff */
        /* <DEDUP_REMOVED lines=27> */
[----:B------:R-:W-:Y:S04]  /*a0750*/  STL [R1+0x1c84], R52 ;  /* 0x001c843401007387 */ /* 0x000fe80000100800 */
[----:B------:R-:W-:Y:S01]  /*a0760*/  STL [R1+0x1c50], R53 ;  /* 0x001c503501007387 */ /* 0x000fe20000100800 */
[----:B----4-:R-:W-:-:S02]  /*a0770*/  IADD3 R55, P4, PT, R55, UR42, RZ ;  /* 0x0000002a37377c10 */ /* 0x010fc4000ff9e0ff */
[----:B------:R-:W-:Y:S02]  /*a0780*/  IADD3.X R56, PT, PT, R56, UR72, RZ, P5, !PT ;  /* 0x0000004838387c10 */ /* 0x000fe4000affe4ff */
[----:B------:R-:W-:Y:S01]  /*a0790*/  IADD3 R57, P5, PT, R57, UR42, RZ ;  /* 0x0000002a39397c10 */ /* 0x000fe2000ffbe0ff */
[----:B------:R-:W-:Y:S01]  /*a07a0*/  STL [R1+0x1c7c], R54 ;  /* 0x001c7c3601007387 */ /* 0x000fe20000100800 */
[----:B------:R-:W-:-:S03]  /*a07b0*/  IADD3.X R58, PT, PT, R58, UR72, RZ, P6, !PT ;  /* 0x000000483a3a7c10 */ /* 0x000fc6000b7fe4ff */
[----:B------:R-:W-:Y:S04]  /*a07c0*/  STL [R1+0x1c48], R55 ;  /* 0x001c483701007387 */ /* 0x000fe80000100800 */
[----:B------:R-:W-:Y:S04]  /*a07d0*/  STL [R1+0x1c74], R56 ;  /* 0x001c743801007387 */ /* 0x000fe80000100800 */
[----:B------:R-:W4:Y:S04]  /*a07e0*/  LDL.LU R19, [R1+0x1c5c] ;  /* 0x001c5c0001137983 */ /* 0x000f280000300800 */
[----:B------:R-:W-:Y:S01]  /*a07f0*/  STL [R1+0x1c40], R57 ;  /* 0x001c403901007387 */ /* 0x000fe20000100800 */
[----:B------:R-:W-:-:S03]  /*a0800*/  IADD3 R59, P6, PT, R59, UR42, RZ ;  /* 0x0000002a3b3b7c10 */ /* 0x000fc6000ffde0ff */
        /* <DEDUP_REMOVED lines=82> */
[----:B------:R-:W-:Y:S04]  /*a0d30*/  STL [R1+0x1c04], R53 ;  /* 0x001c043501007387 */ /* 0x000fe80000100800 */
[----:B------:R-:W-:Y:S01]  /*a0d40*/  STL [R1+0x1bd0], R54 ;  /* 0x001bd03601007387 */ /* 0x000fe20000100800 */
[----:B---3--:R-:W-:-:S02]  /*a0d50*/  IADD3.X R55, PT, PT, R55, UR72, RZ, P6, !PT ;  /* 0x0000004837377c10 */ /* 0x008fc4000b7fe4ff */
[----:B------:R-:W-:Y:S02]  /*a0d60*/  IADD3 R56, P6, PT, R56, UR42, RZ ;  /* 0x0000002a38387c10 */ /* 0x000fe4000ffde0ff */
[----:B------:R-:W-:Y:S02]  /*a0d70*/  IADD3.X R57, PT, PT, R57, UR72, RZ, P0, !PT ;  /* 0x0000004839397c10 */ /* 0x000fe400087fe4ff */
[----:B------:R-:W-:Y:S01]  /*a0d80*/  IADD3 R58, P0, PT, R58, UR42, RZ ;  /* 0x0000002a3a3a7c10 */ /* 0x000fe2000ff1e0ff */
        /* <DEDUP_REMOVED lines=179> */
[----:B------:R-:W-:Y:S04]  /*a18c0*/  STL [R1+0x1ae0], R52 ;  /* 0x001ae03401007387 */ /* 0x000fe80000100800 */
[----:B------:R-:W-:Y:S01]  /*a18d0*/  STL [R1+0x1b0c], R53 ;  /* 0x001b0c3501007387 */ /* 0x000fe20000100800 */
[----:B----4-:R-:W-:-:S02]  /*a18e0*/  IADD3.X R55, PT, PT, R55, UR72, RZ, P2, !PT ;  /* 0x0000004837377c10 */ /* 0x010fc400097fe4ff */
[----:B------:R-:W-:Y:S02]  /*a18f0*/  IADD3 R56, P2, PT, R56, UR42, RZ ;  /* 0x0000002a38387c10 */ /* 0x000fe4000ff5e0ff */
[----:B------:R-:W-:Y:S01]  /*a1900*/  IADD3.X R57, PT, PT, R57, UR72, RZ, P3, !PT ;  /* 0x0000004839397c10 */ /* 0x000fe20009ffe4ff */
[----:B------:R-:W-:Y:S01]  /*a1910*/  STL [R1+0x1ad8], R54 ;  /* 0x001ad83601007387 */ /* 0x000fe20000100800 */
[----:B------:R-:W-:-:S03]  /*a1920*/  IADD3 R58, P3, PT, R58, UR42, RZ ;  /* 0x0000002a3a3a7c10 */ /* 0x000fc6000ff7e0ff */
[----:B------:R-:W-:Y:S04]  /*a1930*/  STL [R1+0x1b04], R55 ;  /* 0x001b043701007387 */ /* 0x000fe80000100800 */
[----:B------:R-:W-:Y:S04]  /*a1940*/  STL [R1+0x1ad0], R56 ;  /* 0x001ad03801007387 */ /* 0x000fe80000100800 */
[----:B------:R-:W4:Y:S04]  /*a1950*/  LDL.LU R19, [R1+0x1ab8] ;  /* 0x001ab80001137983 */ /* 0x000f280000300800 */
[----:B------:R-:W-:Y:S01]  /*a1960*/  STL [R1+0x1afc], R57 ;  /* 0x001afc3901007387 */ /* 0x000fe20000100800 */
[----:B------:R-:W-:-:S03]  /*a1970*/  IADD3.X R59, PT, PT, R59, UR72, RZ, P4, !PT ;  /* 0x000000483b3b7c10 */ /* 0x000fc6000a7fe4ff */
        /* <DEDUP_REMOVED lines=120> */
[----:B--2---:R-:W-:-:S05]  /*a2100*/  IADD3 R60, P6, PT, R60, UR42, RZ ;  /* 0x0000002a3c3c7c10 */ /* 0x004fca000ffde0ff */
[----:B------:R2:W-:Y:S04]  /*a2110*/  STL [R1+0x1a40], R60 ;  /* 0x001a403c01007387 */ /* 0x0005e80000100800 */
[----:B------:R-:W4:Y:S04]  /*a2120*/  LDL.LU R56, [R1+0x1a0c] ;  /* 0x001a0c0001387983 */ /* 0x000f280000300800 */
[----:B------:R-:W4:Y:S04]  /*a2130*/  LDL.LU R57, [R1+0x19d8] ;  /* 0x0019d80001397983 */ /* 0x000f280000300800 */
[----:B------:R-:W4:Y:S04]  /*a2140*/  LDL.LU R58, [R1+0x1a04] ;  /* 0x001a0400013a7983 */ /* 0x000f280000300800 */
[----:B-1----:R-:W4:Y:S04]  /*a2150*/  LDL.LU R59, [R1+0x21dc] ;  /* 0x0021dc00013b7983 */ /* 0x002f280000300800 */
[----:B--2---:R-:W2:Y:S01]  /*a2160*/  LDL.LU R60, [R1+0x19fc] ;  /* 0x0019fc00013c7983 */ /* 0x004ea20000300800 */
        /* <DEDUP_REMOVED lines=34> */
[----:B------:R-:W-:Y:S04]  /*a2390*/  STL [R1+0x1a34], R4 ;  /* 0x001a340401007387 */ /* 0x000fe80000100800 */
[----:B------:R-:W-:Y:S04]  /*a23a0*/  STL [R1+0x1a00], R5 ;  /* 0x001a000501007387 */ /* 0x000fe80000100800 */
[----:B------:R-:W-:Y:S04]  /*a23b0*/  STL [R1+0x1a2c], R2 ;  /* 0x001a2c0201007387 */ /* 0x000fe80000100800 */
[----:B------:R-:W-:Y:S04]  /*a23c0*/  STL [R1+0x19f8], R3 ;  /* 0x0019f80301007387 */ /* 0x000fe80000100800 */
[----:B------:R1:W-:Y:S02]  /*a23d0*/  STL [R1+0x1a1c], R55 ;  /* 0x001a1c3701007387 */ /* 0x0003e40000100800 */
[----:B-1----:R-:W1:Y:S01]  /*a23e0*/  LDC R55, c[0x0][0x3ac] ;  /* 0x0000eb00ff377b82 */ /* 0x002e620000000800 */
[----:B------:R-:W-:-:S02]  /*a23f0*/  IADD3.X R50, PT, PT, R50, UR72, RZ, P2, !PT ;  /* 0x0000004832327c10 */ /* 0x000fc400097fe4ff */
[----:B------:R-:W-:Y:S02]  /*a2400*/  IADD3 R51, P2, PT, R51, UR42, RZ ;  /* 0x0000002a33337c10 */ /* 0x000fe4000ff5e0ff */
[----:B------:R-:W-:Y:S02]  /*a2410*/  IADD3 R52, P3, PT, R52, UR42, RZ ;  /* 0x0000002a34347c10 */ /* 0x000fe4000ff7e0ff */
[----:B------:R-:W-:Y:S02]  /*a2420*/  IADD3.X R53, PT, PT, R53, UR72, RZ, P4, !PT ;  /* 0x0000004835357c10 */ /* 0x000fe4000a7fe4ff */
[----:B------:R-:W-:Y:S01]  /*a2430*/  IADD3 R54, P4, PT, R54, UR42, RZ ;  /* 0x0000002a36367c10 */ /* 0x000fe2000ff9e0ff */
[----:B------:R4:W-:Y:S04]  /*a2440*/  STL [R1+0x1a24], R50 ;  /* 0x001a243201007387 */ /* 0x0009e80000100800 */
[----:B------:R0:W-:Y:S04]  /*a2450*/  STL [R1+0x19f0], R51 ;  /* 0x0019f03301007387 */ /* 0x0001e80000100800 */
[----:B------:R0:W-:Y:S04]  /*a2460*/  STL [R1+0x19e8], R52 ;  /* 0x0019e83401007387 */ /* 0x0001e80000100800 */
[----:B------:R0:W-:Y:S04]  /*a2470*/  STL [R1+0x1a14], R53 ;  /* 0x001a143501007387 */ /* 0x0001e80000100800 */
[----:B------:R0:W-:Y:S01]  /*a2480*/  STL [R1+0x19e0], R54 ;  /* 0x0019e03601007387 */ /* 0x0001e20000100800 */
[----:B-1----:R-:W-:Y:S01]  /*a2490*/  IMAD.SHL.U32 R3, R55, 0x80, RZ ;  /* 0x0000008037037824 */ /* 0x002fe200078e00ff */
[----:B------:R-:W-:-:S02]  /*a24a0*/  IADD3.X R56, PT, PT, R56, UR72, RZ, P5, !PT ;  /* 0x0000004838387c10 */ /* 0x000fc4000affe4ff */
[----:B------:R-:W-:Y:S02]  /*a24b0*/  IADD3 R57, P5, PT, R57, UR42, RZ ;  /* 0x0000002a39397c10 */ /* 0x000fe4000ffbe0ff */
[----:B------:R-:W-:Y:S02]  /*a24c0*/  IADD3.X R58, PT, PT, R58, UR72, RZ, P6, !PT ;  /* 0x000000483a3a7c10 */ /* 0x000fe4000b7fe4ff */
[----:B------:R-:W-:Y:S01]  /*a24d0*/  IADD3 R59, P6, PT, R3, R59, RZ ;  /* 0x0000003b033b7210 */ /* 0x000fe20007fde0ff */
[----:B------:R1:W-:Y:S04]  /*a24e0*/  STL [R1+0x1a0c], R56 ;  /* 0x001a0c3801007387 */ /* 0x0003e80000100800 */
[----:B------:R0:W-:Y:S04]  /*a24f0*/  STL [R1+0x19d8], R57 ;  /* 0x0019d83901007387 */ /* 0x0001e80000100800 */
[----:B------:R-:W4:Y:S04]  /*a2500*/  LDL.LU R21, [R1+0x19f4] ;  /* 0x0019f40001157983 */ /* 0x000f280000300800 */
[----:B------:R0:W-:Y:S01]  /*a2510*/  STL [R1+0x1a04], R58 ;  /* 0x001a043a01007387 */ /* 0x0001e20000100800 */
[----:B--2---:R-:W-:-:S03]  /*a2520*/  IADD3.X R60, PT, PT, R60, UR72, RZ, P0, !PT ;  /* 0x000000483c3c7c10 */ /* 0x004fc600087fe4ff */
[----:B------:R-:W2:Y:S04]  /*a2530*/  LDL.LU R18, [R1+0x21ec] ;  /* 0x0021ec0001127983 */ /* 0x000ea80000300800 */
[----:B------:R0:W-:Y:S04]  /*a2540*/  STL [R1+0x21dc], R59 ;  /* 0x0021dc3b01007387 */ /* 0x0001e80000100800 */
[----:B------:R-:W2:Y:S04]  /*a2550*/  LDL.LU R19, [R1+0x19ec] ;  /* 0x0019ec0001137983 */ /* 0x000ea80000300800 */
[----:B------:R0:W-:Y:S04]  /*a2560*/  STL [R1+0x19fc], R60 ;  /* 0x0019fc3c01007387 */ /* 0x0001e80000100800 */
[----:B------:R-:W2:Y:S04]  /*a2570*/  LDL.LU R16, [R1+0x21f4] ;  /* 0x0021f40001107983 */ /* 0x000ea80000300800 */
[----:B------:R-:W2:Y:S04]  /*a2580*/  LDL.LU R17, [R1+0x19e4] ;  /* 0x0019e40001117983 */ /* 0x000ea80000300800 */
[----:B------:R-:W2:Y:S04]  /*a2590*/  LDL.LU R14, [R1+0x3874] ;  /* 0x00387400010e7983 */ /* 0x000ea80000300800 */
[----:B------:R-:W2:Y:S04]  /*a25a0*/  LDL.LU R2, [R1+0x19dc] ;  /* 0x0019dc0001027983 */ /* 0x000ea80000300800 */
[----:B------:R-:W2:Y:S04]  /*a25b0*/  LDL.LU R15, [R1+0x3870] ;  /* 0x00387000010f7983 */ /* 0x000ea80000300800 */
[----:B------:R-:W2:Y:S04]  /*a25c0*/  LDL.LU R12, [R1+0x19d4] ;  /* 0x0019d400010c7983 */ /* 0x000ea80000300800 */
[----:B------:R-:W2:Y:S01]  /*a25d0*/  LDL.LU R13, [R1+0x386c] ;  /* 0x00386c00010d7983 */ /* 0x000ea20000300800 */
[----:B---3--:R-:W-:-:S05]  /*a25e0*/  IADD3 R61, P0, PT, R3, R61, RZ ;  /* 0x0000003d033d7210 */ /* 0x008fca0007f1e0ff */
        /* <DEDUP_REMOVED lines=9> */
[----:B----4-:R-:W4:Y:S04]  /*a2680*/  LDL.LU R50, [R1+0x21d8] ;  /* 0x0021d80001327983 */ /* 0x010f280000300800 */
[----:B0-----:R-:W4:Y:S04]  /*a2690*/  LDL.LU R51, [R1+0x3854] ;  /* 0x0038540001337983 */ /* 0x001f280000300800 */
[----:B------:R-:W4:Y:S04]  /*a26a0*/  LDL.LU R52, [R1+0x21d4] ;  /* 0x0021d40001347983 */ /* 0x000f280000300800 */
[----:B------:R-:W4:Y:S04]  /*a26b0*/  LDL.LU R53, [R1+0x384c] ;  /* 0x00384c0001357983 */ /* 0x000f280000300800 */
[----:B------:R-:W4:Y:S04]  /*a26c0*/  LDL.LU R54, [R1+0x21d0] ;  /* 0x0021d00001367983 */ /* 0x000f280000300800 */
[----:B------:R-:W4:Y:S04]  /*a26d0*/  LDL.LU R55, [R1+0x3844] ;  /* 0x0038440001377983 */ /* 0x000f280000300800 */
[----:B-1----:R-:W4:Y:S04]  /*a26e0*/  LDL.LU R56, [R1+0x21e0] ;  /* 0x0021e00001387983 */ /* 0x002f280000300800 */
[----:B------:R-:W4:Y:S04]  /*a26f0*/  LDL.LU R57, [R1+0x383c] ;  /* 0x00383c0001397983 */ /* 0x000f280000300800 */
[----:B------:R-:W4:Y:S04]  /*a2700*/  LDL.LU R58, [R1+0x21e8] ;  /* 0x0021e800013a7983 */ /* 0x000f280000300800 */
[----:B------:R-:W4:Y:S04]  /*a2710*/  LDL.LU R59, [R1+0x3834] ;  /* 0x00383400013b7983 */ /* 0x000f280000300800 */
[----:B------:R-:W4:Y:S04]  /*a2720*/  LDL.LU R60, [R1+0x21f0] ;  /* 0x0021f000013c7983 */ /* 0x000f280000300800 */
[----:B---3--:R-:W3:Y:S01]  /*a2730*/  LDL.LU R61, [R1+0x382c] ;  /* 0x00382c00013d7983 */ /* 0x008ee20000300800 */
[----:B------:R-:W-:-:S02]  /*a2740*/  IADD3.X R21, PT, PT, R21, UR72, RZ, P1, !PT ;  /* 0x0000004815157c10 */ /* 0x000fc40008ffe4ff */
[----:B--2---:R-:W-:Y:S02]  /*a2750*/  IADD3 R18, P1, PT, R3, R18, RZ ;  /* 0x0000001203127210 */ /* 0x004fe40007f3e0ff */
[----:B------:R-:W-:Y:S01]  /*a2760*/  IADD3.X R19, PT, PT, R19, UR72, RZ, P2, !PT ;  /* 0x0000004813137c10 */ /* 0x000fe200097fe4ff */
[----:B------:R-:W-:Y:S01]  /*a2770*/  STL [R1+0x19f4], R21 ;  /* 0x0019f41501007387 */ /* 0x000fe20000100800 */
[----:B------:R-:W-:-:S03]  /*a2780*/  IADD3 R16, P2, PT, R3, R16, RZ ;  /* 0x0000001003107210 */ /* 0x000fc60007f5e0ff */
[----:B------:R-:W-:Y:S01]  /*a2790*/  STL [R1+0x21ec], R18 ;  /* 0x0021ec1201007387 */ /* 0x000fe20000100800 */
[----:B------:R-:W-:-:S03]  /*a27a0*/  IADD3.X R2, PT, PT, R2, UR72, RZ, P4, !PT ;  /* 0x0000004802027c10 */ /* 0x000fc6000a7fe4ff */
[----:B------:R-:W-:Y:S04]  /*a27b0*/  STL [R1+0x19ec], R19 ;  /* 0x0019ec1301007387 */ /* 0x000fe80000100800 */
[----:B------:R-:W-:Y:S01]  /*a27c0*/  STL [R1+0x21f4], R16 ;  /* 0x0021f41001007387 */ /* 0x000fe20000100800 */
[----:B------:R-:W-:-:S03]  /*a27d0*/  IADD3.X R17, PT, PT, R17, UR72, RZ, P3, !PT ;  /* 0x0000004811117c10 */ /* 0x000fc60009ffe4ff */
[----:B------:R0:W-:Y:S01]  /*a27e0*/  STL [R1+0x19dc], R2 ;  /* 0x0019dc0201007387 */ /* 0x0001e20000100800 */
[C---:B------:R-:W-:Y:S02]  /*a27f0*/  IADD3 R14, P3, PT, R3.reuse, R14, RZ ;  /* 0x0000000e030e7210 */ /* 0x040fe40007f7e0ff */
[C---:B------:R-:W-:Y:S02]  /*a2800*/  IADD3 R15, P4, PT, R3.reuse, R15, RZ ;  /* 0x0000000f030f7210 */ /* 0x040fe40007f9e0ff */
[----:B------:R-:W-:Y:S02]  /*a2810*/  IADD3.X R12, PT, PT, R12, UR72, RZ, P5, !PT ;  /* 0x000000480c0c7c10 */ /* 0x000fe4000affe4ff */
[----:B------:R-:W-:Y:S01]  /*a2820*/  IADD3 R13, P5, PT, R3, R13, RZ ;  /* 0x0000000d030d7210 */ /* 0x000fe20007fbe0ff */
[----:B------:R1:W-:Y:S01]  /*a2830*/  STL [R1+0x19e4], R17 ;  /* 0x0019e41101007387 */ /* 0x0003e20000100800 */
[----:B0-----:R-:W-:-:S03]  /*a2840*/  SHF.R.S32.HI R2, RZ, 0x1f, R3 ;  /* 0x0000001fff027819 */ /* 0x001fc60000011403 */
[----:B------:R0:W-:Y:S04]  /*a2850*/  STL [R1+0x3874], R14 ;  /* 0x0038740e01007387 */ /* 0x0001e80000100800 */
[----:B------:R2:W-:Y:S04]  /*a2860*/  STL [R1+0x3870], R15 ;  /* 0x0038700f01007387 */ /* 0x0005e80000100800 */
[----:B------:R0:W-:Y:S04]  /*a2870*/  STL [R1+0x19d4], R12 ;  /* 0x0019d40c01007387 */ /* 0x0001e80000100800 */
[----:B------:R0:W-:Y:S01]  /*a2880*/  STL [R1+0x386c], R13 ;  /* 0x00386c0d01007387 */ /* 0x0001e20000100800 */
[C---:B------:R-:W-:Y:S01]  /*a2890*/  IMAD.X R10, R2.reuse, 0x1, R10, P6 ;  /* 0x00000001020a7824 */ /* 0x040fe200030e060a */
[C---:B------:R-:W-:Y:S01]  /*a28a0*/  IADD3 R11, P6, PT, R3.reuse, R11, RZ ;  /* 0x0000000b030b7210 */ /* 0x040fe20007fde0ff */
[C---:B------:R-:W-:Y:S01]  /*a28b0*/  IMAD.X R8, R2.reuse, 0x1, R8, P0 ;  /* 0x0000000102087824 */ /* 0x040fe200000e0608 */
[C---:B------:R-:W-:Y:S01]  /*a28c0*/  IADD3 R9, P0, PT, R3.reuse, R9, RZ ;  /* 0x0000000903097210 */ /* 0x040fe20007f1e0ff */
[----:B------:R-:W-:Y:S01]  /*a28d0*/  IMAD.X R6, R2, 0x1, R6, P1 ;  /* 0x0000000102067824 */ /* 0x000fe200008e0606 */
[----:B------:R0:W-:Y:S01]  /*a28e0*/  STL [R1+0x19d0], R10 ;  /* 0x0019d00a01007387 */ /* 0x0001e20000100800 */
[----:B------:R-:W-:-:S03]  /*a28f0*/  IADD3 R7, P1, PT, R3, R7, RZ ;  /* 0x0000000703077210 */ /* 0x000fc60007f3e0ff */
[----:B------:R0:W-:Y:S01]  /*a2900*/  STL [R1+0x3868], R11 ;  /* 0x0038680b01007387 */ /* 0x0001e20000100800 */
[----:B------:R-:W-:-:S03]  /*a2910*/  IMAD.X R4, R2, 0x1, R4, P2 ;  /* 0x0000000102047824 */ /* 0x000fc600010e0604 */
[----:B------:R0:W-:Y:S01]  /*a2920*/  STL [R1+0x21c4], R8 ;  /* 0x0021c40801007387 */ /* 0x0001e20000100800 */
[----:B------:R-:W-:-:S03]  /*a2930*/  IADD3 R5, P2, PT, R3, R5, RZ ;  /* 0x0000000503057210 */ /* 0x000fc60007f5e0ff */
[----:B------:R0:W-:Y:S01]  /*a2940*/  STL [R1+0x3864], R9 ;  /* 0x0038640901007387 */ /* 0x0001e20000100800 */
[----:B----4-:R-:W-:-:S03]  /*a2950*/  IMAD.X R50, R2, 0x1, R50, P3 ;  /* 0x0000000102327824 */ /* 0x010fc600018e0632 */
[----:B------:R4:W-:Y:S01]  /*a2960*/  STL [R1+0x21c8], R6 ;  /* 0x0021c80601007387 */ /* 0x0009e20000100800 */
[----:B------:R-:W-:-:S03]  /*a2970*/  IADD3 R51, P3, PT, R3, R51, RZ ;  /* 0x0000003303337210 */ /* 0x000fc60007f7e0ff */
[----:B------:R0:W-:Y:S01]  /*a2980*/  STL [R1+0x3860], R7 ;  /* 0x0038600701007387 */ /* 0x0001e20000100800 */
[----:B------:R-:W-:-:S03]  /*a2990*/  IMAD.X R52, R2, 0x1, R52, P4 ;  /* 0x0000000102347824 */ /* 0x000fc600020e0634 */
        /* <DEDUP_REMOVED lines=12> */
[----:B------:R0:W-:Y:S04]  /*a2a60*/  STL [R1+0x21d0], R54 ;  /* 0x0021d03601007387 */ /* 0x0001e80000100800 */
[----:B------:R0:W-:Y:S01]  /*a2a70*/  STL [R1+0x3844], R55 ;  /* 0x0038443701007387 */ /* 0x0001e20000100800 */
[----:B------:R-:W-:-:S03]  /*a2a80*/  IADD3 R59, P0, PT, R3, R59, RZ ;  /* 0x0000003b033b7210 */ /* 0x000fc60007f1e0ff */
[----:B------:R0:W-:Y:S01]  /*a2a90*/  STL [R1+0x21e0], R56 ;  /* 0x0021e03801007387 */ /* 0x0001e20000100800 */
[----:B------:R-:W-:-:S03]  /*a2aa0*/  IMAD.X R60, R2, 0x1, R60, P1 ;  /* 0x00000001023c7824 */ /* 0x000fc600008e063c */
[----:B------:R0:W-:Y:S04]  /*a2ab0*/  STL [R1+0x383c], R57 ;  /* 0x00383c3901007387 */ /* 0x0001e80000100800 */
[----:B------:R0:W-:Y:S01]  /*a2ac0*/  STL [R1+0x21e8], R58 ;  /* 0x0021e83a01007387 */ /* 0x0001e20000100800 */
[----:B---3--:R-:W-:-:S03]  /*a2ad0*/  IADD3 R61, P1, PT, R3, R61, RZ ;  /* 0x0000003d033d7210 */ /* 0x008fc60007f3e0ff */
[----:B------:R-:W3:Y:S04]  /*a2ae0*/  LDL.LU R23, [R1+0x3858] ;  /* 0x0038580001177983 */ /* 0x000ee80000300800 */
[----:B------:R0:W-:Y:S04]  /*a2af0*/  STL [R1+0x3834], R59 ;  /* 0x0038343b01007387 */ /* 0x0001e80000100800 */
[----:B------:R-:W3:Y:S04]  /*a2b00*/  LDL.LU R20, [R1+0x3824] ;  /* 0x0038240001147983 */ /* 0x000ee80000300800 */
[----:B------:R0:W-:Y:S04]  /*a2b10*/  STL [R1+0x21f0], R60 ;  /* 0x0021f03c01007387 */ /* 0x0001e80000100800 */
[----:B------:R-:W3:Y:S04]  /*a2b20*/  LDL.LU R21, [R1+0x3850] ;  /* 0x0038500001157983 */ /* 0x000ee80000300800 */
[----:B------:R0:W-:Y:S04]  /*a2b30*/  STL [R1+0x382c], R61 ;  /* 0x00382c3d01007387 */ /* 0x0001e80000100800 */
[----:B------:R-:W3:Y:S04]  /*a2b40*/  LDL.LU R18, [R1+0x381c] ;  /* 0x00381c0001127983 */ /* 0x000ee80000300800 */
[----:B------:R-:W3:Y:S04]  /*a2b50*/  LDL.LU R19, [R1+0x3848] ;  /* 0x0038480001137983 */ /* 0x000ee80000300800 */
[----:B------:R-:W3:Y:S04]  /*a2b60*/  LDL.LU R16, [R1+0x3814] ;  /* 0x0038140001107983 */ /* 0x000ee80000300800 */
[----:B-1----:R-:W3:Y:S04]  /*a2b70*/  LDL.LU R17, [R1+0x3840] ;  /* 0x0038400001117983 */ /* 0x002ee80000300800 */
[----:B0-----:R-:W3:Y:S04]  /*a2b80*/  LDL.LU R14, [R1+0x380c] ;  /* 0x00380c00010e7983 */ /* 0x001ee80000300800 */
[----:B--2---:R-:W2:Y:S04]  /*a2b90*/  LDL.LU R15, [R1+0x3838] ;  /* 0x00383800010f7983 */ /* 0x004ea80000300800 */
[----:B------:R-:W2:Y:S04]  /*a2ba0*/  LDL.LU R12, [R1+0x3804] ;  /* 0x00380400010c7983 */ /* 0x000ea80000300800 */
[----:B------:R-:W2:Y:S04]  /*a2bb0*/  LDL.LU R13, [R1+0x3830] ;  /* 0x00383000010d7983 */ /* 0x000ea80000300800 */
[----:B------:R-:W2:Y:S04]  /*a2bc0*/  LDL.LU R10, [R1+0x37fc] ;  /* 0x0037fc00010a7983 */ /* 0x000ea80000300800 */
[----:B------:R-:W2:Y:S04]  /*a2bd0*/  LDL.LU R11, [R1+0x3828] ;  /* 0x00382800010b7983 */ /* 0x000ea80000300800 */
[----:B------:R-:W2:Y:S04]  /*a2be0*/  LDL.LU R8, [R1+0x37f4] ;  /* 0x0037f40001087983 */ /* 0x000ea80000300800 */
[----:B------:R-:W2:Y:S04]  /*a2bf0*/  LDL.LU R9, [R1+0x3820] ;  /* 0x0038200001097983 */ /* 0x000ea80000300800 */
        /* <DEDUP_REMOVED lines=16> */
[C---:B---3--:R-:W-:Y:S01]  /*a2d00*/  IMAD.X R23, R2.reuse, 0x1, R23, P2 ;  /* 0x0000000102177824 */ /* 0x048fe200010e0617 */
        /* <DEDUP_REMOVED lines=11> */
[----:B--2---:R-:W-:-:S03]  /*a2dc0*/  IMAD.X R15, R2, 0x1, R15, P6 ;  /* 0x00000001020f7824 */ /* 0x004fc600030e060f */
        /* <DEDUP_REMOVED lines=13> */
[----:B----4-:R-:W-:-:S03]  /*a2ea0*/  IADD3 R6, P2, PT, R3, R6, RZ ;  /* 0x0000000603067210 */ /* 0x010fc60007f5e0ff */
        /* <DEDUP_REMOVED lines=24> */
[----:B------:R0:W-:Y:S04]  /*a3030*/  STL [R1+0x37e4], R54 ;  /* 0x0037e43601007387 */ /* 0x0001e80000100800 */
[----:B------:R0:W-:Y:S01]  /*a3040*/  STL [R1+0x37f8], R55 ;  /* 0x0037f83701007387 */ /* 0x0001e20000100800 */
[----:B------:R-:W-:-:S03]  /*a3050*/  IMAD.X R59, R2, 0x1, R59, P2 ;  /* 0x00000001023b7824 */ /* 0x000fc600010e063b */
[----:B------:R0:W-:Y:S01]  /*a3060*/  STL [R1+0x37dc], R56 ;  /* 0x0037dc3801007387 */ /* 0x0001e20000100800 */
[----:B------:R-:W-:-:S03]  /*a3070*/  IADD3 R60, P2, PT, R3, R60, RZ ;  /* 0x0000003c033c7210 */ /* 0x000fc60007f5e0ff */
[----:B------:R1:W-:Y:S04]  /*a3080*/  STL [R1+0x37f0], R57 ;  /* 0x0037f03901007387 */ /* 0x0003e80000100800 */
[----:B------:R1:W-:Y:S01]  /*a3090*/  STL [R1+0x37d4], R58 ;  /* 0x0037d43a01007387 */ /* 0x0003e20000100800 */
[----:B------:R-:W-:-:S03]  /*a30a0*/  IMAD.X R61, R2, 0x1, R61, P3 ;  /* 0x00000001023d7824 */ /* 0x000fc600018e063d */
[----:B0-----:R-:W4:Y:S04]  /*a30b0*/  LDL.LU R23, [R1+0x37c4] ;  /* 0x0037c40001177983 */ /* 0x001f280000300800 */
[----:B------:R0:W-:Y:S04]  /*a30c0*/  STL [R1+0x3888], R59 ;  /* 0x0038883b01007387 */ /* 0x0001e80000100800 */
[----:B-1----:R-:W4:Y:S04]  /*a30d0*/  LDL.LU R20, [R1+0x3878] ;  /* 0x0038780001147983 */ /* 0x002f280000300800 */
[----:B------:R1:W-:Y:S04]  /*a30e0*/  STL [R1+0x37cc], R60 ;  /* 0x0037cc3c01007387 */ /* 0x0003e80000100800 */
[----:B---3--:R-:W3:Y:S04]  /*a30f0*/  LDL.LU R21, [R1+0x37bc] ;  /* 0x0037bc0001157983 */ /* 0x008ee80000300800 */
[----:B------:R0:W-:Y:S04]  /*a3100*/  STL [R1+0x3880], R61 ;  /* 0x0038803d01007387 */ /* 0x0001e80000100800 */
        /* <DEDUP_REMOVED lines=27> */
[----:B------:R-:W4:Y:S01]  /*a32c0*/  LDL.LU R61, [R1+0x374c] ;  /* 0x00374c00013d7983 */ /* 0x000f220000300800 */
[C---:B------:R-:W-:Y:S01]  /*a32d0*/  IADD3 R23, P3, PT, R3.reuse, R23, RZ ;  /* 0x0000001703177210 */ /* 0x040fe20007f7e0ff */
[C---:B------:R-:W-:Y:S01]  /*a32e0*/  IMAD.X R20, R2.reuse, 0x1, R20, P4 ;  /* 0x0000000102147824 */ /* 0x040fe200020e0614 */
[C---:B---3--:R-:W-:Y:S01]  /*a32f0*/  IADD3 R21, P4, PT, R3.reuse, R21, RZ ;  /* 0x0000001503157210 */ /* 0x048fe20007f9e0ff */
[C---:B------:R-:W-:Y:S01]  /*a3300*/  IMAD.X R18, R2.reuse, 0x1, R18, P5 ;  /* 0x0000000102127824 */ /* 0x040fe200028e0612 */
[----:B--2---:R-:W-:Y:S01]  /*a3310*/  IADD3 R19, P5, PT, R3, R19, RZ ;  /* 0x0000001303137210 */ /* 0x004fe20007fbe0ff */
        /* <DEDUP_REMOVED lines=53> */
[----:B------:R-:W-:-:S03]  /*a3670*/  IADD3 R61, P4, PT, R3, R61, RZ ;  /* 0x0000003d033d7210 */ /* 0x000fc60007f9e0ff */
[----:B0-----:R-:W4:Y:S04]  /*a3680*/  LDL.LU R23, [R1+0x3778] ;  /* 0x0037780001177983 */ /* 0x001f280000300800 */
[----:B------:R0:W-:Y:S04]  /*a3690*/  STL [R1+0x3754], R59 ;  /* 0x0037543b01007387 */ /* 0x0001e80000100800 */
[----:B-1----:R-:W4:Y:S04]  /*a36a0*/  LDL.LU R20, [R1+0x3744] ;  /* 0x0037440001147983 */ /* 0x002f280000300800 */
[----:B------:R1:W-:Y:S04]  /*a36b0*/  STL [R1+0x3780], R60 ;  /* 0x0037803c01007387 */ /* 0x0003e80000100800 */
[----:B--2---:R-:W2:Y:S04]  /*a36c0*/  LDL.LU R21, [R1+0x3770] ;  /* 0x0037700001157983 */ /* 0x004ea80000300800 */
[----:B------:R0:W-:Y:S04]  /*a36d0*/  STL [R1+0x374c], R61 ;  /* 0x00374c3d01007387 */ /* 0x0001e80000100800 */
[----:B---3--:R-:W3:Y:S04]  /*a36e0*/  LDL.LU R18, [R1+0x373c] ;  /* 0x00373c0001127983 */ /* 0x008ee80000300800 */
        /* <DEDUP_REMOVED lines=27> */
[C---:B------:R-:W-:Y:S01]  /*a38a0*/  IMAD.X R23, R2.reuse, 0x1, R23, P5 ;  /* 0x0000000102177824 */ /* 0x040fe200028e0617 */
[C---:B------:R-:W-:Y:S01]  /*a38b0*/  IADD3 R20, P5, PT, R3.reuse, R20, RZ ;  /* 0x0000001403147210 */ /* 0x040fe20007fbe0ff */
[C---:B--2---:R-:W-:Y:S01]  /*a38c0*/  IMAD.X R21, R2.reuse, 0x1, R21, P6 ;  /* 0x0000000102157824 */ /* 0x044fe200030e0615 */
[C---:B---3--:R-:W-:Y:S01]  /*a38d0*/  IADD3 R18, P6, PT, R3.reuse, R18, RZ ;  /* 0x0000001203127210 */ /* 0x048fe20007fde0ff */
[----:B------:R-:W-:Y:S01]  /*a38e0*/  IMAD.X R19, R2, 0x1, R19, P0 ;  /* 0x0000000102137824 */ /* 0x000fe200000e0613 */
        /* <DEDUP_REMOVED lines=58> */
[----:B--2---:R-:W2:Y:S04]  /*a3c90*/  LDL.LU R21, [R1+0x36c4] ;  /* 0x0036c40001157983 */ /* 0x004ea80000300800 */
[----:B------:R0:W-:Y:S04]  /*a3ca0*/  STL [R1+0x3700], R61 ;  /* 0x0037003d01007387 */ /* 0x0001e80000100800 */
[----:B---3--:R-:W3:Y:S04]  /*a3cb0*/  LDL.LU R18, [R1+0x36f0] ;  /* 0x0036f00001127983 */ /* 0x008ee80000300800 */
        /* <DEDUP_REMOVED lines=29> */
[C---:B--2---:R-:W-:Y:S01]  /*a3e90*/  IADD3 R21, P0, PT, R3.reuse, R21, RZ ;  /* 0x0000001503157210 */ /* 0x044fe20007f1e0ff */
[C---:B---3--:R-:W-:Y:S01]  /*a3ea0*/  IMAD.X R18, R2.reuse, 0x1, R18, P1 ;  /* 0x0000000102127824 */ /* 0x048fe200008e0612 */
[----:B----4-:R-:W-:Y:S01]  /*a3eb0*/  IADD3 R19, P1, PT, R3, R19, RZ ;  /* 0x0000001303137210 */ /* 0x010fe20007f3e0ff */
        /* <DEDUP_REMOVED lines=92> */
[----:B----4-:R-:W-:Y:S01]  /*a4480*/  IMAD.X R19, R2, 0x1, R19, P3 ;  /* 0x0000000102137824 */ /* 0x010fe200018e0613 */
        /* <DEDUP_REMOVED lines=372> */
[----:B------:R-:W-:Y:S01]  /*a5bd0*/  STL [R1+0x3490], R23 ;  /* 0x0034901701007387 */ /* 0x000fe20000100800 */
[----:B------:R-:W-:-:S03]  /*a5be0*/  IADD3 R16, P2, PT, R3, R16, RZ ;  /* 0x0000001003107210 */ /* 0x000fc60007f5e0ff */
[----:B------:R-:W-:Y:S01]  /*a5bf0*/  STL [R1+0x345c], R20 ;  /* 0x00345c1401007387 */ /* 0x000fe20000100800 */
[----:B------:R-:W-:-:S03]  /*a5c00*/  IMAD.X R17, R2, 0x1, R17, P3 ;  /* 0x0000000102117824 */ /* 0x000fc600018e0611 */
        /* <DEDUP_REMOVED lines=48> */
[----:B------:R-:W-:Y:S04]  /*a5f10*/  STL [R1+0x3420], R57 ;  /* 0x0034203901007387 */ /* 0x000fe80000100800 */
[----:B------:R-:W-:Y:S04]  /*a5f20*/  STL [R1+0x3418], R58 ;  /* 0x0034183a01007387 */ /* 0x000fe80000100800 */
[----:B------:R-:W-:Y:S04]  /*a5f30*/  STL [R1+0x3400], R61 ;  /* 0x0034003d01007387 */ /* 0x000fe80000100800 */
[----:B------:R-:W-:Y:S04]  /*a5f40*/  STL [R1+0x3410], R59 ;  /* 0x0034103b01007387 */ /* 0x000fe80000100800 */
[----:B------:R0:W-:Y:S04]  /*a5f50*/  STL [R1+0x3408], R60 ;  /* 0x0034083c01007387 */ /* 0x0001e80000100800 */
[----:B0-----:R-:W2:Y:S04]  /*a5f60*/  LDL.LU R60, [R1+0x33fc] ;  /* 0x0033fc00013c7983 */ /* 0x001ea80000300800 */
[----:B------:R-:W3:Y:S04]  /*a5f70*/  LDL.LU R56, [R1+0x33f4] ;  /* 0x0033f40001387983 */ /* 0x000ee80000300800 */
[----:B------:R-:W4:Y:S04]  /*a5f80*/  LDL.LU R57, [R1+0x33ec] ;  /* 0x0033ec0001397983 */ /* 0x000f280000300800 */
[----:B------:R-:W4:Y:S04]  /*a5f90*/  LDL.LU R58, [R1+0x33e4] ;  /* 0x0033e400013a7983 */ /* 0x000f280000300800 */
[----:B------:R-:W4:Y:S04]  /*a5fa0*/  LDL.LU R59, [R1+0x33dc] ;  /* 0x0033dc00013b7983 */ /* 0x000f280000300800 */
[----:B------:R-:W4:Y:S04]  /*a5fb0*/  LDL.LU R61, [R1+0x33d4] ;  /* 0x0033d400013d7983 */ /* 0x000f280000300800 */
[----:B------:R-:W4:Y:S01]  /*a5fc0*/  LDL.LU R55, [R1+0x1968] ;  /* 0x0019680001377983 */ /* 0x000f220000300800 */
[----:B--2---:R-:W-:-:S02]  /*a5fd0*/  IADD3 R60, P1, PT, R3, R60, RZ ;  /* 0x0000003c033c7210 */ /* 0x004fc40007f3e0ff */
[----:B---3--:R-:W-:-:S03]  /*a5fe0*/  IADD3 R56, P2, PT, R3, R56, RZ ;  /* 0x0000003803387210 */ /* 0x008fc60007f5e0ff */
[----:B------:R0:W-:Y:S01]  /*a5ff0*/  STL [R1+0x33fc], R60 ;  /* 0x0033fc3c01007387 */ /* 0x0001e20000100800 */
[C---:B----4-:R-:W-:Y:S02]  /*a6000*/  IADD3 R57, P3, PT, R3.reuse, R57, RZ ;  /* 0x0000003903397210 */ /* 0x050fe40007f7e0ff */
[C---:B------:R-:W-:Y:S01]  /*a6010*/  IADD3 R58, P4, PT, R3.reuse, R58, RZ ;  /* 0x0000003a033a7210 */ /* 0x040fe20007f9e0ff */
[----:B0-----:R-:W2:Y:S01]  /*a6020*/  LDL.LU R60, [R1+0x33cc] ;  /* 0x0033cc00013c7983 */ /* 0x001ea20000300800 */
[----:B------:R-:W-:Y:S01]  /*a6030*/  IADD3 R59, P5, PT, R3, R59, RZ ;  /* 0x0000003b033b7210 */ /* 0x000fe20007fbe0ff */
[----:B------:R-:W-:Y:S01]  /*a6040*/  VIADD R55, R55, 0x1 ;  /* 0x0000000137377836 */ /* 0x000fe20000000000 */
[----:B------:R-:W-:-:S04]  /*a6050*/  IADD3 R61, P6, PT, R3, R61, RZ ;  /* 0x0000003d033d7210 */ /* 0x000fc80007fde0ff */
        /* <DEDUP_REMOVED lines=32> */
[----:B------:R-:W4:Y:S01]  /*a6260*/  LDL.LU R57, [R1+0x3390] ;  /* 0x0033900001397983 */ /* 0x000f220000300800 */
[----:B--2---:R-:W-:-:S05]  /*a6270*/  IADD3 R60, P0, PT, R3, R60, RZ ;  /* 0x0000003c033c7210 */ /* 0x004fca0007f1e0ff */
[----:B------:R0:W-:Y:S04]  /*a6280*/  STL [R1+0x33cc], R60 ;  /* 0x0033cc3c01007387 */ /* 0x0001e80000100800 */
[----:B------:R-:W2:Y:S04]  /*a6290*/  LDL.LU R58, [R1+0x335c] ;  /* 0x00335c00013a7983 */ /* 0x000ea80000300800 */
[----:B------:R-:W2:Y:S04]  /*a62a0*/  LDL.LU R59, [R1+0x3388] ;  /* 0x00338800013b7983 */ /* 0x000ea80000300800 */
[----:B0-----:R-:W2:Y:S01]  /*a62b0*/  LDL.LU R60, [R1+0x3354] ;  /* 0x00335400013c7983 */ /* 0x001ea20000300800 */
[----:B---3--:R-:W-:Y:S01]  /*a62c0*/  IMAD.X R23, R2, 0x1, R23, P1 ;  /* 0x0000000102177824 */ /* 0x008fe200008e0617 */
[----:B----4-:R-:W-:-:S04]  /*a62d0*/  IADD3 R20, P1, PT, R3, R20, RZ ;  /* 0x0000001403147210 */ /* 0x010fc80007f3e0ff */
        /* <DEDUP_REMOVED lines=39> */
[C---:B------:R-:W-:Y:S01]  /*a6550*/  IADD3 R52, P4, PT, R3.reuse, R52, RZ ;  /* 0x0000003403347210 */ /* 0x040fe20007f9e0ff */
[C---:B------:R-:W-:Y:S01]  /*a6560*/  IMAD.X R53, R2.reuse, 0x1, R53, P5 ;  /* 0x0000000102357824 */ /* 0x040fe200028e0635 */
[C---:B------:R-:W-:Y:S01]  /*a6570*/  IADD3 R61, P5, PT, R3.reuse, R61, RZ ;  /* 0x0000003d033d7210 */ /* 0x040fe20007fbe0ff */
[----:B------:R-:W-:Y:S04]  /*a6580*/  STL [R1+0x33a8], R51 ;  /* 0x0033a83301007387 */ /* 0x000fe80000100800 */
[----:B------:R0:W-:Y:S04]  /*a6590*/  STL [R1+0x336c], R61 ;  /* 0x00336c3d01007387 */ /* 0x0001e80000100800 */
[----:B------:R1:W-:Y:S04]  /*a65a0*/  STL [R1+0x3374], R52 ;  /* 0x0033743401007387 */ /* 0x0003e80000100800 */
[----:B0-----:R-:W3:Y:S01]  /*a65b0*/  LDL.LU R61, [R1+0x3380] ;  /* 0x00338000013d7983 */ /* 0x001ee20000300800 */
[C---:B------:R-:W-:Y:S01]  /*a65c0*/  IMAD.X R54, R2.reuse, 0x1, R54, P6 ;  /* 0x0000000102367824 */ /* 0x040fe200030e0636 */
[C---:B------:R-:W-:Y:S01]  /*a65d0*/  IADD3 R56, P6, PT, R3.reuse, R56, RZ ;  /* 0x0000003803387210 */ /* 0x040fe20007fde0ff */
[C---:B------:R-:W-:Y:S01]  /*a65e0*/  IMAD.X R57, R2.reuse, 0x1, R57, P0 ;  /* 0x0000000102397824 */ /* 0x040fe200000e0639 */
[----:B------:R0:W-:Y:S04]  /*a65f0*/  STL [R1+0x33a0], R53 ;  /* 0x0033a03501007387 */ /* 0x0001e80000100800 */
[----:B------:R-:W-:Y:S04]  /*a6600*/  STL [R1+0x3398], R54 ;  /* 0x0033983601007387 */ /* 0x000fe80000100800 */
[----:B------:R-:W-:Y:S04]  /*a6610*/  STL [R1+0x3364], R56 ;  /* 0x0033643801007387 */ /* 0x000fe80000100800 */
[----:B------:R-:W-:Y:S04]  /*a6620*/  STL [R1+0x3390], R57 ;  /* 0x0033903901007387 */ /* 0x000fe80000100800 */
[----:B------:R-:W4:Y:S01]  /*a6630*/  LDL.LU R23, [R1+0x334c] ;  /* 0x00334c0001177983 */ /* 0x000f220000300800 */
[----:B--2---:R-:W-:Y:S01]  /*a6640*/  IADD3 R58, P0, PT, R3, R58, RZ ;  /* 0x0000003a033a7210 */ /* 0x004fe20007f1e0ff */
[----:B------:R-:W-:-:S04]  /*a6650*/  IMAD.X R59, R2, 0x1, R59, P1 ;  /* 0x00000001023b7824 */ /* 0x000fc800008e063b */
[----:B------:R-:W-:Y:S01]  /*a6660*/  STL [R1+0x335c], R58 ;  /* 0x00335c3a01007387 */ /* 0x000fe20000100800 */
[----:B------:R-:W-:-:S03]  /*a6670*/  IADD3 R60, P1, PT, R3, R60, RZ ;  /* 0x0000003c033c7210 */ /* 0x000fc60007f3e0ff */
[----:B------:R-:W2:Y:S04]  /*a6680*/  LDL.LU R20, [R1+0x3378] ;  /* 0x0033780001147983 */ /* 0x000ea80000300800 */
[----:B------:R-:W-:Y:S04]  /*a6690*/  STL [R1+0x3388], R59 ;  /* 0x0033883b01007387 */ /* 0x000fe80000100800 */
        /* <DEDUP_REMOVED lines=21> */
[----:B0-----:R-:W2:Y:S04]  /*a67f0*/  LDL.LU R53, [R1+0x32f4] ;  /* 0x0032f40001357983 */ /* 0x001ea80000300800 */
[----:B------:R-:W2:Y:S04]  /*a6800*/  LDL.LU R60, [R1+0x3320] ;  /* 0x00332000013c7983 */ /* 0x000ea80000300800 */
[----:B------:R-:W2:Y:S04]  /*a6810*/  LDL.LU R54, [R1+0x32ec] ;  /* 0x0032ec0001367983 */ /* 0x000ea80000300800 */
[----:B------:R-:W2:Y:S04]  /*a6820*/  LDL.LU R56, [R1+0x3318] ;  /* 0x0033180001387983 */ /* 0x000ea80000300800 */
[----:B------:R-:W2:Y:S01]  /*a6830*/  LDL.LU R57, [R1+0x32e4] ;  /* 0x0032e40001397983 */ /* 0x000ea20000300800 */
[----:B---3--:R-:W-:-:S05]  /*a6840*/  IMAD.X R61, R2, 0x1, R61, P2 ;  /* 0x00000001023d7824 */ /* 0x008fca00010e063d */
[----:B------:R0:W-:Y:S04]  /*a6850*/  STL [R1+0x3380], R61 ;  /* 0x0033803d01007387 */ /* 0x0001e80000100800 */
[----:B------:R-:W3:Y:S04]  /*a6860*/  LDL.LU R58, [R1+0x3310] ;  /* 0x00331000013a7983 */ /* 0x000ee80000300800 */
[----:B------:R-:W3:Y:S04]  /*a6870*/  LDL.LU R59, [R1+0x32dc] ;  /* 0x0032dc00013b7983 */ /* 0x000ee80000300800 */
[----:B0-----:R-:W3:Y:S01]  /*a6880*/  LDL.LU R61, [R1+0x3308] ;  /* 0x00330800013d7983 */ /* 0x001ee20000300800 */
[----:B----4-:R-:W-:-:S05]  /*a6890*/  IADD3 R23, P2, PT, R3, R23, RZ ;  /* 0x0000001703177210 */ /* 0x010fca0007f5e0ff */
[----:B------:R-:W-:Y:S01]  /*a68a0*/  STL [R1+0x334c], R23 ;  /* 0x00334c1701007387 */ /* 0x000fe20000100800 */
[----:B--2---:R-:W-:Y:S01]  /*a68b0*/  IMAD.X R20, R2, 0x1, R20, P3 ;  /* 0x0000000102147824 */ /* 0x004fe200018e0614 */
[----:B------:R-:W-:-:S04]  /*a68c0*/  IADD3 R21, P3, PT, R3, R21, RZ ;  /* 0x0000001503157210 */ /* 0x000fc80007f7e0ff */
        /* <DEDUP_REMOVED lines=40> */
[----:B------:R-:W-:Y:S01]  /*a6b50*/  IMAD.X R60, R2, 0x1, R60, P0 ;  /* 0x00000001023c7824 */ /* 0x000fe200000e063c */
[----:B------:R-:W-:-:S04]  /*a6b60*/  IADD3 R54, P0, PT, R3, R54, RZ ;  /* 0x0000003603367210 */ /* 0x000fc80007f1e0ff */
[----:B------:R0:W-:Y:S01]  /*a6b70*/  STL [R1+0x3320], R60 ;  /* 0x0033203c01007387 */ /* 0x0001e20000100800 */
[----:B------:R-:W-:-:S03]  /*a6b80*/  IMAD.X R56, R2, 0x1, R56, P1 ;  /* 0x0000000102387824 */ /* 0x000fc600008e0638 */
[----:B------:R1:W-:Y:S01]  /*a6b90*/  STL [R1+0x3328], R52 ;  /* 0x0033283401007387 */ /* 0x0003e20000100800 */
[----:B------:R-:W-:-:S03]  /*a6ba0*/  IADD3 R57, P1, PT, R3, R57, RZ ;  /* 0x0000003903397210 */ /* 0x000fc60007f3e0ff */
[----:B0-----:R-:W2:Y:S04]  /*a6bb0*/  LDL.LU R60, [R1+0x32d4] ;  /* 0x0032d400013c7983 */ /* 0x001ea80000300800 */
[----:B------:R0:W-:Y:S04]  /*a6bc0*/  STL [R1+0x32f4], R53 ;  /* 0x0032f43501007387 */ /* 0x0001e80000100800 */
[----:B------:R-:W-:Y:S04]  /*a6bd0*/  STL [R1+0x32ec], R54 ;  /* 0x0032ec3601007387 */ /* 0x000fe80000100800 */
[----:B------:R-:W-:Y:S04]  /*a6be0*/  STL [R1+0x3318], R56 ;  /* 0x0033183801007387 */ /* 0x000fe80000100800 */
[----:B------:R-:W-:Y:S04]  /*a6bf0*/  STL [R1+0x32e4], R57 ;  /* 0x0032e43901007387 */ /* 0x000fe80000100800 */
[----:B------:R-:W4:Y:S01]  /*a6c00*/  LDL.LU R23, [R1+0x3300] ;  /* 0x0033000001177983 */ /* 0x000f220000300800 */
[----:B---3--:R-:W-:Y:S01]  /*a6c10*/  IMAD.X R58, R2, 0x1, R58, P2 ;  /* 0x00000001023a7824 */ /* 0x008fe200010e063a */
[----:B------:R-:W-:-:S04]  /*a6c20*/  IADD3 R59, P2, PT, R3, R59, RZ ;  /* 0x0000003b033b7210 */ /* 0x000fc80007f5e0ff */
[----:B------:R-:W-:Y:S01]  /*a6c30*/  STL [R1+0x3310], R58 ;  /* 0x0033103a01007387 */ /* 0x000fe20000100800 */
[----:B------:R-:W-:-:S03]  /*a6c40*/  IMAD.X R61, R2, 0x1, R61, P3 ;  /* 0x00000001023d7824 */ /* 0x000fc600018e063d */
[----:B------:R-:W3:Y:S04]  /*a6c50*/  LDL.LU R20, [R1+0x32cc] ;  /* 0x0032cc0001147983 */ /* 0x000ee80000300800 */
[----:B------:R-:W-:Y:S04]  /*a6c60*/  STL [R1+0x32dc], R59 ;  /* 0x0032dc3b01007387 */ /* 0x000fe80000100800 */
[----:B------:R-:W3:Y:S04]  /*a6c70*/  LDL.LU R21, [R1+0x32f8] ;  /* 0x0032f80001157983 */ /* 0x000ee80000300800 */
        /* <DEDUP_REMOVED lines=20> */
[----:B0-----:R-:W3:Y:S04]  /*a6dc0*/  LDL.LU R53, [R1+0x32a8] ;  /* 0x0032a80001357983 */ /* 0x001ee80000300800 */
[----:B------:R-:W3:Y:S04]  /*a6dd0*/  LDL.LU R61, [R1+0x3274] ;  /* 0x00327400013d7983 */ /* 0x000ee80000300800 */
[----:B------:R-:W3:Y:S04]  /*a6de0*/  LDL.LU R54, [R1+0x32a0] ;  /* 0x0032a00001367983 */ /* 0x000ee80000300800 */
[----:B------:R-:W3:Y:S04]  /*a6df0*/  LDL.LU R56, [R1+0x326c] ;  /* 0x00326c0001387983 */ /* 0x000ee80000300800 */
[----:B------:R-:W3:Y:S01]  /*a6e00*/  LDL.LU R57, [R1+0x3298] ;  /* 0x0032980001397983 */ /* 0x000ee20000300800 */
[----:B--2---:R-:W-:-:S05]  /*a6e10*/  IADD3 R60, P3, PT, R3, R60, RZ ;  /* 0x0000003c033c7210 */ /* 0x004fca0007f7e0ff */
[----:B------:R0:W-:Y:S04]  /*a6e20*/  STL [R1+0x32d4], R60 ;  /* 0x0032d43c01007387 */ /* 0x0001e80000100800 */
[----:B------:R-:W2:Y:S04]  /*a6e30*/  LDL.LU R58, [R1+0x3264] ;  /* 0x00326400013a7983 */ /* 0x000ea80000300800 */
[----:B------:R-:W2:Y:S04]  /*a6e40*/  LDL.LU R59, [R1+0x3290] ;  /* 0x00329000013b7983 */ /* 0x000ea80000300800 */
[----:B0-----:R-:W2:Y:S01]  /*a6e50*/  LDL.LU R60, [R1+0x325c] ;  /* 0x00325c00013c7983 */ /* 0x001ea20000300800 */
[----:B----4-:R-:W-:-:S05]  /*a6e60*/  IMAD.X R23, R2, 0x1, R23, P4 ;  /* 0x0000000102177824 */ /* 0x010fca00020e0617 */
[----:B------:R-:W-:Y:S01]  /*a6e70*/  STL [R1+0x3300], R23 ;  /* 0x0033001701007387 */ /* 0x000fe20000100800 */
[----:B---3--:R-:W-:Y:S01]  /*a6e80*/  IADD3 R20, P4, PT, R3, R20, RZ ;  /* 0x0000001403147210 */ /* 0x008fe20007f9e0ff */
[----:B------:R-:W-:-:S04]  /*a6e90*/  IMAD.X R21, R2, 0x1, R21, P5 ;  /* 0x0000000102157824 */ /* 0x000fc800028e0615 */
        /* <DEDUP_REMOVED lines=4884> */
[----:B------:R4:W-:Y:S04]  /*b9fe0*/  STL [R1+0x4104], R54 ;  /* 0x0041043601007387 */ /* 0x0009e80000100800 */
[----:B------:R0:W-:Y:S04]  /*b9ff0*/  STL [R1+0x416c], R56 ;  /* 0x00416c3801007387 */ /* 0x0001e80000100800 */
[----:B------:R0:W-:Y:S04]  /*ba000*/  STL [R1+0x4100], R57 ;  /* 0x0041003901007387 */ /* 0x0001e80000100800 */
[----:B------:R-:W3:Y:S01]  /*ba010*/  LDL.LU R23, [R1+0x4174] ;  /* 0x0041740001177983 */ /* 0x000ee20000300800 */
[----:B--2---:R-:W-:Y:S01]  /*ba020*/  IADD3 R58, P4, PT, R3, R58, RZ ;  /* 0x0000003a033a7210 */ /* 0x004fe20007f9e0ff */
[----:B------:R-:W-:-:S04]  /*ba030*/  IMAD.X R59, R2, 0x1, R59, P5 ;  /* 0x00000001023b7824 */ /* 0x000fc800028e063b */
[----:B------:R2:W-:Y:S01]  /*ba040*/  STL [R1+0x4168], R58 ;  /* 0x0041683a01007387 */ /* 0x0005e20000100800 */
[----:B------:R-:W-:-:S03]  /*ba050*/  IADD3 R60, P5, PT, R3, R60, RZ ;  /* 0x0000003c033c7210 */ /* 0x000fc60007fbe0ff */
[----:B------:R-:W3:Y:S04]  /*ba060*/  LDL.LU R20, [R1+0x4124] ;  /* 0x0041240001147983 */ /* 0x000ee80000300800 */
[----:B------:R0:W-:Y:S04]  /*ba070*/  STL [R1+0x40fc], R59 ;  /* 0x0040fc3b01007387 */ /* 0x0001e80000100800 */
        /* <DEDUP_REMOVED lines=22> */
[----:B----4-:R-:W4:Y:S04]  /*ba1e0*/  LDL.LU R54, [R1+0x4170] ;  /* 0x0041700001367983 */ /* 0x010f280000300800 */
[----:B------:R-:W4:Y:S04]  /*ba1f0*/  LDL.LU R56, [R1+0x4184] ;  /* 0x0041840001387983 */ /* 0x000f280000300800 */
[----:B------:R-:W4:Y:S04]  /*ba200*/  LDL.LU R57, [R1+0x4180] ;  /* 0x0041800001397983 */ /* 0x000f280000300800 */
[----:B--2---:R-:W2:Y:S01]  /*ba210*/  LDL.LU R58, [R1+0x417c] ;  /* 0x00417c00013a7983 */ /* 0x004ea20000300800 */
[----:B---3--:R-:W-:-:S05]  /*ba220*/  IMAD.X R61, R2, 0x1, R61, P6 ;  /* 0x00000001023d7824 */ /* 0x008fca00030e063d */
[----:B------:R0:W-:Y:S04]  /*ba230*/  STL [R1+0x4110], R61 ;  /* 0x0041103d01007387 */ /* 0x0001e80000100800 */
[----:B------:R-:W3:Y:S04]  /*ba240*/  LDL.LU R59, [R1+0x4190] ;  /* 0x00419000013b7983 */ /* 0x000ee80000300800 */
[----:B------:R-:W3:Y:S04]  /*ba250*/  LDL.LU R60, [R1+0x41a0] ;  /* 0x0041a000013c7983 */ /* 0x000ee80000300800 */
[----:B0-----:R-:W3:Y:S01]  /*ba260*/  LDL.LU R61, [R1+0x419c] ;  /* 0x00419c00013d7983 */ /* 0x001ee20000300800 */
[----:B------:R-:W-:-:S05]  /*ba270*/  IADD3 R23, P6, PT, R3, R23, RZ ;  /* 0x0000001703177210 */ /* 0x000fca0007fde0ff */
[----:B------:R0:W-:Y:S01]  /*ba280*/  STL [R1+0x4174], R23 ;  /* 0x0041741701007387 */ /* 0x0001e20000100800 */
[----:B------:R-:W-:Y:S01]  /*ba290*/  IMAD.X R20, R2, 0x1, R20, P0 ;  /* 0x0000000102147824 */ /* 0x000fe200000e0614 */
[----:B------:R-:W-:-:S04]  /*ba2a0*/  IADD3 R21, P0, PT, R3, R21, RZ ;  /* 0x0000001503157210 */ /* 0x000fc80007f1e0ff */
        /* <DEDUP_REMOVED lines=43> */
[----:B------:R-:W-:-:S03]  /*ba560*/  IMAD.X R56, R2, 0x1, R56, P5 ;  /* 0x0000000102387824 */ /* 0x000fc600028e0638 */
[----:B------:R0:W-:Y:S01]  /*ba570*/  STL [R1+0x4170], R54 ;  /* 0x0041703601007387 */ /* 0x0001e20000100800 */
[----:B------:R-:W-:-:S03]  /*ba580*/  IMAD.X R57, R2, 0x1, R57, P6 ;  /* 0x0000000102397824 */ /* 0x000fc600030e0639 */
[----:B------:R0:W-:Y:S01]  /*ba590*/  STL [R1+0x4184], R56 ;  /* 0x0041843801007387 */ /* 0x0001e20000100800 */
[----:B--2---:R-:W-:-:S03]  /*ba5a0*/  IMAD.X R58, R2, 0x1, R58, P0 ;  /* 0x00000001023a7824 */ /* 0x004fc600000e063a */
[----:B------:R0:W-:Y:S04]  /*ba5b0*/  STL [R1+0x4180], R57 ;  /* 0x0041803901007387 */ /* 0x0001e80000100800 */
[----:B------:R0:W-:Y:S01]  /*ba5c0*/  STL [R1+0x417c], R58 ;  /* 0x00417c3a01007387 */ /* 0x0001e20000100800 */
[----:B------:R-:W-:Y:S01]  /*ba5d0*/  ISETP.NE.U32.AND P4, PT, R55, UR75, PT ;  /* 0x0000004b37007c0c */ /* 0x000fe2000bf85070 */
[C---:B---3--:R-:W-:Y:S02]  /*ba5e0*/  IMAD.X R59, R2.reuse, 0x1, R59, P1 ;  /* 0x00000001023b7824 */ /* 0x048fe400008e063b */
[C---:B------:R-:W-:Y:S02]  /*ba5f0*/  IMAD.X R60, R2.reuse, 0x1, R60, P2 ;  /* 0x00000001023c7824 */ /* 0x040fe400010e063c */
[----:B------:R-:W-:-:S05]  /*ba600*/  IMAD.X R61, R2, 0x1, R61, P3 ;  /* 0x00000001023d7824 */ /* 0x000fca00018e063d */
[----:B------:R0:W-:Y:S04]  /*ba610*/  STL [R1+0x419c], R61 ;  /* 0x00419c3d01007387 */ /* 0x0001e80000100800 */
[----:B------:R0:W-:Y:S04]  /*ba620*/  STL [R1+0x4190], R59 ;  /* 0x0041903b01007387 */ /* 0x0001e80000100800 */
[----:B------:R0:W-:Y:S01]  /*ba630*/  STL [R1+0x41a0], R60 ;  /* 0x0041a03c01007387 */ /* 0x0001e20000100800 */
[----:B------:R-:W-:Y:S05]  /*ba640*/  @P4 BRA `(.L_x_1) ;  /* 0xfffff7a800504947 */ /* 0x000fea000383ffff */
.L_x_0:
[----:B0-----:R-:W2:Y:S01]  /*ba650*/  LDL.LU R10, [R1+0xc44] ;  /* 0x000c4400010a7983 */ /* 0x001ea20000300800 */
[----:B------:R-:W0:Y:S03]  /*ba660*/  LDCU UR34, c[0x0][0x3b8] ;  /* 0x00007700ff2277ac */ /* 0x000e260008000800 */
[----:B------:R-:W3:Y:S01]  /*ba670*/  LDL.LU R9, [R1+0xc4c] ;  /* 0x000c4c0001097983 */ /* 0x000ee20000300800 */
[----:B------:R-:W4:Y:S03]  /*ba680*/  LDCU UR35, c[0x0][0x3b8] ;  /* 0x00007700ff2377ac */ /* 0x000f260008000800 */
[----:B------:R-:W4:Y:S01]  /*ba690*/  LDL.LU R7, [R1+0xe80] ;  /* 0x000e800001077983 */ /* 0x000f220000300800 */
[----:B------:R-:W1:Y:S03]  /*ba6a0*/  LDCU UR36, c[0x0][0x3b8] ;  /* 0x00007700ff2477ac */ /* 0x000e660008000800 */
[----:B------:R-:W4:Y:S01]  /*ba6b0*/  LDL.LU R8, [R1+0xe94] ;  /* 0x000e940001087983 */ /* 0x000f220000300800 */
[----:B------:R-:W0:Y:S03]  /*ba6c0*/  LDCU UR37, c[0x0][0x3b8] ;  /* 0x00007700ff2577ac */ /* 0x000e260008000800 */
[----:B------:R-:W4:Y:S01]  /*ba6d0*/  LDL.LU R5, [R1+0xe64] ;  /* 0x000e640001057983 */ /* 0x000f220000300800 */
[----:B------:R-:W0:Y:S03]  /*ba6e0*/  LDCU UR38, c[0x0][0x3b8] ;  /* 0x00007700ff2677ac */ /* 0x000e260008000800 */
[----:B------:R-:W4:Y:S01]  /*ba6f0*/  LDL.LU R6, [R1+0xc30] ;  /* 0x000c300001067983 */ /* 0x000f220000300800 */
[----:B------:R-:W0:Y:S03]  /*ba700*/  LDCU UR39, c[0x0][0x3b8] ;  /* 0x00007700ff2777ac */ /* 0x000e260008000800 */
[----:B------:R-:W4:Y:S01]  /*ba710*/  LDL.LU R4, [R1+0xe50] ;  /* 0x000e500001047983 */ /* 0x000f220000300800 */
[----:B------:R-:W0:Y:S03]  /*ba720*/  LDCU UR40, c[0x0][0x3b8] ;  /* 0x00007700ff2877ac */ /* 0x000e260008000800 */
[----:B------:R-:W-:Y:S01]  /*ba730*/  STL [R1+0x4618], R50 ;  /* 0x0046183201007387 */ /* 0x000fe20000100800 */
[----:B------:R-:W0:Y:S03]  /*ba740*/  LDCU UR23, c[0x0][0x3b8] ;  /* 0x00007700ff1777ac */ /* 0x000e260008000800 */
[----:B-----5:R1:W-:Y:S01]  /*ba750*/  STL [R1+0x4444], R0 ;  /* 0x0044440001007387 */ /* 0x0203e20000100800 */
[----:B------:R-:W0:Y:S03]  /*ba760*/  LDCU UR41, c[0x0][0x3b8] ;  /* 0x00007700ff2977ac */ /* 0x000e260008000800 */
[----:B------:R-:W-:Y:S01]  /*ba770*/  STL [R1+0x4420], R61 ;  /* 0x0044203d01007387 */ /* 0x000fe20000100800 */
[----:B------:R-:W0:Y:S03]  /*ba780*/  LDCU UR42, c[0x0][0x3b8] ;  /* 0x00007700ff2a77ac */ /* 0x000e260008000800 */
[----:B------:R-:W-:Y:S01]  /*ba790*/  STL [R1+0x43fc], R51 ;  /* 0x0043fc3301007387 */ /* 0x000fe20000100800 */
[----:B------:R-:W0:Y:S01]  /*ba7a0*/  LDCU UR43, c[0x0][0x3b8] ;  /* 0x00007700ff2b77ac */ /* 0x000e220008000800 */
[----:B-1----:R-:W-:-:S02]  /*ba7b0*/  MOV.SPILL R0, UR54 ;  /* 0x0000003600007c02 */ /* 0x002fc40009000f00 */
[----:B------:R-:W-:Y:S01]  /*ba7c0*/  STL [R1+0x43e4], R52 ;  /* 0x0043e43401007387 */ /* 0x000fe20000100800 */
[----:B------:R-:W1:Y:S03]  /*ba7d0*/  LDCU UR17, c[0x0][0x3b8] ;  /* 0x00007700ff1177ac */ /* 0x000e660008000800 */
[----:B------:R-:W-:Y:S01]  /*ba7e0*/  STL [R1+0x43d8], R53 ;  /* 0x0043d83501007387 */ /* 0x000fe20000100800 */
[----:B------:R-:W0:Y:S03]  /*ba7f0*/  LDCU UR16, c[0x0][0x3b8] ;  /* 0x00007700ff1077ac */ /* 0x000e260008000800 */
        /* <DEDUP_REMOVED lines=10> */
[----:B------:R1:W-:Y:S01]  /*ba8a0*/  STL [R1+0x439c], R3 ;  /* 0x00439c0301007387 */ /* 0x0003e20000100800 */
[----:B------:R-:W0:Y:S01]  /*ba8b0*/  LDCU UR58, c[0x0][0x3b8] ;  /* 0x00007700ff3a77ac */ /* 0x000e220008000800 */
[----:B------:R-:W0:Y:S01]  /*ba8c0*/  LDCU UR51, c[0x0][0x3b8] ;  /* 0x00007700ff3377ac */ /* 0x000e220008000800 */
[----:B------:R-:W0:Y:S01]  /*ba8d0*/  LDCU UR50, c[0x0][0x3b8] ;  /* 0x00007700ff3277ac */ /* 0x000e220008000800 */
[----:B-1----:R-:W-:Y:S01]  /*ba8e0*/  MOV.SPILL R3, UR55 ;  /* 0x0000003700037c02 */ /* 0x002fe20009000f00 */
[----:B------:R-:W1:Y:S04]  /*ba8f0*/  LDCU UR59, c[0x0][0x3b8] ;  /* 0x00007700ff3b77ac */ /* 0x000e680008000800 */
[----:B------:R-:W-:Y:S01]  /*ba900*/  STL [R1+0x13f8], R3 ;  /* 0x0013f80301007387 */ /* 0x000fe20000100800 */
[----:B------:R-:W0:Y:S03]  /*ba910*/  LDCU UR60, c[0x0][0x3b8] ;  /* 0x00007700ff3c77ac */ /* 0x000e260008000800 */
[----:B------:R0:W-:Y:S01]  /*ba920*/  STL [R1+0x13f4], R0 ;  /* 0x0013f40001007387 */ /* 0x0001e20000100800 */
        /* <DEDUP_REMOVED lines=49> */
[----:B------:R-:W0:Y:S01]  /*bac40*/  LDCU.64 UR54, c[0x0][0x398] ;  /* 0x00007300ff3677ac */ /* 0x000e220008000a00 */
[----:B--2---:R-:W-:-:S02]  /*bac50*/  IMAD.MOV.U32 R11, RZ, RZ, R10 ;  /* 0x000000ffff0b7224 */ /* 0x004fc400078e000a */
[----:B---3--:R-:W-:Y:S02]  /*bac60*/  IMAD.MOV.U32 R12, RZ, RZ, R9 ;  /* 0x000000ffff0c7224 */ /* 0x008fe400078e0009 */
[----:B----4-:R-:W-:Y:S02]  /*bac70*/  IMAD.MOV.U32 R9, RZ, RZ, R8 ;  /* 0x000000ffff097224 */ /* 0x010fe400078e0008 */
[----:B------:R-:W-:Y:S02]  /*bac80*/  IMAD.MOV.U32 R8, RZ, RZ, R6 ;  /* 0x000000ffff087224 */ /* 0x000fe400078e0006 */
[----:B------:R-:W0:Y:S01]  /*bac90*/  LDL.LU R6, [R1+0xa1c] ;  /* 0x000a1c0001067983 */ /* 0x000e220000300800 */
[----:B------:R-:W-:Y:S02]  /*baca0*/  IMAD.MOV.U32 R28, RZ, RZ, R11 ;  /* 0x000000ffff1c7224 */ /* 0x000fe400078e000b */
[----:B------:R-:W-:Y:S02]  /*bacb0*/  IMAD.MOV.U32 R29, RZ, RZ, R12 ;  /* 0x000000ffff1d7224 */ /* 0x000fe400078e000c */
[----:B0-----:R-:W-:Y:S01]  /*bacc0*/  IMAD R0, R6, UR34, RZ ;  /* 0x0000002206007c24 */ /* 0x001fe2000f8e02ff */
[----:B------:R-:W0:Y:S04]  /*bacd0*/  LDCU UR34, c[0x0][0x3b8] ;  /* 0x00007700ff2277ac */ /* 0x000e280008000800 */
[----:B------:R2:W-:Y:S02]  /*bace0*/  STL [R1+0x20], R0 ;  /* 0x0000200001007387 */ /* 0x0005e40000100800 */
[----:B--2---:R-:W-:Y:S01]  /*bacf0*/  VIADD R0, R0, UR35 ;  /* 0x0000002300007c36 */ /* 0x004fe20008000000 */
[----:B------:R-:W2:Y:S04]  /*bad00*/  LDCU UR35, c[0x0][0x3b8] ;  /* 0x00007700ff2377ac */ /* 0x000ea80008000800 */
[----:B------:R3:W-:Y:S02]  /*bad10*/  STL [R1+0x10], R0 ;  /* 0x0000100001007387 */ /* 0x0007e40000100800 */
[----:B---3--:R-:W-:Y:S01]  /*bad20*/  VIADD R0, R0, UR36 ;  /* 0x0000002400007c36 */ /* 0x008fe20008000000 */
[----:B------:R-:W3:Y:S04]  /*bad30*/  LDCU UR36, c[0x0][0x3b8] ;  /* 0x00007700ff2477ac */ /* 0x000ee80008000800 */
[----:B------:R4:W-:Y:S02]  /*bad40*/  STL [R1+0xc], R0 ;  /* 0x00000c0001007387 */ /* 0x0009e40000100800 */
[----:B----4-:R-:W-:Y:S01]  /*bad50*/  VIADD R0, R0, UR37 ;  /* 0x0000002500007c36 */ /* 0x010fe20008000000 */
[----:B------:R-:W4:Y:S03]  /*bad60*/  LDCU UR37, c[0x0][0x3b8] ;  /* 0x00007700ff2577ac */ /* 0x000f260008000800 */
[----:B------:R-:W-:Y:S01]  /*bad70*/  VIADD R10, R0, UR38 ;  /* 0x00000026000a7c36 */ /* 0x000fe20008000000 */
[----:B------:R0:W-:Y:S01]  /*bad80*/  STL [R1+0x8], R0 ;  /* 0x0000080001007387 */ /* 0x0001e20000100800 */
[----:B------:R-:W-:Y:S01]  /*bad90*/  IMAD.MOV.U32 R30, RZ, RZ, R29 ;  /* 0x000000ffff1e7224 */ /* 0x000fe200078e001d */
[----:B------:R-:W0:Y:S01]  /*bada0*/  LDCU UR38, c[0x0][0x3b8] ;  /* 0x00007700ff2677ac */ /* 0x000e220008000800 */
[----:B------:R-:W-:-:S02]  /*badb0*/  VIADD R11, R10, UR39 ;  /* 0x000000270a0b7c36 */ /* 0x000fc40008000000 */
[----:B------:R-:W-:Y:S01]  /*badc0*/  IMAD.MOV.U32 R29, RZ, RZ, R9 ;  /* 0x000000ffff1d7224 */ /* 0x000fe200078e0009 */
[----:B------:R-:W0:Y:S01]  /*badd0*/  LDCU UR39, c[0x0][0x3b8] ;  /* 0x00007700ff2777ac */ /* 0x000e220008000800 */
[----:B------:R-:W-:Y:S02]  /*bade0*/  VIADD R12, R11, UR40 ;  /* 0x000000280b0c7c36 */ /* 0x000fe40008000000 */
[----:B------:R-:W-:Y:S01]  /*badf0*/  IMAD.MOV.U32 R9, RZ, RZ, R8 ;  /* 0x000000ffff097224 */ /* 0x000fe200078e0008 */
[----:B------:R-:W0:Y:S01]  /*bae00*/  LDCU UR40, c[0x0][0x3b8] ;  /* 0x00007700ff2877ac */ /* 0x000e220008000800 */
[----:B------:R-:W-:Y:S02]  /*bae10*/  VIADD R13, R12, UR23 ;  /* 0x000000170c0d7c36 */ /* 0x000fe40008000000 */
[----:B------:R-:W-:Y:S01]  /*bae20*/  IMAD.MOV.U32 R8, RZ, RZ, R5 ;  /* 0x000000ffff087224 */ /* 0x000fe200078e0005 */
[----:B------:R-:W0:Y:S01]  /*bae30*/  LDCU UR23, c[0x0][0x3b8] ;  /* 0x00007700ff1777ac */ /* 0x000e220008000800 */
[----:B------:R-:W-:Y:S01]  /*bae40*/  VIADD R14, R13, UR41 ;  /* 0x000000290d0e7c36 */ /* 0x000fe20008000000 */
[----:B------:R-:W-:Y:S01]  /*bae50*/  STL.64 [R1+0x4610], R12 ;  /* 0x0046100c01007387 */ /* 0x000fe20000100a00 */
[----:B------:R-:W0:Y:S02]  /*bae60*/  LDCU UR41, c[0x0][0x3b8] ;  /* 0x00007700ff2977ac */ /* 0x000e240008000800 */
[----:B------:R-:W-:Y:S01]  /*bae70*/  VIADD R15, R14, UR42 ;  /* 0x0000002a0e0f7c36 */ /* 0x000fe20008000000 */
[----:B------:R-:W0:Y:S03]  /*bae80*/  LDCU UR42, c[0x0][0x3b8] ;  /* 0x00007700ff2a77ac */ /* 0x000e260008000800 */
        /* <DEDUP_REMOVED lines=19> */
[----:B------:R-:W-:Y:S01]  /*bafc0*/  STL [R1+0x45e8], R21 ;  /* 0x0045e81501007387 */ /* 0x000fe20000100800 */
[----:B------:R-:W0:Y:S02]  /*bafd0*/  LDCU UR56, c[0x0][0x3b8] ;  /* 0x00007700ff3877ac */ /* 0x000e240008000800 */
[----:B------:R-:W-:Y:S01]  /*bafe0*/  VIADD R24, R23, UR58 ;  /* 0x0000003a17187c36 */ /* 0x000fe20008000000 */
[----:B------:R-:W-:Y:S01]  /*baff0*/  STL.64 [R1+0x45e0], R22 ;  /* 0x0045e01601007387 */ /* 0x000fe20000100a00 */
[----:B------:R-:W2:Y:S02]  /*bb000*/  LDCU UR58, c[0x0][0x3b8] ;  /* 0x00007700ff3a77ac */ /* 0x000ea40008000800 */
[----:B------:R-:W-:Y:S01]  /*bb010*/  VIADD R25, R24, UR51 ;  /* 0x0000003318197c36 */ /* 0x000fe20008000000 */
[----:B------:R-:W2:Y:S03]  /*bb020*/  LDCU UR51, c[0x0][0x3b8] ;  /* 0x00007700ff3377ac */ /* 0x000ea60008000800 */
[----:B------:R-:W-:Y:S01]  /*bb030*/  VIADD R26, R25, UR50 ;  /* 0x00000032191a7c36 */ /* 0x000fe20008000000 */
[----:B------:R-:W-:Y:S01]  /*bb040*/  STL.64 [R1+0x4600], R24 ;  /* 0x0046001801007387 */ /* 0x000fe20000100a00 */
[----:B------:R-:W2:Y:S02]  /*bb050*/  LDCU UR50, c[0x0][0x3b8] ;  /* 0x00007700ff3277ac */ /* 0x000ea40008000800 */
[----:B-1----:R-:W-:Y:S01]  /*bb060*/  VIADD R27, R26, UR59 ;  /* 0x0000003b1a1b7c36 */ /* 0x002fe20008000000 */
[----:B------:R-:W1:Y:S03]  /*bb070*/  LDCU UR59, c[0x0][0x3b8] ;  /* 0x00007700ff3b77ac */ /* 0x000e660008000800 */
[----:B0-----:R-:W-:Y:S01]  /*bb080*/  VIADD R0, R27, UR60 ;  /* 0x0000003c1b007c36 */ /* 0x001fe20008000000 */
[----:B------:R-:W0:Y:S04]  /*bb090*/  LDCU UR60, c[0x0][0x3b8] ;  /* 0x00007700ff3c77ac */ /* 0x000e280008000800 */
[----:B------:R1:W-:Y:S02]  /*bb0a0*/  STL [R1], R0 ;  /* 0x0000000001007387 */ /* 0x0003e40000100800 */
[----:B-1----:R-:W-:Y:S01]  /*bb0b0*/  VIADD R0, R0, UR61 ;  /* 0x0000003d00007c36 */ /* 0x002fe20008000000 */
[----:B------:R-:W1:Y:S04]  /*bb0c0*/  LDCU UR61, c[0x0][0x3b8] ;  /* 0x00007700ff3d77ac */ /* 0x000e680008000800 */
[----:B------:R0:W-:Y:S02]  /*bb0d0*/  STL [R1+0x4], R0 ;  /* 0x0000040001007387 */ /* 0x0001e40000100800 */
[----:B0-----:R-:W-:Y:S01]  /*bb0e0*/  VIADD R0, R0, UR62 ;  /* 0x0000003e00007c36 */ /* 0x001fe20008000000 */
[----:B------:R-:W0:Y:S04]  /*bb0f0*/  LDCU UR62, c[0x0][0x3b8] ;  /* 0x00007700ff3e77ac */ /* 0x000e280008000800 */
[----:B------:R1:W-:Y:S02]  /*bb100*/  STL [R1+0x18], R0 ;  /* 0x0000180001007387 */ /* 0x0003e40000100800 */
        /* <DEDUP_REMOVED lines=98> */
[----:B------:R0:W-:Y:S04]  /*bb730*/  STL [R1+0x1bc], R0 ;  /* 0x0001bc0001007387 */ /* 0x0001e80000100800 */
[----:B------:R-:W2:Y:S01]  /*bb740*/  LDL R3, [R1+0xf74] ;  /* 0x000f740001037983 */ /* 0x000ea20000100800 */
        /* <DEDUP_REMOVED lines=8> */
[----:B------:R1:W-:Y:S04]  /*bb7d0*/  STL [R1+0x1cc], R0 ;  /* 0x0001cc0001007387 */ /* 0x0003e80000100800 */
[----:B------:R-:W3:Y:S01]  /*bb7e0*/  LDL.LU R32, [R1+0x810] ;  /* 0x0008100001207983 */ /* 0x000ee20000300800 */
[----:B-1----:R-:W-:Y:S01]  /*bb7f0*/  VIADD R0, R0, UR44 ;  /* 0x0000002c00007c36 */ /* 0x002fe20008000000 */
[----:B------:R-:W1:Y:S04]  /*bb800*/  LDCU UR44, c[0x0][0x3b8] ;  /* 0x00007700ff2c77ac */ /* 0x000e680008000800 */
[----:B------:R0:W-:Y:S04]  /*bb810*/  STL [R1+0x1d4], R0 ;  /* 0x0001d40001007387 */ /* 0x0001e80000100800 */
[----:B------:R-:W3:Y:S01]  /*bb820*/  LDL.LU R31, [R1+0x814] ;  /* 0x00081400011f7983 */ /* 0x000ee20000300800 */
        /* <DEDUP_REMOVED lines=9> */
[----:B------:R-:W4:Y:S04]  /*bb8c0*/  LDL.LU R39, [R1+0x818] ;  /* 0x0008180001277983 */ /* 0x000f280000300800 */
[----:B------:R-:W4:Y:S01]  /*bb8d0*/  LDL.LU R37, [R1+0x81c] ;  /* 0x00081c0001257983 */ /* 0x000f220000300800 */
[----:B-1----:R-:W-:Y:S01]  /*bb8e0*/  VIADD R0, R0, UR29 ;  /* 0x0000001d00007c36 */ /* 0x002fe20008000000 */
[----:B------:R-:W1:Y:S02]  /*bb8f0*/  LDCU UR29, c[0x0][0x3b8] ;  /* 0x00007700ff1d77ac */ /* 0x000e640008000800 */
[----:B------:R-:W4:Y:S04]  /*bb900*/  LDL.LU R36, [R1+0x800] ;  /* 0x0008000001247983 */ /* 0x000f280000300800 */
[----:B------:R0:W-:Y:S04]  /*bb910*/  STL [R1+0x1ec], R0 ;  /* 0x0001ec0001007387 */ /* 0x0001e80000100800 */
[----:B------:R-:W4:Y:S01]  /*bb920*/  LDL.LU R35, [R1+0x804] ;  /* 0x0008040001237983 */ /* 0x000f220000300800 */
[----:B0-----:R-:W-:Y:S01]  /*bb930*/  VIADD R0, R0, UR30 ;  /* 0x0000001e00007c36 */ /* 0x001fe20008000000 */
[----:B------:R-:W0:Y:S04]  /*bb940*/  LDCU UR30, c[0x0][0x3b8] ;  /* 0x00007700ff1e77ac */ /* 0x000e280008000800 */
[----:B------:R1:W-:Y:S04]  /*bb950*/  STL [R1+0x1f0], R0 ;  /* 0x0001f00001007387 */ /* 0x0003e80000100800 */
[----:B------:R-:W4:Y:S01]  /*bb960*/  LDL.LU R59, [R1+0x808] ;  /* 0x00080800013b7983 */ /* 0x000f220000300800 */
[----:B-1----:R-:W-:Y:S01]  /*bb970*/  VIADD R0, R0, UR77 ;  /* 0x0000004d00007c36 */ /* 0x002fe20008000000 */
[----:B------:R-:W-:Y:S01]  /*bb980*/  LOP3.LUT R49, R49, 0xf7ffffff, RZ, 0xc0, !PT ;  /* 0xf7ffffff31317812 */ /* 0x000fe200078ec0ff */
[----:B------:R-:W1:Y:S03]  /*bb990*/  LDCU UR77, c[0x0][0x3b8] ;  /* 0x00007700ff4d77ac */ /* 0x000e660008000800 */
[----:B------:R0:W-:Y:S04]  /*bb9a0*/  STL [R1+0x1f8], R0 ;  /* 0x0001f80001007387 */ /* 0x0001e80000100800 */
[----:B------:R-:W4:Y:S04]  /*bb9b0*/  LDL.LU R47, [R1+0x80c] ;  /* 0x00080c00012f7983 */ /* 0x000f280000300800 */
[----:B------:R-:W4:Y:S04]  /*bb9c0*/  LDL.LU R34, [R1+0x7f0] ;  /* 0x0007f00001227983 */ /* 0x000f280000300800 */
[----:B------:R-:W4:Y:S01]  /*bb9d0*/  LDL.LU R33, [R1+0x7f4] ;  /* 0x0007f40001217983 */ /* 0x000f220000300800 */
[----:B0-----:R-:W-:Y:S01]  /*bb9e0*/  VIADD R0, R0, UR32 ;  /* 0x0000002000007c36 */ /* 0x001fe20008000000 */
[----:B------:R-:W0:Y:S01]  /*bb9f0*/  LDCU UR32, c[0x0][0x3b8] ;  /* 0x00007700ff2077ac */ /* 0x000e220008000800 */
[----:B--2---:R-:W-:Y:S01]  /*bba00*/  IMAD R5, R3, UR31, RZ ;  /* 0x0000001f03057c24 */ /* 0x004fe2000f8e02ff */
[----:B------:R-:W2:Y:S01]  /*bba10*/  LDCU UR31, c[0x0][0x3b8] ;  /* 0x00007700ff1f77ac */ /* 0x000ea20008000800 */
[----:B---3--:R-:W-:-:S05]  /*bba20*/  F2FP.SATFINITE.E4M3.F32.PACK_AB_MERGE_C R3, R31, R32, RZ ;  /* 0x000000201f03723e */ /* 0x008fca00048070ff */
[----:B------:R-:W-:Y:S04]  /*bba30*/  STL [R1+0x1508], R3 ;  /* 0x0015080301007387 */ /* 0x000fe80000100800 */
[----:B------:R-:W3:Y:S04]  /*bba40*/  LDL.LU R46, [R1+0x7f8] ;  /* 0x0007f800012e7983 */ /* 0x000ee80000300800 */
[----:B------:R0:W-:Y:S04]  /*bba50*/  STL [R1+0x1f4], R0 ;  /* 0x0001f40001007387 */ /* 0x0001e80000100800 */
[----:B------:R-:W3:Y:S04]  /*bba60*/  LDL.LU R45, [R1+0x7fc] ;  /* 0x0007fc00012d7983 */ /* 0x000ee80000300800 */
[----:B------:R-:W2:Y:S04]  /*bba70*/  LDL.LU R44, [R1+0x7e0] ;  /* 0x0007e000012c7983 */ /* 0x000ea80000300800 */
[----:B------:R-:W2:Y:S04]  /*bba80*/  LDL.LU R43, [R1+0x7e4] ;  /* 0x0007e400012b7983 */ /* 0x000ea80000300800 */
[----:B------:R-:W2:Y:S04]  /*bba90*/  LDL.LU R40, [R1+0x7e8] ;  /* 0x0007e80001287983 */ /* 0x000ea80000300800 */
[----:B------:R-:W2:Y:S01]  /*bbaa0*/  LDL.LU R38, [R1+0x7ec] ;  /* 0x0007ec0001267983 */ /* 0x000ea20000300800 */
[----:B0-----:R-:W-:Y:S01]  /*bbab0*/  VIADD R0, R0, UR33 ;  /* 0x0000002100007c36 */ /* 0x001fe20008000000 */
[----:B------:R-:W0:Y:S02]  /*bbac0*/  LDCU UR33, c[0x0][0x3b8] ;  /* 0x00007700ff2177ac */ /* 0x000e240008000800 */
[----:B------:R-:W2:Y:S04]  /*bbad0*/  LDL.LU R32, [R1+0x7d0] ;  /* 0x0007d00001207983 */ /* 0x000ea80000300800 */
[----:B------:R-:W2:Y:S01]  /*bbae0*/  LDL.LU R31, [R1+0x7d4] ;  /* 0x0007d400011f7983 */ /* 0x000ea20000300800 */
[----:B----4-:R-:W-:-:S05]  /*bbaf0*/  F2FP.SATFINITE.E4M3.F32.PACK_AB_MERGE_C R12, R37, R39, RZ ;  /* 0x00000027250c723e */ /* 0x010fca00048070ff */
[----:B------:R4:W-:Y:S04]  /*bbb00*/  STL [R1+0x1520], R12 ;  /* 0x0015200c01007387 */ /* 0x0009e80000100800 */
[----:B------:R-:W2:Y:S01]  /*bbb10*/  LDL.LU R42, [R1+0x7d8] ;  /* 0x0007d800012a7983 */ /* 0x000ea20000300800 */
[----:B------:R-:W-:-:S05]  /*bbb20*/  F2FP.SATFINITE.E4M3.F32.PACK_AB_MERGE_C R3, R35, R36, RZ ;  /* 0x000000242303723e */ /* 0x000fca00048070ff */
[----:B------:R-:W-:Y:S04]  /*bbb30*/  STL [R1+0x1540], R3 ;  /* 0x0015400301007387 */ /* 0x000fe80000100800 */
[----:B------:R-:W2:Y:S04]  /*bbb40*/  LDL.LU R41, [R1+0x7dc] ;  /* 0x0007dc0001297983 */ /* 0x000ea80000300800 */
[----:B------:R-:W2:Y:S04]  /*bbb50*/  LDL.LU R39, [R1+0x7c0] ;  /* 0x0007c00001277983 */ /* 0x000ea80000300800 */
[----:B------:R0:W-:Y:S04]  /*bbb60*/  STL [R1+0x1e8], R0 ;  /* 0x0001e80001007387 */ /* 0x0001e80000100800 */
[----:B------:R-:W2:Y:S04]  /*bbb70*/  LDL.LU R37, [R1+0x7c4] ;  /* 0x0007c40001257983 */ /* 0x000ea80000300800 */
[----:B------:R-:W2:Y:S04]  /*bbb80*/  LDL.LU R36, [R1+0x7c8] ;  /* 0x0007c80001247983 */ /* 0x000ea80000300800 */
[----:B------:R-:W2:Y:S01]  /*bbb90*/  LDL.LU R35, [R1+0x7cc] ;  /* 0x0007cc0001237983 */ /* 0x000ea20000300800 */
[----:B----4-:R-:W-:Y:S01]  /*bbba0*/  F2FP.SATFINITE.E4M3.F32.PACK_AB_MERGE_C R12, R47, R59, RZ ;  /* 0x0000003b2f0c723e */ /* 0x010fe200048070ff */
[----:B0-----:R-:W-:Y:S01]  /*bbbb0*/  VIADD R0, R0, UR34 ;  /* 0x0000002200007c36 */ /* 0x001fe20008000000 */
[----:B------:R-:W0:Y:S01]  /*bbbc0*/  LDCU UR34, c[0x0][0x3b8] ;  /* 0x00007700ff2277ac */ /* 0x000e220008000800 */
[----:B------:R-:W-:-:S02]  /*bbbd0*/  F2FP.SATFINITE.E4M3.F32.PACK_AB_MERGE_C R3, R33, R34, RZ ;  /* 0x000000222103723e */ /* 0x000fc400048070ff */
[----:B------:R-:W-:Y:S04]  /*bbbe0*/  STL [R1+0x153c], R12 ;  /* 0x00153c0c01007387 */ /* 0x000fe80000100800 */
[----:B------:R-:W-:Y:S04]  /*bbbf0*/  STL [R1+0x156c], R3 ;  /* 0x00156c0301007387 */ /* 0x000fe80000100800 */
[----:B------:R4:W-:Y:S04]  /*bbc00*/  STL [R1+0x1d8], R0 ;  /* 0x0001d80001007387 */ /* 0x0009e80000100800 */
[----:B------:R-:W2:Y:S04]  /*bbc10*/  LDL.LU R34, [R1+0x7b0] ;  /* 0x0007b00001227983 */ /* 0x000ea80000300800 */
[----:B------:R-:W2:Y:S01]  /*bbc20*/  LDL.LU R33, [R1+0x7b4] ;  /* 0x0007b40001217983 */ /* 0x000ea20000300800 */
[----:B----4-:R-:W-:Y:S01]  /*bbc30*/  VIADD R0, R0, UR35 ;  /* 0x0000002300007c36 */ /* 0x010fe20008000000 */
[----:B------:R-:W4:Y:S01]  /*bbc40*/  LDCU UR35, c[0x0][0x3b8] ;  /* 0x00007700ff2377ac */ /* 0x000f220008000800 */
[----:B---3--:R-:W-:-:S05]  /*bbc50*/  F2FP.SATFINITE.E4M3.F32.PACK_AB_MERGE_C R12, R45, R46, RZ ;  /* 0x0000002e2d0c723e */ /* 0x008fca00048070ff */
[----:B------:R3:W-:Y:S01]  /*bbc60*/  STL [R1+0x1568], R12 ;  /* 0x0015680c01007387 */ /* 0x0007e20000100800 */
[----:B--2---:R-:W-:-:S05]  /*bbc70*/  F2FP.SATFINITE.E4M3.F32.PACK_AB_MERGE_C R3, R43, R44, RZ ;  /* 0x0000002c2b03723e */ /* 0x004fca00048070ff */
[----:B------:R2:W-:Y:S01]  /*bbc80*/  STL [R1+0x159c], R3 ;  /* 0x00159c0301007387 */ /* 0x0005e20000100800 */
[----:B---3--:R-:W-:-:S03]  /*bbc90*/  F2FP.SATFINITE.E4M3.F32.PACK_AB_MERGE_C R12, R38, R40, RZ ;  /* 0x00000028260c723e */ /* 0x008fc600048070ff */
[----:B------:R3:W-:Y:S04]  /*bbca0*/  STL [R1+0x1d0], R0 ;  /* 0x0001d00001007387 */ /* 0x0007e80000100800 */
[----:B------:R0:W-:Y:S01]  /*bbcb0*/  STL [R1+0x1594], R12 ;  /* 0x0015940c01007387 */ /* 0x0001e20000100800 */
[----:B--2---:R-:W-:-:S03]  /*bbcc0*/  F2FP.SATFINITE.E4M3.F32.PACK_AB_MERGE_C R3, R31, R32, RZ ;  /* 0x000000201f03723e */ /* 0x004fc600048070ff */
[----:B------:R-:W2:Y:S01]  /*bbcd0*/  LDL.LU R40, [R1+0x7b8] ;  /* 0x0007b80001287983 */ /* 0x000ea20000300800 */
[----:B---3--:R-:W-:Y:S01]  /*bbce0*/  VIADD R0, R0, UR36 ;  /* 0x0000002400007c36 */ /* 0x008fe20008000000 */
[----:B------:R-:W3:Y:S02]  /*bbcf0*/  LDCU UR36, c[0x0][0x3b8] ;  /* 0x00007700ff2477ac */ /* 0x000ee40008000800 */
[----:B------:R-:W-:Y:S04]  /*bbd00*/  STL [R1+0x15cc], R3 ;  /* 0x0015cc0301007387 */ /* 0x000fe80000100800 */
[----:B------:R-:W2:Y:S04]  /*bbd10*/  LDL.LU R38, [R1+0x7bc] ;  /* 0x0007bc0001267983 */ /* 0x000ea80000300800 */
[----:B------:R-:W3:Y:S04]  /*bbd20*/  LDL.LU R32, [R1+0x7a0] ;  /* 0x0007a00001207983 */ /* 0x000ee80000300800 */
[----:B------:R0:W-:Y:S04]  /*bbd30*/  STL [R1+0x1c4], R0 ;  /* 0x0001c40001007387 */ /* 0x0001e80000100800 */
[----:B------:R-:W3:Y:S01]  /*bbd40*/  LDL.LU R31, [R1+0x7a4] ;  /* 0x0007a400011f7983 */ /* 0x000ee20000300800 */
[----:B0-----:R-:W-:Y:S01]  /*bbd50*/  F2FP.SATFINITE.E4M3.F32.PACK_AB_MERGE_C R12, R41, R42, RZ ;  /* 0x0000002a290c723e */ /* 0x001fe200048070ff */
[----:B------:R-:W-:Y:S01]  /*bbd60*/  VIADD R0, R0, UR37 ;  /* 0x0000002500007c36 */ /* 0x000fe20008000000 */
[----:B------:R-:W0:Y:S03]  /*bbd70*/  LDCU UR37, c[0x0][0x3b8] ;  /* 0x00007700ff2577ac */ /* 0x000e260008000800 */
[----:B------:R-:W-:Y:S01]  /*bbd80*/  STL [R1+0x15c4], R12 ;  /* 0x0015c40c01007387 */ /* 0x000fe20000100800 */
[----:B------:R-:W-:-:S05]  /*bbd90*/  F2FP.SATFINITE.E4M3.F32.PACK_AB_MERGE_C R3, R37, R39, RZ ;  /* 0x000000272503723e */ /* 0x000fca00048070ff */
[----:B------:R0:W-:Y:S04]  /*bbda0*/  STL [R1+0x15e4], R3 ;  /* 0x0015e40301007387 */ /* 0x0001e80000100800 */
[----:B------:R-:W4:Y:S01]  /*bbdb0*/  LDL.LU R59, [R1+0x7a8] ;  /* 0x0007a800013b7983 */ /* 0x000f220000300800 */
[----:B0-----:R-:W-:-:S03]  /*bbdc0*/  F2FP.SATFINITE.E4M3.F32.PACK_AB_MERGE_C R3, R35, R36, RZ ;  /* 0x000000242303723e */ /* 0x001fc600048070ff */
[----:B------:R-:W-:Y:S04]  /*bbdd0*/  STL [R1+0x1b4], R0 ;  /* 0x0001b40001007387 */ /* 0x000fe80000100800 */
[----:B------:R0:W-:Y:S04]  /*bbde0*/  STL [R1+0x15ec], R3 ;  /* 0x0015ec0301007387 */ /* 0x0001e80000100800 */
[----:B------:R-:W4:Y:S04]  /*bbdf0*/  LDL.LU R47, [R1+0x7ac] ;  /* 0x0007ac00012f7983 */ /* 0x000f280000300800 */
[----:B------:R-:W4:Y:S04]  /*bbe00*/  LDL.LU R37, [R1+0x790] ;  /* 0x0007900001257983 */ /* 0x000f280000300800 */
[----:B------:R-:W4:Y:S01]  /*bbe10*/  LDL.LU R35, [R1+0x794] ;  /* 0x0007940001237983 */ /* 0x000f220000300800 */
[----:B0-----:R-:W-:Y:S01]  /*bbe20*/  F2FP.SATFINITE.E4M3.F32.PACK_AB_MERGE_C R3, R33, R34, RZ ;  /* 0x000000222103723e */ /* 0x001fe200048070ff */
[----:B------:R-:W-:Y:S01]  /*bbe30*/  VIADD R0, R0, UR38 ;  /* 0x0000002600007c36 */ /* 0x000fe20008000000 */
[----:B------:R-:W0:Y:S03]  /*bbe40*/  LDCU UR38, c[0x0][0x3b8] ;  /* 0x00007700ff2677ac */ /* 0x000e260008000800 */
        /* <DEDUP_REMOVED lines=9> */
[----:B------:R-:W4:Y:S01]  /*bbee0*/  LDL.LU R33, [R1+0x774] ;  /* 0x0007740001217983 */ /* 0x000f220000300800 */
[----:B0-----:R-:W-:Y:S01]  /*bbef0*/  VIADD R0, R0, UR39 ;  /* 0x0000002700007c36 */ /* 0x001fe20008000000 */
[----:B------:R-:W0:Y:S01]  /*bbf00*/  LDCU UR39, c[0x0][0x3b8] ;  /* 0x00007700ff2777ac */ /* 0x000e220008000800 */
[----:B--2---:R-:W-:-:S05]  /*bbf10*/  F2FP.SATFINITE.E4M3.F32.PACK_AB_MERGE_C R12, R38, R40, RZ ;  /* 0x00000028260c723e */ /* 0x004fca00048070ff */
[----:B------:R-:W-:Y:S04]  /*bbf20*/  STL [R1+0x160c], R12 ;  /* 0x00160c0c01007387 */ /* 0x000fe80000100800 */
[----:B------:R-:W2:Y:S01]  /*bbf30*/  LDL.LU R42, [R1+0x778] ;  /* 0x00077800012a7983 */ /* 0x000ea20000300800 */
[----:B---3--:R-:W-:-:S05]  /*bbf40*/  F2FP.SATFINITE.E4M3.F32.PACK_AB_MERGE_C R3, R31, R32, RZ ;  /* 0x000000201f03723e */ /* 0x008fca00048070ff */
[----:B------:R-:W-:Y:S04]  /*bbf50*/  STL [R1+0x1644], R3 ;  /* 0x0016440301007387 */ /* 0x000fe80000100800 */
[----:B------:R-:W2:Y:S04]  /*bbf60*/  LDL.LU R41, [R1+0x77c] ;  /* 0x00077c0001297983 */ /* 0x000ea80000300800 */
[----:B------:R-:W3:Y:S04]  /*bbf70*/  LDL.LU R40, [R1+0x760] ;  /* 0x0007600001287983 */ /* 0x000ee80000300800 */
[----:B------:R0:W-:Y:S04]  /*bbf80*/  STL [R1+0x1a0], R0 ;  /* 0x0001a00001007387 */ /* 0x0001e80000100800 */
[----:B------:R-:W3:Y:S04]  /*bbf90*/  LDL.LU R38, [R1+0x764] ;  /* 0x0007640001267983 */ /* 0x000ee80000300800 */
[----:B------:R-:W3:Y:S01]  /*bbfa0*/  LDL.LU R32, [R1+0x768] ;  /* 0x0007680001207983 */ /* 0x000ee20000300800 */
[----:B0-----:R-:W-:Y:S01]  /*bbfb0*/  VIADD R0, R0, UR40 ;  /* 0x0000002800007c36 */ /* 0x001fe20008000000 */
[----:B------:R-:W0:Y:S02]  /*bbfc0*/  LDCU UR40, c[0x0][0x3b8] ;  /* 0x00007700ff2877ac */ /* 0x000e240008000800 */
[----:B------:R-:W3:Y:S01]  /*bbfd0*/  LDL.LU R31, [R1+0x76c] ;  /* 0x00076c00011f7983 */ /* 0x000ee20000300800 */
[----:B----4-:R-:W-:-:S02]  /*bbfe0*/  F2FP.SATFINITE.E4M3.F32.PACK_AB_MERGE_C R12, R47, R59, RZ ;  /* 0x0000003b2f0c723e */ /* 0x010fc400048070ff */
[----:B------:R-:W-:-:S03]  /*bbff0*/  F2FP.SATFINITE.E4M3.F32.PACK_AB_MERGE_C R3, R35, R37, RZ ;  /* 0x000000252303723e */ /* 0x000fc600048070ff */
[----:B------:R4:W-:Y:S04]  /*bc000*/  STL [R1+0x1650], R12 ;  /* 0x0016500c01007387 */ /* 0x0009e80000100800 */
[----:B------:R-:W-:Y:S04]  /*bc010*/  STL [R1+0x1660], R3 ;  /* 0x0016600301007387 */ /* 0x000fe80000100800 */
[----:B------:R0:W-:Y:S04]  /*bc020*/  STL [R1+0x190], R0 ;  /* 0x0001900001007387 */ /* 0x0001e80000100800 */
[----:B------:R-:W3:Y:S04]  /*bc030*/  LDL.LU R37, [R1+0x750] ;  /* 0x0007500001257983 */ /* 0x000ee80000300800 */
[----:B------:R-:W3:Y:S01]  /*bc040*/  LDL.LU R35, [R1+0x754] ;  /* 0x0007540001237983 */ /* 0x000ee20000300800 */
[----:B----4-:R-:W-:Y:S01]  /*bc050*/  F2FP.SATFINITE.E4M3.F32.PACK_AB_MERGE_C R12, R45, R46, RZ ;  /* 0x0000002e2d0c723e */ /* 0x010fe200048070ff */
[----:B0-----:R-:W-:Y:S01]  /*bc060*/  VIADD R0, R0, UR23 ;  /* 0x0000001700007c36 */ /* 0x001fe20008000000 */
[----:B------:R-:W0:Y:S03]  /*bc070*/  LDCU UR23, c[0x0][0x3b8] ;  /* 0x00007700ff1777ac */ /* 0x000e260008000800 */
[----:B------:R4:W-:Y:S01]  /*bc080*/  STL [R1+0x1664], R12 ;  /* 0x0016640c01007387 */ /* 0x0009e20000100800 */
[----:B------:R-:W-:-:S05]  /*bc090*/  F2FP.SATFINITE.E4M3.F32.PACK_AB_MERGE_C R3, R43, R44, RZ ;  /* 0x0000002c2b03723e */ /* 0x000fca00048070ff */
[----:B------:R0:W-:Y:S01]  /*bc0a0*/  STL [R1+0x1658], R3 ;  /* 0x0016580301007387 */ /* 0x0001e20000100800 */
[----:B----4-:R-:W-:-:S03]  /*bc0b0*/  F2FP.SATFINITE.E4M3.F32.PACK_AB_MERGE_C R12, R36, R39, RZ ;  /* 0x00000027240c723e */ /* 0x010fc600048070ff */
[----:B------:R4:W-:Y:S04]  /*bc0c0*/  STL [R1+0x188], R0 ;  /* 0x0001880001007387 */ /* 0x0009e80000100800 */
[----:B------:R-:W-:Y:S01]  /*bc0d0*/  STL [R1+0x165c], R12 ;  /* 0x00165c0c01007387 */ /* 0x000fe20000100800 */
[----:B0-----:R-:W-:-:S03]  /*bc0e0*/  F2FP.SATFINITE.E4M3.F32.PACK_AB_MERGE_C R3, R33, R34, RZ ;  /* 0x000000222103723e */ /* 0x001fc600048070ff */
[----:B------:R-:W3:Y:S01]  /*bc0f0*/  LDL.LU R39, [R1+0x758] ;  /* 0x0007580001277983 */ /* 0x000ee20000300800 */
[----:B----4-:R-:W-:Y:S01]  /*bc100*/  VIADD R0, R0, UR41 ;  /* 0x0000002900007c36 */ /* 0x010fe20008000000 */
[----:B------:R-:W0:Y:S02]  /*bc110*/  LDCU UR41, c[0x0][0x3b8] ;  /* 0x00007700ff2977ac */ /* 0x000e240008000800 */
[----:B------:R-:W-:Y:S04]  /*bc120*/  STL [R1+0x1630], R3 ;  /* 0x0016300301007387 */ /* 0x000fe80000100800 */
[----:B------:R-:W4:Y:S04]  /*bc130*/  LDL.LU R36, [R1+0x75c] ;  /* 0x00075c0001247983 */ /* 0x000f280000300800 */
[----:B------:R-:W4:Y:S04]  /*bc140*/  LDL.LU R34, [R1+0x740] ;  /* 0x0007400001227983 */ /* 0x000f280000300800 */
[----:B------:R0:W-:Y:S04]  /*bc150*/  STL [R1+0x17c], R0 ;  /* 0x00017c0001007387 */ /* 0x0001e80000100800 */
[----:B------:R-:W4:Y:S01]  /*bc160*/  LDL.LU R33, [R1+0x744] ;  /* 0x0007440001217983 */ /* 0x000f220000300800 */
[----:B0-----:R-:W-:Y:S01]  /*bc170*/  VIADD R0, R0, UR42 ;  /* 0x0000002a00007c36 */ /* 0x001fe20008000000 */
[----:B------:R-:W0:Y:S01]  /*bc180*/  LDCU UR42, c[0x0][0x3b8] ;  /* 0x00007700ff2a77ac */ /* 0x000e220008000800 */
[----:B--2---:R-:W-:-:S05]  /*bc190*/  F2FP.SATFINITE.E4M3.F32.PACK_AB_MERGE_C R12, R41, R42, RZ ;  /* 0x0000002a290c723e */ /* 0x004fca00048070ff */
[----:B------:R-:W-:Y:S01]  /*bc1a0*/  STL [R1+0x1654], R12 ;  /* 0x0016540c01007387 */ /* 0x000fe20000100800 */
[----:B---3--:R-:W-:-:S05]  /*bc1b0*/  F2FP.SATFINITE.E4M3.F32.PACK_AB_MERGE_C R3, R38, R40, RZ ;  /* 0x000000282603723e */ /* 0x008fca00048070ff */
[----:B------:R2:W-:Y:S04]  /*bc1c0*/  STL [R1+0x1604], R3 ;  /* 0x0016040301007387 */ /* 0x0005e80000100800 */
[----:B------:R-:W3:Y:S01]  /*bc1d0*/  LDL.LU R59, [R1+0x748] ;  /* 0x00074800013b7983 */ /* 0x000ee20000300800 */
[----:B--2---:R-:W-:-:S03]  /*bc1e0*/  F2FP.SATFINITE.E4M3.F32.PACK_AB_MERGE_C R3, R31, R32, RZ ;  /* 0x000000201f03723e */ /* 0x004fc600048070ff */
[----:B------:R2:W-:Y:S04]  /*bc1f0*/  STL [R1+0x16c], R0 ;  /* 0x00016c0001007387 */ /* 0x0005e80000100800 */
[----:B------:R0:W-:Y:S04]  /*bc200*/  STL [R1+0x1600], R3 ;  /* 0x0016000301007387 */ /* 0x0001e80000100800 */
[----:B------:R-:W3:Y:S01]  /*bc210*/  LDL.LU R47, [R1+0x74c] ;  /* 0x00074c00012f7983 */ /* 0x000ee20000300800 */
[----:B--2---:R-:W-:Y:S01]  /*bc220*/  VIADD R0, R0, UR43 ;  /* 0x0000002b00007c36 */ /* 0x004fe20008000000 */
[----:B------:R-:W2:Y:S02]  /*bc230*/  LDCU UR43, c[0x0][0x3b8] ;  /* 0x00007700ff2b77ac */ /* 0x000ea40008000800 */
[----:B------:R-:W2:Y:S04]  /*bc240*/  LDL.LU R32, [R1+0x730] ;  /* 0x0007300001207983 */ /* 0x000ea80000300800 */
[----:B------:R-:W2:Y:S01]  /*bc250*/  LDL.LU R31, [R1+0x734] ;  /* 0x00073400011f7983 */ /* 0x000ea20000300800 */
[----:B0-----:R-:W-:-:S05]  /*bc260*/  F2FP.SATFINITE.E4M3.F32.PACK_AB_MERGE_C R3, R35, R37, RZ ;  /* 0x000000252303723e */ /* 0x001fca00048070ff */
        /* <DEDUP_REMOVED lines=15> */
[----:B------:R-:W4:Y:S04]  /*bc360*/  LDL.LU R42, [R1+0x718] ;  /* 0x00071800012a7983 */ /* 0x000f280000300800 */
[----:B------:R-:W-:Y:S04]  /*bc370*/  STL [R1+0x15a4], R3 ;  /* 0x0015a40301007387 */ /* 0x000fe80000100800 */
[----:B------:R-:W4:Y:S04]  /*bc380*/  LDL.LU R41, [R1+0x71c] ;  /* 0x00071c0001297983 */ /* 0x000f280000300800 */
[----:B------:R-:W4:Y:S04]  /*bc390*/  LDL.LU R39, [R1+0x700] ;  /* 0x0007000001277983 */ /* 0x000f280000300800 */
[----:B------:R0:W-:Y:S04]  /*bc3a0*/  STL [R1+0x158], R0 ;  /* 0x0001580001007387 */ /* 0x0001e80000100800 */
[----:B------:R-:W4:Y:S04]  /*bc3b0*/  LDL.LU R36, [R1+0x704] ;  /* 0x0007040001247983 */ /* 0x000f280000300800 */
[----:B------:R-:W4:Y:S04]  /*bc3c0*/  LDL.LU R34, [R1+0x708] ;  /* 0x0007080001227983 */ /* 0x000f280000300800 */
[----:B------:R-:W4:Y:S01]  /*bc3d0*/  LDL.LU R33, [R1+0x70c] ;  /* 0x00070c0001217983 */ /* 0x000f220000300800 */
[----:B0-----:R-:W-:Y:S01]  /*bc3e0*/  VIADD R0, R0, UR16 ;  /* 0x0000001000007c36 */ /* 0x001fe20008000000 */
[----:B------:R-:W0:Y:S01]  /*bc3f0*/  LDCU UR16, c[0x0][0x3b8] ;  /* 0x00007700ff1077ac */ /* 0x000e220008000800 */
[----:B---3--:R-:W-:-:S02]  /*bc400*/  F2FP.SATFINITE.E4M3.F32.PACK_AB_MERGE_C R12, R47, R59, RZ ;  /* 0x0000003b2f0c723e */ /* 0x008fc400048070ff */
[----:B--2---:R-:W-:-:S03]  /*bc410*/  F2FP.SATFINITE.E4M3.F32.PACK_AB_MERGE_C R3, R31, R32, RZ ;  /* 0x000000201f03723e */ /* 0x004fc600048070ff */
[----:B------:R-:W-:Y:S01]  /*bc420*/  STL [R1+0x15c0], R12 ;  /* 0x0015c00c01007387 */ /* 0x000fe20000100800 */
[----:B------:R-:W-:-:S03]  /*bc430*/  IMAD.MOV.U32 R32, RZ, RZ, R30 ;  /* 0x000000ffff207224 */ /* 0x000fc600078e001e */
[----:B------:R-:W-:Y:S04]  /*bc440*/  STL [R1+0x1590], R3 ;  /* 0x0015900301007387 */ /* 0x000fe80000100800 */
[----:B------:R2:W-:Y:S04]  /*bc450*/  STL [R1+0x148], R0 ;  /* 0x0001480001007387 */ /* 0x0005e80000100800 */
[----:B------:R-:W3:Y:S04]  /*bc460*/  LDL.LU R31, [R1+0x6f0] ;  /* 0x0006f000011f7983 */ /* 0x000ee80000300800 */
[----:B------:R-:W3:Y:S01]  /*bc470*/  LDL.LU R30, [R1+0x6f4] ;  /* 0x0006f400011e7983 */ /* 0x000ee20000300800 */
[----:B--2---:R-:W-:Y:S01]  /*bc480*/  VIADD R0, R0, UR45 ;  /* 0x0000002d00007c36 */ /* 0x004fe20008000000 */
[----:B------:R-:W2:Y:S01]  /*bc490*/  LDCU UR45, c[0x0][0x3b8] ;  /* 0x00007700ff2d77ac */ /* 0x000ea20008000800 */
[----:B------:R-:W-:-:S05]  /*bc4a0*/  F2FP.SATFINITE.E4M3.F32.PACK_AB_MERGE_C R12, R45, R46, RZ ;  /* 0x0000002e2d0c723e */ /* 0x000fca00048070ff */
[----:B------:R0:W-:Y:S01]  /*bc4b0*/  STL [R1+0x158c], R12 ;  /* 0x00158c0c01007387 */ /* 0x0001e20000100800 */
[----:B------:R-:W-:-:S05]  /*bc4c0*/  F2FP.SATFINITE.E4M3.F32.PACK_AB_MERGE_C R3, R43, R44, RZ ;  /* 0x0000002c2b03723e */ /* 0x000fca00048070ff */
[----:B------:R1:W-:Y:S01]  /*bc4d0*/  STL [R1+0x1564], R3 ;  /* 0x0015640301007387 */ /* 0x0003e20000100800 */
[----:B0-----:R-:W-:-:S03]  /*bc4e0*/  F2FP.SATFINITE.E4M3.F32.PACK_AB_MERGE_C R12, R38, R40, RZ ;  /* 0x00000028260c723e */ /* 0x001fc600048070ff */
[----:B------:R0:W-:Y:S04]  /*bc4f0*/  STL [R1+0x140], R0 ;  /* 0x0001400001007387 */ /* 0x0001e80000100800 */
[----:B------:R4:W-:Y:S01]  /*bc500*/  STL [R1+0x1560], R12 ;  /* 0x0015600c01007387 */ /* 0x0009e20000100800 */
[----:B-1----:R-:W-:-:S03]  /*bc510*/  F2FP.SATFINITE.E4M3.F32.PACK_AB_MERGE_C R3, R35, R37, RZ ;  /* 0x000000252303723e */ /* 0x002fc600048070ff */
[----:B------:R-:W2:Y:S01]  /*bc520*/  LDL.LU R40, [R1+0x6f8] ;  /* 0x0006f80001287983 */ /* 0x000ea20000300800 */
[----:B0-----:R-:W-:Y:S01]  /*bc530*/  VIADD R0, R0, UR46 ;  /* 0x0000002e00007c36 */ /* 0x001fe20008000000 */
[----:B------:R-:W0:Y:S02]  /*bc540*/  LDCU UR46, c[0x0][0x3b8] ;  /* 0x00007700ff2e77ac */ /* 0x000e240008000800 */
[----:B------:R1:W-:Y:S04]  /*bc550*/  STL [R1+0x152c], R3 ;  /* 0x00152c0301007387 */ /* 0x0003e80000100800 */
[----:B------:R-:W2:Y:S04]  /*bc560*/  LDL.LU R38, [R1+0x6fc] ;  /* 0x0006fc0001267983 */ /* 0x000ea80000300800 */
[----:B------:R-:W2:Y:S04]  /*bc570*/  LDL.LU R37, [R1+0x6e0] ;  /* 0x0006e00001257983 */ /* 0x000ea80000300800 */
[----:B------:R0:W-:Y:S04]  /*bc580*/  STL [R1+0x134], R0 ;  /* 0x0001340001007387 */ /* 0x0001e80000100800 */
[----:B------:R-:W2:Y:S01]  /*bc590*/  LDL.LU R35, [R1+0x6e4] ;  /* 0x0006e40001237983 */ /* 0x000ea20000300800 */
[----:B----4-:R-:W-:-:S05]  /*bc5a0*/  F2FP.SATFINITE.E4M3.F32.PACK_AB_MERGE_C R12, R41, R42, RZ ;  /* 0x0000002a290c723e */ /* 0x010fca00048070ff */
[----:B------:R-:W-:Y:S01]  /*bc5b0*/  STL [R1+0x1534], R12 ;  /* 0x0015340c01007387 */ /* 0x000fe20000100800 */
[----:B-1----:R-:W-:Y:S01]  /*bc5c0*/  F2FP.SATFINITE.E4M3.F32.PACK_AB_MERGE_C R3, R36, R39, RZ ;  /* 0x000000272403723e */ /* 0x002fe200048070ff */
[----:B0-----:R-:W-:Y:S01]  /*bc5d0*/  VIADD R0, R0, UR47 ;  /* 0x0000002f00007c36 */ /* 0x001fe20008000000 */
[----:B------:R-:W0:Y:S03]  /*bc5e0*/  LDCU UR47, c[0x0][0x3b8] ;  /* 0x00007700ff2f77ac */ /* 0x000e260008000800 */
[----:B------:R1:W-:Y:S04]  /*bc5f0*/  STL [R1+0x1500], R3 ;  /* 0x0015000301007387 */ /* 0x0003e80000100800 */
[----:B------:R-:W4:Y:S01]  /*bc600*/  LDL.LU R59, [R1+0x6e8] ;  /* 0x0006e800013b7983 */ /* 0x000f220000300800 */
[----:B-1----:R-:W-:-:S03]  /*bc610*/  F2FP.SATFINITE.E4M3.F32.PACK_AB_MERGE_C R3, R33, R34, RZ ;  /* 0x000000222103723e */ /* 0x002fc600048070ff */
[----:B------:R1:W-:Y:S04]  /*bc620*/  STL [R1+0x124], R0 ;  /* 0x0001240001007387 */ /* 0x0003e80000100800 */
[----:B------:R3:W-:Y:S04]  /*bc630*/  STL [R1+0x1504], R3 ;  /* 0x0015040301007387 */ /* 0x0007e80000100800 */
[----:B------:R-:W4:Y:S04]  /*bc640*/  LDL.LU R47, [R1+0x6ec] ;  /* 0x0006ec00012f7983 */ /* 0x000f280000300800 */
[----:B------:R-:W4:Y:S04]  /*bc650*/  LDL.LU R36, [R1+0x6d0] ;  /* 0x0006d00001247983 */ /* 0x000f280000300800 */
[----:B------:R-:W4:Y:S01]  /*bc660*/  LDL.LU R34, [R1+0x6d4] ;  /* 0x0006d40001227983 */ /* 0x000f220000300800 */
[----:B-1----:R-:W-:Y:S01]  /*bc670*/  VIADD R0, R0, UR57 ;  /* 0x0000003900007c36 */ /* 0x002fe20008000000 */
[----:B------:R-:W1:Y:S01]  /*bc680*/  LDCU UR57, c[0x0][0x3b8] ;  /* 0x00007700ff3977ac */ /* 0x000e620008000800 */
[----:B------:R-:W-:-:S02]  /*bc690*/  IMAD.MOV.U32 R33, RZ, RZ, R32 ;  /* 0x000000ffff217224 */ /* 0x000fc400078e0020 */
[----:B------:R-:W-:Y:S01]  /*bc6a0*/  IMAD.MOV.U32 R32, RZ, RZ, R8 ;  /* 0x000000ffff207224 */ /* 0x000fe200078e0008 */
[----:B---3--:R-:W-:-:S05]  /*bc6b0*/  F2FP.SATFINITE.E4M3.F32.PACK_AB_MERGE_C R3, R30, R31, RZ ;  /* 0x0000001f1e03723e */ /* 0x008fca00048070ff */
[----:B------:R3:W-:Y:S04]  /*bc6c0*/  STL [R1+0x14e0], R3 ;  /* 0x0014e00301007387 */ /* 0x0007e80000100800 */
[----:B------:R-:W4:Y:S04]  /*bc6d0*/  LDL.LU R46, [R1+0x6d8] ;  /* 0x0006d800012e7983 */ /* 0x000f280000300800 */
[----:B------:R0:W-:Y:S04]  /*bc6e0*/  STL [R1+0x11c], R0 ;  /* 0x00011c0001007387 */ /* 0x0001e80000100800 */
        /* <DEDUP_REMOVED lines=9> */
[----:B------:R-:W4:Y:S01]  /*bc780*/  LDL.LU R42, [R1+0x6b8] ;  /* 0x0006b800012a7983 */ /* 0x000f220000300800 */
[----:B--2---:R-:W-:-:S05]  /*bc790*/  F2FP.SATFINITE.E4M3.F32.PACK_AB_MERGE_C R12, R38, R40, RZ ;  /* 0x00000028260c723e */ /* 0x004fca00048070ff */
[----:B------:R4:W-:Y:S04]  /*bc7a0*/  STL [R1+0x14f4], R12 ;  /* 0x0014f40c01007387 */ /* 0x0009e80000100800 */
[----:B------:R-:W2:Y:S01]  /*bc7b0*/  LDL.LU R41, [R1+0x6bc] ;  /* 0x0006bc0001297983 */ /* 0x000ea20000300800 */
[----:B---3--:R-:W-:-:S05]  /*bc7c0*/  F2FP.SATFINITE.E4M3.F32.PACK_AB_MERGE_C R3, R35, R37, RZ ;  /* 0x000000252303723e */ /* 0x008fca00048070ff */
[----:B------:R-:W-:Y:S04]  /*bc7d0*/  STL [R1+0x14cc], R3 ;  /* 0x0014cc0301007387 */ /* 0x000fe80000100800 */
[----:B------:R-:W3:Y:S04]  /*bc7e0*/  LDL.LU R40, [R1+0x6a0] ;  /* 0x0006a00001287983 */ /* 0x000ee80000300800 */
[----:B------:R-:W3:Y:S01]  /*bc7f0*/  LDL.LU R38, [R1+0x6a4] ;  /* 0x0006a40001267983 */ /* 0x000ee20000300800 */
[----:B0-----:R-:W-:Y:S01]  /*bc800*/  VIADD R0, R0, UR56 ;  /* 0x0000003800007c36 */ /* 0x001fe20008000000 */
[----:B------:R-:W0:Y:S02]  /*bc810*/  LDCU UR56, c[0x0][0x3b8] ;  /* 0x00007700ff3877ac */ /* 0x000e240008000800 */
[----:B------:R-:W3:Y:S04]  /*bc820*/  LDL.LU R37, [R1+0x6a8] ;  /* 0x0006a80001257983 */ /* 0x000ee80000300800 */
[----:B------:R-:W3:Y:S04]  /*bc830*/  LDL.LU R35, [R1+0x6ac] ;  /* 0x0006ac0001237983 */ /* 0x000ee80000300800 */
[----:B------:R0:W-:Y:S01]  /*bc840*/  STL [R1+0x110], R0 ;  /* 0x0001100001007387 */ /* 0x0001e20000100800 */
[----:B----4-:R-:W-:Y:S01]  /*bc850*/  F2FP.SATFINITE.E4M3.F32.PACK_AB_MERGE_C R12, R47, R59, RZ ;  /* 0x0000003b2f0c723e */ /* 0x010fe200048070ff */
[----:B0-----:R-:W-:Y:S01]  /*bc860*/  VIADD R0, R0, UR58 ;  /* 0x0000003a00007c36 */ /* 0x001fe20008000000 */
[----:B------:R-:W0:Y:S01]  /*bc870*/  LDCU UR58, c[0x0][0x3b8] ;  /* 0x00007700ff3a77ac */ /* 0x000e220008000800 */
[----:B------:R-:W-:-:S02]  /*bc880*/  F2FP.SATFINITE.E4M3.F32.PACK_AB_MERGE_C R3, R34, R36, RZ ;  /* 0x000000242203723e */ /* 0x000fc400048070ff */
[----:B------:R-:W-:Y:S01]  /*bc890*/  STL [R1+0x14c8], R12 ;  /* 0x0014c80c01007387 */ /* 0x000fe20000100800 */
[----:B------:R-:W-:-:S03]  /*bc8a0*/  IMAD.MOV.U32 R34, RZ, RZ, R28 ;  /* 0x000000ffff227224 */ /* 0x000fc600078e001c */
[----:B------:R-:W-:Y:S04]  /*bc8b0*/  STL [R1+0x14b0], R3 ;  /* 0x0014b00301007387 */ /* 0x000fe80000100800 */
[----:B------:R4:W-:Y:S04]  /*bc8c0*/  STL [R1+0x100], R0 ;  /* 0x0001000001007387 */ /* 0x0009e80000100800 */
[----:B------:R-:W3:Y:S04]  /*bc8d0*/  LDL.LU R36, [R1+0x9e0] ;  /* 0x0009e00001247983 */ /* 0x000ee80000300800 */
[----:B------:R-:W3:Y:S01]  /*bc8e0*/  LDL.LU R28, [R1+0x9e4] ;  /* 0x0009e400011c7983 */ /* 0x000ee20000300800 */
[----:B----4-:R-:W-:Y:S01]  /*bc8f0*/  VIADD R0, R0, UR51 ;  /* 0x0000003300007c36 */ /* 0x010fe20008000000 */
[----:B------:R-:W4:Y:S01]  /*bc900*/  LDCU UR51, c[0x0][0x3b8] ;  /* 0x00007700ff3377ac */ /* 0x000f220008000800 */
[----:B------:R-:W-:-:S05]  /*bc910*/  F2FP.SATFINITE.E4M3.F32.PACK_AB_MERGE_C R12, R45, R46, RZ ;  /* 0x0000002e2d0c723e */ /* 0x000fca00048070ff */
[----:B------:R0:W-:Y:S01]  /*bc920*/  STL [R1+0x14b8], R12 ;  /* 0x0014b80c01007387 */ /* 0x0001e20000100800 */
[----:B------:R-:W-:-:S05]  /*bc930*/  F2FP.SATFINITE.E4M3.F32.PACK_AB_MERGE_C R3, R43, R44, RZ ;  /* 0x0000002c2b03723e */ /* 0x000fca00048070ff */
[----:B------:R1:W-:Y:S01]  /*bc940*/  STL [R1+0x149c], R3 ;  /* 0x00149c0301007387 */ /* 0x0003e20000100800 */
[----:B0-----:R-:W-:-:S03]  /*bc950*/  F2FP.SATFINITE.E4M3.F32.PACK_AB_MERGE_C R12, R29, R39, RZ ;  /* 0x000000271d0c723e */ /* 0x001fc600048070ff */
[----:B------:R0:W-:Y:S04]  /*bc960*/  STL [R1+0xfc], R0 ;  /* 0x0000fc0001007387 */ /* 0x0001e80000100800 */
[----:B------:R-:W4:Y:S01]  /*bc970*/  LDL.LU R39, [R1+0x9e8] ;  /* 0x0009e80001277983 */ /* 0x000f220000300800 */
[----:B-1----:R-:W-:-:S03]  /*bc980*/  F2FP.SATFINITE.E4M3.F32.PACK_AB_MERGE_C R3, R8, R9, RZ ;  /* 0x000000090803723e */ /* 0x002fc600048070ff */
[----:B------:R2:W-:Y:S01]  /*bc990*/  STL [R1+0x14a0], R12 ;  /* 0x0014a00c01007387 */ /* 0x0005e20000100800 */
[----:B0-----:R-:W-:Y:S01]  /*bc9a0*/  VIADD R0, R0, UR50 ;  /* 0x0000003200007c36 */ /* 0x001fe20008000000 */
[----:B------:R-:W0:Y:S02]  /*bc9b0*/  LDCU UR50, c[0x0][0x3b8] ;  /* 0x00007700ff3277ac */ /* 0x000e240008000800 */
[----:B------:R-:W4:Y:S04]  /*bc9c0*/  LDL.LU R29, [R1+0x9ec] ;  /* 0x0009ec00011d7983 */ /* 0x000f280000300800 */
[----:B------:R3:W-:Y:S04]  /*bc9d0*/  STL [R1+0x1490], R3 ;  /* 0x0014900301007387 */ /* 0x0007e80000100800 */
[----:B------:R-:W4:Y:S01]  /*bc9e0*/  LDL.LU R9, [R1+0xa90] ;  /* 0x000a900001097983 */ /* 0x000f220000300800 */
[----:B--2---:R-:W-:-:S03]  /*bc9f0*/  F2FP.SATFINITE.E4M3.F32.PACK_AB_MERGE_C R12, R41, R42, RZ ;  /* 0x0000002a290c723e */ /* 0x004fc600048070ff */
[----:B------:R-:W2:Y:S04]  /*bca00*/  LDL.LU R8, [R1+0xa94] ;  /* 0x000a940001087983 */ /* 0x000ea80000300800 */
[----:B------:R1:W-:Y:S04]  /*bca10*/  STL [R1+0xf8], R0 ;  /* 0x0000f80001007387 */ /* 0x0003e80000100800 */
[----:B------:R-:W-:Y:S01]  /*bca20*/  STL [R1+0x148c], R12 ;  /* 0x00148c0c01007387 */ /* 0x000fe20000100800 */
[----:B---3--:R-:W-:Y:S01]  /*bca30*/  F2FP.SATFINITE.E4M3.F32.PACK_AB_MERGE_C R3, R38, R40, RZ ;  /* 0x000000282603723e */ /* 0x008fe200048070ff */
[----:B-1----:R-:W-:Y:S01]  /*bca40*/  VIADD R0, R0, UR59 ;  /* 0x0000003b00007c36 */ /* 0x002fe20008000000 */
[----:B------:R-:W1:Y:S03]  /*bca50*/  LDCU UR59, c[0x0][0x3b8] ;  /* 0x00007700ff3b77ac */ /* 0x000e660008000800 */
[----:B------:R3:W-:Y:S04]  /*bca60*/  STL [R1+0x1480], R3 ;  /* 0x0014800301007387 */ /* 0x0007e80000100800 */
[----:B------:R-:W2:Y:S01]  /*bca70*/  LDL.LU R46, [R1+0xa98] ;  /* 0x000a9800012e7983 */ /* 0x000ea20000300800 */
[----:B---3--:R-:W-:-:S03]  /*bca80*/  F2FP.SATFINITE.E4M3.F32.PACK_AB_MERGE_C R3, R35, R37, RZ ;  /* 0x000000252303723e */ /* 0x008fc600048070ff */
[----:B------:R-:W-:Y:S04]  /*bca90*/  STL [R1+0xf4], R0 ;  /* 0x0000f40001007387 */ /* 0x000fe80000100800 */
[----:B------:R3:W-:Y:S04]  /*bcaa0*/  STL [R1+0x1478], R3 ;  /* 0x0014780301007387 */ /* 0x0007e80000100800 */
[----:B------:R-:W2:Y:S04]  /*bcab0*/  LDL.LU R45, [R1+0xa9c] ;  /* 0x000a9c00012d7983 */ /* 0x000ea80000300800 */
[----:B------:R-:W2:Y:S04]  /*bcac0*/  LDL.LU R38, [R1+0xa80] ;  /* 0x000a800001267983 */ /* 0x000ea80000300800 */
[----:B------:R-:W2:Y:S01]  /*bcad0*/  LDL.LU R35, [R1+0xa84] ;  /* 0x000a840001237983 */ /* 0x000ea20000300800 */
[----:B---3--:R-:W-:-:S05]  /*bcae0*/  F2FP.SATFINITE.E4M3.F32.PACK_AB_MERGE_C R3, R28, R36, RZ ;  /* 0x000000241c03723e */ /* 0x008fca00048070ff */
[----:B------:R4:W-:Y:S04]  /*bcaf0*/  STL [R1+0x1464], R3 ;  /* 0x0014640301007387 */ /* 0x0009e80000100800 */
        /* <DEDUP_REMOVED lines=8> */
[----:B------:R-:W3:Y:S01]  /*bcb80*/  LDL.LU R32, [R1+0xa64] ;  /* 0x000a640001207983 */ /* 0x000ee20000300800 */
[----:B------:R-:W-:Y:S01]  /*bcb90*/  VIADD R28, R0, UR60 ;  /* 0x0000003c001c7c36 */ /* 0x000fe20008000000 */
[----:B------:R-:W0:Y:S02]  /*bcba0*/  LDCU UR60, c[0x0][0x3b8] ;  /* 0x00007700ff3c77ac */ /* 0x000e240008000800 */
[----:B------:R-:W3:Y:S01]  /*bcbb0*/  LDL.LU R41, [R1+0xa68] ;  /* 0x000a680001297983 */ /* 0x000ee20000300800 */
[----:B----4-:R-:W-:-:S05]  /*bcbc0*/  F2FP.SATFINITE.E4M3.F32.PACK_AB_MERGE_C R3, R29, R39, RZ ;  /* 0x000000271d03723e */ /* 0x010fca00048070ff */
[----:B------:R-:W-:Y:S04]  /*bcbd0*/  STL [R1+0x1470], R3 ;  /* 0x0014700301007387 */ /* 0x000fe80000100800 */
[----:B------:R-:W4:Y:S01]  /*bcbe0*/  LDL.LU R40, [R1+0xa6c] ;  /* 0x000a6c0001287983 */ /* 0x000f220000300800 */
[----:B--2---:R-:W-:-:S05]  /*bcbf0*/  F2FP.SATFINITE.E4M3.F32.PACK_AB_MERGE_C R0, R8, R9, RZ ;  /* 0x000000090800723e */ /* 0x004fca00048070ff */
[----:B------:R2:W-:Y:S04]  /*bcc00*/  STL [R1+0x1448], R0 ;  /* 0x0014480001007387 */ /* 0x0005e80000100800 */
[----:B------:R-:W4:Y:S04]  /*bcc10*/  LDL.LU R39, [R1+0xa50] ;  /* 0x000a500001277983 */ /* 0x000f280000300800 */
[----:B------:R-:W4:Y:S01]  /*bcc20*/  LDL.LU R29, [R1+0xa54] ;  /* 0x000a5400011d7983 */ /* 0x000f220000300800 */
[----:B--2---:R-:W-:Y:S01]  /*bcc30*/  VIADD R0, R28, UR61 ;  /* 0x0000003d1c007c36 */ /* 0x004fe20008000000 */
[----:B------:R-:W2:Y:S04]  /*bcc40*/  LDCU UR61, c[0x0][0x3b8] ;  /* 0x00007700ff3d77ac */ /* 0x000ea80008000800 */
[----:B------:R0:W-:Y:S01]  /*bcc50*/  STL [R1+0xf0], R0 ;  /* 0x0000f00001007387 */ /* 0x0001e20000100800 */
[----:B------:R-:W-:-:S02]  /*bcc60*/  F2FP.SATFINITE.E4M3.F32.PACK_AB_MERGE_C R12, R45, R46, RZ ;  /* 0x0000002e2d0c723e */ /* 0x000fc400048070ff */
[----:B------:R-:W-:-:S03]  /*bcc70*/  F2FP.SATFINITE.E4M3.F32.PACK_AB_MERGE_C R3, R35, R38, RZ ;  /* 0x000000262303723e */ /* 0x000fc600048070ff */
[----:B------:R3:W-:Y:S01]  /*bcc80*/  STL [R1+0x1454], R12 ;  /* 0x0014540c01007387 */ /* 0x0007e20000100800 */
[----:B------:R-:W-:-:S03]  /*bcc90*/  IMAD.MOV.U32 R35, RZ, RZ, R33 ;  /* 0x000000ffff237224 */ /* 0x000fc600078e0021 */
[----:B------:R0:W-:Y:S04]  /*bcca0*/  STL [R1+0x143c], R3 ;  /* 0x00143c0301007387 */ /* 0x0001e80000100800 */
[----:B------:R-:W4:Y:S04]  /*bccb0*/  LDL.LU R46, [R1+0xa58] ;  /* 0x000a5800012e7983 */ /* 0x000f280000300800 */
[----:B------:R-:W4:Y:S04]  /*bccc0*/  LDL.LU R45, [R1+0xa5c] ;  /* 0x000a5c00012d7983 */ /* 0x000f280000300800 */
[----:B------:R-:W4:Y:S04]  /*bccd0*/  LDL.LU R38, [R1+0xa40] ;  /* 0x000a400001267983 */ /* 0x000f280000300800 */
[----:B------:R-:W4:Y:S01]  /*bcce0*/  LDL.LU R33, [R1+0xa44] ;  /* 0x000a440001217983 */ /* 0x000f220000300800 */
[----:B0-----:R-:W-:Y:S01]  /*bccf0*/  VIADD R0, R0, UR62 ;  /* 0x0000003e00007c36 */ /* 0x001fe20008000000 */
[----:B--2---:R-:W-:Y:S01]  /*bcd00*/  MOV.SPILL R9, UR61 ;  /* 0x0000003d00097c02 */ /* 0x004fe20009000f00 */
[----:B------:R-:W0:Y:S01]  /*bcd10*/  LDCU UR62, c[0x0][0x3b8] ;  /* 0x00007700ff3e77ac */ /* 0x000e220008000800 */
[----:B---3--:R-:W-:-:S02]  /*bcd20*/  F2FP.SATFINITE.E4M3.F32.PACK_AB_MERGE_C R12, R59, R60, RZ ;  /* 0x0000003c3b0c723e */ /* 0x008fc400048070ff */
[----:B------:R2:W-:Y:S04]  /*bcd30*/  STL [R1+0xec], R0 ;  /* 0x0000ec0001007387 */ /* 0x0005e80000100800 */
[----:B------:R3:W-:Y:S01]  /*bcd40*/  STL [R1+0x1438], R12 ;  /* 0x0014380c01007387 */ /* 0x0007e20000100800 */
[----:B------:R-:W-:Y:S01]  /*bcd50*/  F2FP.SATFINITE.E4M3.F32.PACK_AB_MERGE_C R3, R44, R47, RZ ;  /* 0x0000002f2c03723e */ /* 0x000fe200048070ff */
[----:B--2---:R-:W-:Y:S01]  /*bcd60*/  VIADD R0, R0, UR63 ;  /* 0x0000003f00007c36 */ /* 0x004fe20008000000 */
[----:B------:R-:W-:-:S03]  /*bcd70*/  MOV.SPILL R8, UR60 ;  /* 0x0000003c00087c02 */ /* 0x000fc60009000f00 */
[----:B------:R2:W-:Y:S01]  /*bcd80*/  STL [R1+0x1430], R3 ;  /* 0x0014300301007387 */ /* 0x0005e20000100800 */
[----:B------:R-:W0:Y:S01]  /*bcd90*/  LDCU.64 UR60, c[0x0][0x398] ;  /* 0x00007300ff3c77ac */ /* 0x000e220008000a00 */
[----:B---3--:R-:W-:Y:S02]  /*bcda0*/  F2FP.SATFINITE.E4M3.F32.PACK_AB_MERGE_C R12, R42, R43, RZ ;  /* 0x0000002b2a0c723e */ /* 0x008fe400048070ff */
[----:B------:R3:W-:Y:S01]  /*bcdb0*/  STL [R1+0xe8], R0 ;  /* 0x0000e80001007387 */ /* 0x0007e20000100800 */
[----:B------:R-:W0:Y:S03]  /*bcdc0*/  LDCU UR63, c[0x0][0x3b8] ;  /* 0x00007700ff3f77ac */ /* 0x000e260008000800 */
[----:B------:R4:W-:Y:S01]  /*bcdd0*/  STL [R1+0x142c], R12 ;  /* 0x00142c0c01007387 */ /* 0x0009e20000100800 */
[----:B--2---:R-:W-:-:S03]  /*bcde0*/  F2FP.SATFINITE.E4M3.F32.PACK_AB_MERGE_C R3, R32, R36, RZ ;  /* 0x000000242003723e */ /* 0x004fc600048070ff */
[----:B------:R-:W2:Y:S04]  /*bcdf0*/  LDL.LU R44, [R1+0xa48] ;  /* 0x000a4800012c7983 */ /* 0x000ea80000300800 */
[----:B------:R0:W-:Y:S04]  /*bce00*/  STL [R1+0x1420], R3 ;  /* 0x0014200301007387 */ /* 0x0001e80000100800 */
[----:B------:R-:W2:Y:S04]  /*bce10*/  LDL.LU R43, [R1+0xa4c] ;  /* 0x000a4c00012b7983 */ /* 0x000ea80000300800 */
[----:B------:R-:W2:Y:S04]  /*bce20*/  LDL.LU R36, [R1+0xad0] ;  /* 0x000ad00001247983 */ /* 0x000ea80000300800 */
[----:B------:R-:W2:Y:S01]  /*bce30*/  LDL.LU R32, [R1+0xad4] ;  /* 0x000ad40001207983 */ /* 0x000ea20000300800 */
[----:B---3--:R-:W-:Y:S01]  /*bce40*/  VIADD R0, R0, UR64 ;  /* 0x0000004000007c36 */ /* 0x008fe20008000000 */
[----:B------:R-:W3:Y:S04]  /*bce50*/  LDCU UR64, c[0x0][0x3b8] ;  /* 0x00007700ff4077ac */ /* 0x000ee80008000800 */
[----:B------:R-:W-:Y:S01]  /*bce60*/  STL [R1+0xe4], R0 ;  /* 0x0000e40001007387 */ /* 0x000fe20000100800 */
[----:B----4-:R-:W-:-:S05]  /*bce70*/  F2FP.SATFINITE.E4M3.F32.PACK_AB_MERGE_C R12, R40, R41, RZ ;  /* 0x00000029280c723e */ /* 0x010fca00048070ff */
[----:B------:R-:W-:Y:S04]  /*bce80*/  STL [R1+0x1404], R12 ;  /* 0x0014040c01007387 */ /* 0x000fe80000100800 */
[----:B------:R-:W4:Y:S01]  /*bce90*/  LDL.LU R42, [R1+0xad8] ;  /* 0x000ad800012a7983 */ /* 0x000f220000300800 */
[----:B0-----:R-:W-:-:S05]  /*bcea0*/  F2FP.SATFINITE.E4M3.F32.PACK_AB_MERGE_C R3, R29, R39, RZ ;  /* 0x000000271d03723e */ /* 0x001fca00048070ff */
[----:B------:R0:W-:Y:S04]  /*bceb0*/  STL [R1+0x13e8], R3 ;  /* 0x0013e80301007387 */ /* 0x0001e80000100800 */
[----:B------:R-:W4:Y:S04]  /*bcec0*/  LDL.LU R41, [R1+0xadc] ;  /* 0x000adc0001297983 */ /* 0x000f280000300800 */
[----:B------:R-:W3:Y:S04]  /*bced0*/  LDL.LU R40, [R1+0x9d0] ;  /* 0x0009d00001287983 */ /* 0x000ee80000300800 */
[----:B------:R-:W3:Y:S01]  /*bcee0*/  LDL.LU R39, [R1+0x9d4] ;  /* 0x0009d40001277983 */ /* 0x000ee20000300800 */
[----:B------:R-:W-:Y:S01]  /*bcef0*/  VIADD R29, R0, UR65 ;  /* 0x00000041001d7c36 */ /* 0x000fe20008000000 */
[----:B------:R-:W0:Y:S02]  /*bcf00*/  LDCU UR65, c[0x0][0x3b8] ;  /* 0x00007700ff4177ac */ /* 0x000e240008000800 */
[----:B0-----:R-:W-:-:S05]  /*bcf10*/  F2FP.SATFINITE.E4M3.F32.PACK_AB_MERGE_C R3, R45, R46, RZ ;  /* 0x0000002e2d03723e */ /* 0x001fca00048070ff */
[----:B------:R2:W-:Y:S01]  /*bcf20*/  STL [R1+0x13ec], R3 ;  /* 0x0013ec0301007387 */ /* 0x0005e20000100800 */
[----:B------:R-:W-:-:S03]  /*bcf30*/  F2FP.SATFINITE.E4M3.F32.PACK_AB_MERGE_C R0, R33, R38, RZ ;  /* 0x000000262100723e */ /* 0x000fc600048070ff */
[----:B------:R-:W3:Y:S01]  /*bcf40*/  LDL.LU R61, [R1+0x9d8] ;  /* 0x0009d800013d7983 */ /* 0x000ee20000300800 */
[----:B------:R-:W-:-:S03]  /*bcf50*/  IMAD.MOV.U32 R33, RZ, RZ, R31 ;  /* 0x000000ffff217224 */ /* 0x000fc600078e001f */
[----:B------:R0:W-:Y:S04]  /*bcf60*/  STL [R1+0x1410], R0 ;  /* 0x0014100001007387 */ /* 0x0001e80000100800 */
[----:B------:R-:W3:Y:S04]  /*bcf70*/  LDL.LU R50, [R1+0x9dc] ;  /* 0x0009dc0001327983 */ /* 0x000ee80000300800 */
[----:B------:R-:W3:Y:S04]  /*bcf80*/  LDL.LU R60, [R1+0x9c0] ;  /* 0x0009c000013c7983 */ /* 0x000ee80000300800 */
[----:B------:R-:W3:Y:S04]  /*bcf90*/  LDL.LU R31, [R1+0x9c4] ;  /* 0x0009c400011f7983 */ /* 0x000ee80000300800 */
[----:B------:R-:W3:Y:S04]  /*bcfa0*/  LDL.LU R59, [R1+0x9c8] ;  /* 0x0009c800013b7983 */ /* 0x000ee80000300800 */
[----:B------:R-:W3:Y:S04]  /*bcfb0*/  LDL.LU R47, [R1+0x9cc] ;  /* 0x0009cc00012f7983 */ /* 0x000ee80000300800 */
[----:B------:R-:W3:Y:S04]  /*bcfc0*/  LDL.LU R46, [R1+0x9b0] ;  /* 0x0009b000012e7983 */ /* 0x000ee80000300800 */
[----:B------:R-:W3:Y:S01]  /*bcfd0*/  LDL.LU R45, [R1+0x9b4] ;  /* 0x0009b400012d7983 */ /* 0x000ee20000300800 */
[----:B--2---:R-:W-:-:S03]  /*bcfe0*/  F2FP.SATFINITE.E4M3.F32.PACK_AB_MERGE_C R3, R43, R44, RZ ;  /* 0x0000002c2b03723e */ /* 0x004fc600048070ff */
[----:B------:R-:W2:Y:S01]  /*bcff0*/  LDL.LU R44, [R1+0x9b8] ;  /* 0x0009b800012c7983 */ /* 0x000ea20000300800 */
[----:B0-----:R-:W-:-:S03]  /*bd000*/  F2FP.SATFINITE.E4M3.F32.PACK_AB_MERGE_C R0, R32, R36, RZ ;  /* 0x000000242000723e */ /* 0x001fc600048070ff */
[----:B------:R-:W-:Y:S04]  /*bd010*/  STL [R1+0x13d8], R3 ;  /* 0x0013d80301007387 */ /* 0x000fe80000100800 */
[----:B------:R-:W2:Y:S04]  /*bd020*/  LDL.LU R43, [R1+0x9bc] ;  /* 0x0009bc00012b7983 */ /* 0x000ea80000300800 */
[----:B------:R0:W-:Y:S04]  /*bd030*/  STL [R1+0x140c], R0 ;  /* 0x00140c0001007387 */ /* 0x0001e80000100800 */
[----:B------:R-:W2:Y:S04]  /*bd040*/  LDL.LU R36, [R1+0x9a0] ;  /* 0x0009a00001247983 */ /* 0x000ea80000300800 */
[----:B------:R-:W2:Y:S01]  /*bd050*/  LDL.LU R32, [R1+0x9a4] ;  /* 0x0009a40001207983 */ /* 0x000ea20000300800 */
[----:B------:R-:W-:-:S02]  /*bd060*/  IMAD.MOV.U32 R38, RZ, RZ, R37 ;  /* 0x000000ffff267224 */ /* 0x000fc400078e0025 */
[----:B------:R-:W-:Y:S02]  /*bd070*/  IMAD.MOV.U32 R37, RZ, RZ, R30 ;  /* 0x000000ffff257224 */ /* 0x000fe400078e001e */
[----:B------:R-:W-:Y:S01]  /*bd080*/  VIADD R30, R29, UR66 ;  /* 0x000000421d1e7c36 */ /* 0x000fe20008000000 */
[----:B------:R-:W1:Y:S03]  /*bd090*/  LDCU UR66, c[0x0][0x3b8] ;  /* 0x00007700ff4277ac */ /* 0x000e660008000800 */
[----:B0-----:R-:W-:Y:S01]  /*bd0a0*/  VIADD R0, R30, UR52 ;  /* 0x000000341e007c36 */ /* 0x001fe20008000000 */
[----:B------:R-:W0:Y:S04]  /*bd0b0*/  LDCU UR52, c[0x0][0x3b8] ;  /* 0x00007700ff3477ac */ /* 0x000e280008000800 */
[----:B------:R1:W-:Y:S02]  /*bd0c0*/  STL [R1+0xe0], R0 ;  /* 0x0000e00001007387 */ /* 0x0003e40000100800 */
[----:B-1----:R-:W-:Y:S01]  /*bd0d0*/  VIADD R0, R0, UR53 ;  /* 0x0000003500007c36 */ /* 0x002fe20008000000 */
[----:B------:R-:W1:Y:S01]  /*bd0e0*/  LDCU UR53, c[0x0][0x3b8] ;  /* 0x00007700ff3577ac */ /* 0x000e620008000800 */
[----:B----4-:R-:W-:-:S02]  /*bd0f0*/  F2FP.SATFINITE.E4M3.F32.PACK_AB_MERGE_C R12, R41, R42, RZ ;  /* 0x0000002a290c723e */ /* 0x010fc400048070ff */
[----:B---3--:R-:W-:-:S03]  /*bd100*/  F2FP.SATFINITE.E4M3.F32.PACK_AB_MERGE_C R3, R39, R40, RZ ;  /* 0x000000282703723e */ /* 0x008fc600048070ff */
[----:B------:R3:W-:Y:S04]  /*bd110*/  STL [R1+0x13cc], R12 ;  /* 0x0013cc0c01007387 */ /* 0x0007e80000100800 */
[----:B------:R4:W-:Y:S04]  /*bd120*/  STL [R1+0x14c4], R3 ;  /* 0x0014c40301007387 */ /* 0x0009e80000100800 */
[----:B------:R-:W-:Y:S04]  /*bd130*/  STL [R1+0xdc], R0 ;  /* 0x0000dc0001007387 */ /* 0x000fe80000100800 */
[----:B------:R-:W2:Y:S04]  /*bd140*/  LDL.LU R42, [R1+0x9a8] ;  /* 0x0009a800012a7983 */ /* 0x000ea80000300800 */
[----:B------:R-:W2:Y:S04]  /*bd150*/  LDL.LU R41, [R1+0x9ac] ;  /* 0x0009ac0001297983 */ /* 0x000ea80000300800 */
[----:B------:R-:W2:Y:S04]  /*bd160*/  LDL.LU R40, [R1+0x990] ;  /* 0x0009900001287983 */ /* 0x000ea80000300800 */
[----:B------:R-:W2:Y:S01]  /*bd170*/  LDL.LU R39, [R1+0x994] ;  /* 0x0009940001277983 */ /* 0x000ea20000300800 */
[----:B---3--:R-:W-:-:S02]  /*bd180*/  F2FP.SATFINITE.E4M3.F32.PACK_AB_MERGE_C R12, R50, R61, RZ ;  /* 0x0000003d320c723e */ /* 0x008fc400048070ff */
[----:B----4-:R-:W-:-:S03]  /*bd190*/  F2FP.SATFINITE.E4M3.F32.PACK_AB_MERGE_C R3, R31, R60, RZ ;  /* 0x0000003c1f03723e */ /* 0x010fc600048070ff */
[----:B------:R-:W-:Y:S01]  /*bd1a0*/  STL [R1+0x14d0], R12 ;  /* 0x0014d00c01007387 */ /* 0x000fe20000100800 */
[----:B------:R-:W-:Y:S01]  /*bd1b0*/  VIADD R31, R0, UR48 ;  /* 0x00000030001f7c36 */ /* 0x000fe20008000000 */
[----:B------:R-:W3:Y:S02]  /*bd1c0*/  LDCU UR48, c[0x0][0x3b8] ;  /* 0x00007700ff3077ac */ /* 0x000ee40008000800 */
[----:B------:R4:W-:Y:S04]  /*bd1d0*/  STL [R1+0x14fc], R3 ;  /* 0x0014fc0301007387 */ /* 0x0009e80000100800 */
[----:B------:R-:W3:Y:S01]  /*bd1e0*/  LDL.LU R60, [R1+0x998] ;  /* 0x00099800013c7983 */ /* 0x000ee20000300800 */
[----:B----4-:R-:W-:Y:S02]  /*bd1f0*/  F2FP.SATFINITE.E4M3.F32.PACK_AB_MERGE_C R3, R47, R59, RZ ;  /* 0x0000003b2f03723e */ /* 0x010fe400048070ff */
[----:B------:R-:W-:-:S03]  /*bd200*/  F2FP.SATFINITE.E4M3.F32.PACK_AB_MERGE_C R0, R45, R46, RZ ;  /* 0x0000002e2d00723e */ /* 0x000fc600048070ff */
[----:B------:R-:W-:Y:S04]  /*bd210*/  STL [R1+0x14f8], R3 ;  /* 0x0014f80301007387 */ /* 0x000fe80000100800 */
[----:B------:R-:W3:Y:S04]  /*bd220*/  LDL.LU R59, [R1+0x99c] ;  /* 0x00099c00013b7983 */ /* 0x000ee80000300800 */
[----:B------:R4:W-:Y:S04]  /*bd230*/  STL [R1+0x1528], R0 ;  /* 0x0015280001007387 */ /* 0x0009e80000100800 */
[----:B------:R-:W3:Y:S04]  /*bd240*/  LDL.LU R47, [R1+0x980] ;  /* 0x00098000012f7983 */ /* 0x000ee80000300800 */
[----:B------:R-:W3:Y:S01]  /*bd250*/  LDL.LU R46, [R1+0x984] ;  /* 0x00098400012e7983 */ /* 0x000ee20000300800 */
[----:B--2---:R-:W-:Y:S01]  /*bd260*/  F2FP.SATFINITE.E4M3.F32.PACK_AB_MERGE_C R12, R43, R44, RZ ;  /* 0x0000002c2b0c723e */ /* 0x004fe200048070ff */
[----:B----4-:R-:W-:Y:S01]  /*bd270*/  VIADD R0, R31, UR49 ;  /* 0x000000311f007c36 */ /* 0x010fe20008000000 */
[----:B------:R-:W2:Y:S01]  /*bd280*/  LDCU UR49, c[0x0][0x3b8] ;  /* 0x00007700ff3177ac */ /* 0x000ea20008000800 */
[----:B------:R-:W-:Y:S04]  /*bd290*/  STL.64 [R1+0x45d0], R30 ;  /* 0x0045d01e01007387 */ /* 0x000fe80000100a00 */
[----:B------:R4:W-:Y:S01]  /*bd2a0*/  STL [R1+0xd8], R0 ;  /* 0x0000d80001007387 */ /* 0x0009e20000100800 */
[----:B------:R-:W-:-:S03]  /*bd2b0*/  F2FP.SATFINITE.E4M3.F32.PACK_AB_MERGE_C R3, R32, R36, RZ ;  /* 0x000000242003723e */ /* 0x000fc600048070ff */
[----:B------:R0:W-:Y:S04]  /*bd2c0*/  STL [R1+0x1524], R12 ;  /* 0x0015240c01007387 */ /* 0x0001e80000100800 */
[----:B------:R-:W2:Y:S01]  /*bd2d0*/  LDL.LU R44, [R1+0x988] ;  /* 0x00098800012c7983 */ /* 0x000ea20000300800 */
[----:B----4-:R-:W-:Y:S01]  /*bd2e0*/  VIADD R0, R0, UR70 ;  /* 0x0000004600007c36 */ /* 0x010fe20008000000 */
[----:B------:R-:W4:Y:S02]  /*bd2f0*/  LDCU UR70, c[0x0][0x3b8] ;  /* 0x00007700ff4677ac */ /* 0x000f240008000800 */
[----:B------:R0:W-:Y:S04]  /*bd300*/  STL [R1+0x1554], R3 ;  /* 0x0015540301007387 */ /* 0x0001e80000100800 */
[----:B------:R-:W2:Y:S04]  /*bd310*/  LDL.LU R43, [R1+0x98c] ;  /* 0x00098c00012b7983 */ /* 0x000ea80000300800 */
[----:B------:R-:W4:Y:S04]  /*bd320*/  LDL.LU R36, [R1+0x970] ;  /* 0x0009700001247983 */ /* 0x000f280000300800 */
[----:B------:R-:W-:Y:S04]  /*bd330*/  STL [R1+0xd4], R0 ;  /* 0x0000d40001007387 */ /* 0x000fe80000100800 */
[----:B------:R-:W4:Y:S04]  /*bd340*/  LDL.LU R32, [R1+0x974] ;  /* 0x0009740001207983 */ /* 0x000f280000300800 */
[----:B------:R-:W4:Y:S01]  /*bd350*/  LDL.LU R51, [R1+0x978] ;  /* 0x0009780001337983 */ /* 0x000f220000300800 */
[----:B0-----:R-:W-:-:S05]  /*bd360*/  F2FP.SATFINITE.E4M3.F32.PACK_AB_MERGE_C R12, R41, R42, RZ ;  /* 0x0000002a290c723e */ /* 0x001fca00048070ff */
[----:B------:R-:W-:Y:S01]  /*bd370*/  STL [R1+0x1550], R12 ;  /* 0x0015500c01007387 */ /* 0x000fe20000100800 */
[----:B------:R-:W-:-:S03]  /*bd380*/  F2FP.SATFINITE.E4M3.F32.PACK_AB_MERGE_C R3, R39, R40, RZ ;  /* 0x000000282703723e */ /* 0x000fc600048070ff */
[----:B------:R-:W4:Y:S04]  /*bd390*/  LDL.LU R45, [R1+0x97c] ;  /* 0x00097c00012d7983 */ /* 0x000f280000300800 */
[----:B------:R0:W-:Y:S04]  /*bd3a0*/  STL [R1+0x1584], R3 ;  /* 0x0015840301007387 */ /* 0x0001e80000100800 */
[----:B------:R-:W4:Y:S04]  /*bd3b0*/  LDL.LU R42, [R1+0x960] ;  /* 0x00096000012a7983 */ /* 0x000f280000300800 */
[----:B------:R-:W4:Y:S01]  /*bd3c0*/  LDL.LU R41, [R1+0x964] ;  /* 0x0009640001297983 */ /* 0x000f220000300800 */
[----:B0-----:R-:W-:Y:S01]  /*bd3d0*/  VIADD R3, R0, UR25 ;  /* 0x0000001900037c36 */ /* 0x001fe20008000000 */
[----:B------:R-:W0:Y:S02]  /*bd3e0*/  LDCU UR25, c[0x0][0x3b8] ;  /* 0x00007700ff1977ac */ /* 0x000e240008000800 */
[----:B------:R-:W4:Y:S04]  /*bd3f0*/  LDL.LU R61, [R1+0x968] ;  /* 0x00096800013d7983 */ /* 0x000f280000300800 */
[----:B------:R-:W4:Y:S04]  /*bd400*/  LDL.LU R0, [R1+0x96c] ;  /* 0x00096c0001007983 */ /* 0x000f280000300800 */
[----:B------:R0:W-:Y:S04]  /*bd410*/  STL [R1+0xd0], R3 ;  /* 0x0000d00301007387 */ /* 0x0001e80000100800 */
[----:B------:R-:W4:Y:S04]  /*bd420*/  LDL.LU R40, [R1+0x950] ;  /* 0x0009500001287983 */ /* 0x000f280000300800 */
[----:B------:R-:W4:Y:S01]  /*bd430*/  LDL.LU R39, [R1+0x954] ;  /* 0x0009540001277983 */ /* 0x000f220000300800 */
[----:B0-----:R-:W-:Y:S01]  /*bd440*/  VIADD R3, R3, UR21 ;  /* 0x0000001503037c36 */ /* 0x001fe20008000000 */
[----:B------:R-:W0:Y:S01]  /*bd450*/  LDCU UR21, c[0x0][0x3b8] ;  /* 0x00007700ff1577ac */ /* 0x000e220008000800 */
[----:B---3--:R-:W-:-:S05]  /*bd460*/  F2FP.SATFINITE.E4M3.F32.PACK_AB_MERGE_C R13, R59, R60, RZ ;  /* 0x0000003c3b0d723e */ /* 0x008fca00048070ff */
[----:B------:R2:W-:Y:S04]  /*bd470*/  STL [R1+0x1580], R13 ;  /* 0x0015800d01007387 */ /* 0x0005e80000100800 */
[----:B------:R-:W3:Y:S01]  /*bd480*/  LDL.LU R50, [R1+0x958] ;  /* 0x0009580001327983 */ /* 0x000ee20000300800 */
[----:B------:R-:W-:-:S05]  /*bd490*/  F2FP.SATFINITE.E4M3.F32.PACK_AB_MERGE_C R12, R46, R47, RZ ;  /* 0x0000002f2e0c723e */ /* 0x000fca00048070ff */
[----:B------:R4:W-:Y:S04]  /*bd4a0*/  STL [R1+0x15a0], R12 ;  /* 0x0015a00c01007387 */ /* 0x0009e80000100800 */
[----:B------:R-:W3:Y:S04]  /*bd4b0*/  LDL.LU R59, [R1+0x95c] ;  /* 0x00095c00013b7983 */ /* 0x000ee80000300800 */
[----:B------:R-:W3:Y:S04]  /*bd4c0*/  LDL.LU R47, [R1+0x940] ;  /* 0x00094000012f7983 */ /* 0x000ee80000300800 */
[----:B------:R-:W-:Y:S04]  /*bd4d0*/  STL [R1+0xcc], R3 ;  /* 0x0000cc0301007387 */ /* 0x000fe80000100800 */
[----:B------:R-:W3:Y:S01]  /*bd4e0*/  LDL.LU R46, [R1+0x944] ;  /* 0x00094400012e7983 */ /* 0x000ee20000300800 */
[----:B--2---:R-:W-:-:S05]  /*bd4f0*/  F2FP.SATFINITE.E4M3.F32.PACK_AB_MERGE_C R13, R43, R44, RZ ;  /* 0x0000002c2b0d723e */ /* 0x004fca00048070ff */
[----:B------:R-:W-:Y:S01]  /*bd500*/  STL [R1+0x15b4], R13 ;  /* 0x0015b40d01007387 */ /* 0x000fe20000100800 */
[----:B----4-:R-:W-:Y:S01]  /*bd510*/  F2FP.SATFINITE.E4M3.F32.PACK_AB_MERGE_C R12, R32, R36, RZ ;  /* 0x00000024200c723e */ /* 0x010fe200048070ff */
[----:B------:R-:W-:-:S04]  /*bd520*/  IMAD.MOV.U32 R36, RZ, RZ, R34 ;  /* 0x000000ffff247224 */ /* 0x000fc800078e0022 */
[----:B------:R2:W-:Y:S04]  /*bd530*/  STL [R1+0x15e0], R12 ;  /* 0x0015e00c01007387 */ /* 0x0005e80000100800 */
[----:B------:R-:W4:Y:S04]  /*bd540*/  LDL.LU R60, [R1+0x948] ;  /* 0x00094800013c7983 */ /* 0x000f280000300800 */
[----:B------:R-:W4:Y:S04]  /*bd550*/  LDL.LU R44, [R1+0x94c] ;  /* 0x00094c00012c7983 */ /* 0x000f280000300800 */
[----:B------:R-:W4:Y:S04]  /*bd560*/  LDL.LU R43, [R1+0x930] ;  /* 0x00093000012b7983 */ /* 0x000f280000300800 */
[----:B------:R-:W4:Y:S01]  /*bd570*/  LDL.LU R34, [R1+0x934] ;  /* 0x0009340001227983 */ /* 0x000f220000300800 */
[----:B------:R-:W-:Y:S01]  /*bd580*/  VIADD R32, R3, UR69 ;  /* 0x0000004503207c36 */ /* 0x000fe20008000000 */
[----:B------:R-:W0:Y:S01]  /*bd590*/  LDCU UR69, c[0x0][0x3b8] ;  /* 0x00007700ff4577ac */ /* 0x000e220008000800 */
[----:B--2---:R-:W-:-:S05]  /*bd5a0*/  F2FP.SATFINITE.E4M3.F32.PACK_AB_MERGE_C R12, R45, R51, RZ ;  /* 0x000000332d0c723e */ /* 0x004fca00048070ff */
[----:B------:R-:W-:Y:S01]  /*bd5b0*/  STL [R1+0x15dc], R12 ;  /* 0x0015dc0c01007387 */ /* 0x000fe20000100800 */
[----:B------:R-:W-:-:S05]  /*bd5c0*/  F2FP.SATFINITE.E4M3.F32.PACK_AB_MERGE_C R3, R41, R42, RZ ;  /* 0x0000002a2903723e */ /* 0x000fca00048070ff */
[----:B------:R2:W-:Y:S04]  /*bd5d0*/  STL [R1+0x15f4], R3 ;  /* 0x0015f40301007387 */ /* 0x0005e80000100800 */
[----:B------:R-:W4:Y:S04]  /*bd5e0*/  LDL.LU R45, [R1+0x938] ;  /* 0x00093800012d7983 */ /* 0x000f280000300800 */
[----:B------:R-:W4:Y:S01]  /*bd5f0*/  LDL.LU R41, [R1+0x93c] ;  /* 0x00093c0001297983 */ /* 0x000f220000300800 */
[----:B--2---:R-:W-:Y:S01]  /*bd600*/  F2FP.SATFINITE.E4M3.F32.PACK_AB_MERGE_C R3, R0, R61, RZ ;  /* 0x0000003d0003723e */ /* 0x004fe200048070ff */
[----:B------:R-:W-:Y:S01]  /*bd610*/  IMAD.MOV.U32 R42, RZ, RZ, R33 ;  /* 0x000000ffff2a7224 */ /* 0x000fe200078e0021 */
[----:B------:R-:W-:-:S03]  /*bd620*/  F2FP.SATFINITE.E4M3.F32.PACK_AB_MERGE_C R0, R39, R40, RZ ;  /* 0x000000282700723e */ /* 0x000fc600048070ff */
[----:B------:R2:W-:Y:S01]  /*bd630*/  STL [R1+0x15fc], R3 ;  /* 0x0015fc0301007387 */ /* 0x0005e20000100800 */
[----:B------:R-:W-:Y:S01]  /*bd640*/  VIADD R33, R32, UR68 ;  /* 0x0000004420217c36 */ /* 0x000fe20008000000 */
[----:B------:R-:W0:Y:S02]  /*bd650*/  LDCU UR68, c[0x0][0x3b8] ;  /* 0x00007700ff4477ac */ /* 0x000e240008000800 */
[----:B------:R-:W4:Y:S04]  /*bd660*/  LDL.LU R40, [R1+0x920] ;  /* 0x0009200001287983 */ /* 0x000f280000300800 */
[----:B------:R3:W-:Y:S01]  /*bd670*/  STL [R1+0x1614], R0 ;  /* 0x0016140001007387 */ /* 0x0007e20000100800 */
[----:B--2---:R-:W-:Y:S01]  /*bd680*/  VIADD R3, R33, UR19 ;  /* 0x0000001321037c36 */ /* 0x004fe20008000000 */
[----:B------:R-:W2:Y:S02]  /*bd690*/  LDCU UR19, c[0x0][0x3b8] ;  /* 0x00007700ff1377ac */ /* 0x000ea40008000800 */
[----:B------:R-:W2:Y:S04]  /*bd6a0*/  LDL.LU R39, [R1+0x924] ;  /* 0x0009240001277983 */ /* 0x000ea80000300800 */
[----:B------:R-:W-:Y:S04]  /*bd6b0*/  STL.64 [R1+0x45c8], R32 ;  /* 0x0045c82001007387 */ /* 0x000fe80000100a00 */
[----:B------:R-:W-:Y:S01]  /*bd6c0*/  STL [R1+0xc8], R3 ;  /* 0x0000c80301007387 */ /* 0x000fe20000100800 */
[----:B---3--:R-:W-:-:S05]  /*bd6d0*/  F2FP.SATFINITE.E4M3.F32.PACK_AB_MERGE_C R0, R59, R50, RZ ;  /* 0x000000323b00723e */ /* 0x008fca00048070ff */
[----:B------:R3:W-:Y:S01]  /*bd6e0*/  STL [R1+0x161c], R0 ;  /* 0x00161c0001007387 */ /* 0x0007e20000100800 */
[----:B------:R-:W-:-:S03]  /*bd6f0*/  F2FP.SATFINITE.E4M3.F32.PACK_AB_MERGE_C R12, R46, R47, RZ ;  /* 0x0000002f2e0c723e */ /* 0x000fc600048070ff */
[----:B---3--:R-:W3:Y:S04]  /*bd700*/  LDL.LU R0, [R1+0x928] ;  /* 0x0009280001007983 */ /* 0x008ee80000300800 */
[----:B------:R-:W3:Y:S04]  /*bd710*/  LDL.LU R59, [R1+0x92c] ;  /* 0x00092c00013b7983 */ /* 0x000ee80000300800 */
[----:B------:R0:W-:Y:S04]  /*bd720*/  STL [R1+0x1618], R12 ;  /* 0x0016180c01007387 */ /* 0x0001e80000100800 */
[----:B------:R-:W3:Y:S01]  /*bd730*/  LDL.LU R47, [R1+0x910] ;  /* 0x00091000012f7983 */ /* 0x000ee20000300800 */
[----:B------:R-:W-:Y:S01]  /*bd740*/  VIADD R3, R3, UR15 ;  /* 0x0000000f03037c36 */ /* 0x000fe20008000000 */
[----:B------:R-:W0:Y:S02]  /*bd750*/  LDCU UR15, c[0x0][0x3b8] ;  /* 0x00007700ff0f77ac */ /* 0x000e240008000800 */
[----:B------:R-:W3:Y:S04]  /*bd760*/  LDL.LU R46, [R1+0x914] ;  /* 0x00091400012e7983 */ /* 0x000ee80000300800 */
[----:B------:R0:W-:Y:S04]  /*bd770*/  STL [R1+0xc4], R3 ;  /* 0x0000c40301007387 */ /* 0x0001e80000100800 */
[----:B------:R-:W3:Y:S01]  /*bd780*/  LDL.LU R53, [R1+0x918] ;  /* 0x0009180001357983 */ /* 0x000ee20000300800 */
[----:B----4-:R-:W-:-:S05]  /*bd790*/  F2FP.SATFINITE.E4M3.F32.PACK_AB_MERGE_C R13, R44, R60, RZ ;  /* 0x0000003c2c0d723e */ /* 0x010fca00048070ff */
[----:B------:R-:W-:Y:S01]  /*bd7a0*/  STL [R1+0x1628], R13 ;  /* 0x0016280d01007387 */ /* 0x000fe20000100800 */
[----:B0-----:R-:W-:-:S03]  /*bd7b0*/  F2FP.SATFINITE.E4M3.F32.PACK_AB_MERGE_C R12, R34, R43, RZ ;  /* 0x0000002b220c723e */ /* 0x001fc600048070ff */
[----:B------:R-:W4:Y:S04]  /*bd7c0*/  LDL.LU R52, [R1+0x91c] ;  /* 0x00091c0001347983 */ /* 0x000f280000300800 */
[----:B------:R-:W-:Y:S04]  /*bd7d0*/  STL [R1+0x1608], R12 ;  /* 0x0016080c01007387 */ /* 0x000fe80000100800 */
[----:B------:R-:W4:Y:S04]  /*bd7e0*/  LDL.LU R44, [R1+0x900] ;  /* 0x00090000012c7983 */ /* 0x000f280000300800 */
[----:B------:R-:W4:Y:S01]  /*bd7f0*/  LDL.LU R43, [R1+0x904] ;  /* 0x00090400012b7983 */ /* 0x000f220000300800 */
[----:B------:R-:W-:Y:S01]  /*bd800*/  VIADD R34, R3, UR67 ;  /* 0x0000004303227c36 */ /* 0x000fe20008000000 */
[----:B------:R-:W0:Y:S02]  /*bd810*/  LDCU UR67, c[0x0][0x3b8] ;  /* 0x00007700ff4377ac */ /* 0x000e240008000800 */
[----:B------:R-:W4:Y:S04]  /*bd820*/  LDL.LU R51, [R1+0x908] ;  /* 0x0009080001337983 */ /* 0x000f280000300800 */
[----:B------:R-:W4:Y:S01]  /*bd830*/  LDL.LU R61, [R1+0x90c] ;  /* 0x00090c00013d7983 */ /* 0x000f220000300800 */
[----:B------:R-:W-:-:S05]  /*bd840*/  F2FP.SATFINITE.E4M3.F32.PACK_AB_MERGE_C R3, R41, R45, RZ ;  /* 0x0000002d2903723e */ /* 0x000fca00048070ff */
[----:B------:R2:W-:Y:S04]  /*bd850*/  STL [R1+0x1620], R3 ;  /* 0x0016200301007387 */ /* 0x0005e80000100800 */
[----:B------:R-:W4:Y:S04]  /*bd860*/  LDL.LU R45, [R1+0x8f0] ;  /* 0x0008f000012d7983 */ /* 0x000f280000300800 */
[----:B------:R-:W4:Y:S04]  /*bd870*/  LDL.LU R41, [R1+0x8f4] ;  /* 0x0008f40001297983 */ /* 0x000f280000300800 */
[----:B------:R-:W4:Y:S01]  /*bd880*/  LDL.LU R50, [R1+0x8f8] ;  /* 0x0008f80001327983 */ /* 0x000f220000300800 */
[----:B--2---:R-:W-:-:S05]  /*bd890*/  F2FP.SATFINITE.E4M3.F32.PACK_AB_MERGE_C R3, R39, R40, RZ ;  /* 0x000000282703723e */ /* 0x004fca00048070ff */
[----:B------:R2:W-:Y:S04]  /*bd8a0*/  STL [R1+0x15d8], R3 ;  /* 0x0015d80301007387 */ /* 0x0005e80000100800 */
[----:B------:R-:W4:Y:S04]  /*bd8b0*/  LDL.LU R60, [R1+0x8fc] ;  /* 0x0008fc00013c7983 */ /* 0x000f280000300800 */
[----:B------:R-:W4:Y:S04]  /*bd8c0*/  LDL.LU R40, [R1+0x8e0] ;  /* 0x0008e00001287983 */ /* 0x000f280000300800 */
[----:B------:R-:W4:Y:S01]  /*bd8d0*/  LDL.LU R39, [R1+0x8e4] ;  /* 0x0008e40001277983 */ /* 0x000f220000300800 */
[----:B--2---:R-:W-:Y:S01]  /*bd8e0*/  VIADD R3, R34, UR11 ;  /* 0x0000000b22037c36 */ /* 0x004fe20008000000 */
[----:B------:R-:W2:Y:S04]  /*bd8f0*/  LDCU UR11, c[0x0][0x3b8] ;  /* 0x00007700ff0b77ac */ /* 0x000ea80008000800 */
[----:B------:R0:W-:Y:S02]  /*bd900*/  STL [R1+0xc0], R3 ;  /* 0x0000c00301007387 */ /* 0x0001e40000100800 */
[----:B0-----:R-:W-:Y:S01]  /*bd910*/  VIADD R3, R3, UR13 ;  /* 0x0000000d03037c36 */ /* 0x001fe20008000000 */
[----:B------:R-:W0:Y:S01]  /*bd920*/  LDCU UR13, c[0x0][0x3b8] ;  /* 0x00007700ff0d77ac */ /* 0x000e220008000800 */
[----:B---3--:R-:W-:-:S05]  /*bd930*/  F2FP.SATFINITE.E4M3.F32.PACK_AB_MERGE_C R12, R59, R0, RZ ;  /* 0x000000003b0c723e */ /* 0x008fca00048070ff */
[----:B------:R-:W-:Y:S01]  /*bd940*/  STL [R1+0x15d4], R12 ;  /* 0x0015d40c01007387 */ /* 0x000fe20000100800 */
[----:B------:R-:W-:-:S05]  /*bd950*/  F2FP.SATFINITE.E4M3.F32.PACK_AB_MERGE_C R0, R46, R47, RZ ;  /* 0x0000002f2e00723e */ /* 0x000fca00048070ff */
[----:B------:R3:W-:Y:S04]  /*bd960*/  STL [R1+0x15ac], R0 ;  /* 0x0015ac0001007387 */ /* 0x0007e80000100800 */
[----:B---3--:R-:W3:Y:S04]  /*bd970*/  LDL.LU R0, [R1+0x8e8] ;  /* 0x0008e80001007983 */ /* 0x008ee80000300800 */
[----:B------:R-:W3:Y:S04]  /*bd980*/  LDL.LU R59, [R1+0x8ec] ;  /* 0x0008ec00013b7983 */ /* 0x000ee80000300800 */
[----:B------:R-:W2:Y:S04]  /*bd990*/  LDL.LU R47, [R1+0x8d0] ;  /* 0x0008d000012f7983 */ /* 0x000ea80000300800 */
[----:B------:R-:W2:Y:S01]  /*bd9a0*/  LDL.LU R46, [R1+0x8d4] ;  /* 0x0008d400012e7983 */ /* 0x000ea20000300800 */
[----:B----4-:R-:W-:-:S02]  /*bd9b0*/  F2FP.SATFINITE.E4M3.F32.PACK_AB_MERGE_C R13, R52, R53, RZ ;  /* 0x00000035340d723e */ /* 0x010fc400048070ff */
[----:B------:R-:W-:Y:S01]  /*bd9c0*/  F2FP.SATFINITE.E4M3.F32.PACK_AB_MERGE_C R12, R43, R44, RZ ;  /* 0x0000002c2b0c723e */ /* 0x000fe200048070ff */
[----:B------:R4:W-:Y:S01]  /*bd9d0*/  STL [R1+0xbc], R3 ;  /* 0x0000bc0301007387 */ /* 0x0009e20000100800 */
[----:B------:R-:W-:-:S03]  /*bd9e0*/  IMAD.MOV.U32 R44, RZ, RZ, R42 ;  /* 0x000000ffff2c7224 */ /* 0x000fc600078e002a */
[----:B------:R0:W-:Y:S04]  /*bd9f0*/  STL [R1+0x1634], R13 ;  /* 0x0016340d01007387 */ /* 0x0001e80000100800 */
[----:B------:R0:W-:Y:S04]  /*bda00*/  STL [R1+0x1570], R12 ;  /* 0x0015700c01007387 */ /* 0x0001e80000100800 */
[----:B------:R-:W2:Y:S04]  /*bda10*/  LDL.LU R43, [R1+0x8d8] ;  /* 0x0008d800012b7983 */ /* 0x000ea80000300800 */
[----:B------:R-:W2:Y:S01]  /*bda20*/  LDL.LU R42, [R1+0x8dc] ;  /* 0x0008dc00012a7983 */ /* 0x000ea20000300800 */
[----:B----4-:R-:W-:Y:S01]  /*bda30*/  VIADD R3, R3, UR9 ;  /* 0x0000000903037c36 */ /* 0x010fe20008000000 */
[----:B0-----:R-:W-:Y:S01]  /*bda40*/  F2FP.SATFINITE.E4M3.F32.PACK_AB_MERGE_C R13, R61, R51, RZ ;  /* 0x000000333d0d723e */ /* 0x001fe200048070ff */
[----:B------:R-:W0:Y:S03]  /*bda50*/  LDCU UR9, c[0x0][0x3b8] ;  /* 0x00007700ff0977ac */ /* 0x000e260008000800 */
[----:B------:R-:W-:Y:S01]  /*bda60*/  STL [R1+0xb8], R3 ;  /* 0x0000b80301007387 */ /* 0x000fe20000100800 */
[----:B------:R-:W-:Y:S01]  /*bda70*/  VIADD R56, R3, UR10 ;  /* 0x0000000a03387c36 */ /* 0x000fe20008000000 */
[----:B------:R-:W4:Y:S01]  /*bda80*/  LDCU UR10, c[0x0][0x3b8] ;  /* 0x00007700ff0a77ac */ /* 0x000f220008000800 */
[----:B------:R-:W-:-:S02]  /*bda90*/  F2FP.SATFINITE.E4M3.F32.PACK_AB_MERGE_C R12, R41, R45, RZ ;  /* 0x0000002d290c723e */ /* 0x000fc400048070ff */
[----:B------:R-:W4:Y:S04]  /*bdaa0*/  LDL.LU R45, [R1+0x8c0] ;  /* 0x0008c000012d7983 */ /* 0x000f280000300800 */
[----:B------:R-:W-:Y:S04]  /*bdab0*/  STL [R1+0x157c], R13 ;  /* 0x00157c0d01007387 */ /* 0x000fe80000100800 */
[----:B------:R-:W4:Y:S04]  /*bdac0*/  LDL.LU R41, [R1+0x8c4] ;  /* 0x0008c40001297983 */ /* 0x000f280000300800 */
[----:B------:R0:W-:Y:S04]  /*bdad0*/  STL [R1+0x1548], R12 ;  /* 0x0015480c01007387 */ /* 0x0001e80000100800 */
[----:B------:R-:W4:Y:S01]  /*bdae0*/  LDL.LU R61, [R1+0x8c8] ;  /* 0x0008c800013d7983 */ /* 0x000f220000300800 */
[----:B0-----:R-:W-:-:S02]  /*bdaf0*/  F2FP.SATFINITE.E4M3.F32.PACK_AB_MERGE_C R12, R60, R50, RZ ;  /* 0x000000323c0c723e */ /* 0x001fc400048070ff */
[----:B------:R-:W-:-:S03]  /*bdb00*/  F2FP.SATFINITE.E4M3.F32.PACK_AB_MERGE_C R3, R39, R40, RZ ;  /* 0x000000282703723e */ /* 0x000fc600048070ff */
[----:B------:R-:W-:Y:S04]  /*bdb10*/  STL [R1+0x1624], R12 ;  /* 0x0016240c01007387 */ /* 0x000fe80000100800 */
[----:B------:R-:W4:Y:S04]  /*bdb20*/  LDL.LU R50, [R1+0x8cc] ;  /* 0x0008cc0001327983 */ /* 0x000f280000300800 */
[----:B------:R3:W-:Y:S04]  /*bdb30*/  STL [R1+0x1514], R3 ;  /* 0x0015140301007387 */ /* 0x0007e80000100800 */
[----:B------:R-:W4:Y:S04]  /*bdb40*/  LDL.LU R60, [R1+0x8b0] ;  /* 0x0008b000013c7983 */ /* 0x000f280000300800 */
[----:B------:R-:W4:Y:S04]  /*bdb50*/  LDL.LU R40, [R1+0x8b4] ;  /* 0x0008b40001287983 */ /* 0x000f280000300800 */
[----:B------:R-:W4:Y:S01]  /*bdb60*/  LDL.LU R55, [R1+0x8b8] ;  /* 0x0008b80001377983 */ /* 0x000f220000300800 */
[----:B---3--:R-:W-:-:S05]  /*bdb70*/  F2FP.SATFINITE.E4M3.F32.PACK_AB_MERGE_C R3, R59, R0, RZ ;  /* 0x000000003b03723e */ /* 0x008fca00048070ff */
[----:B------:R-:W-:Y:S01]  /*bdb80*/  STL [R1+0x150c], R3 ;  /* 0x00150c0301007387 */ /* 0x000fe20000100800 */
[----:B--2---:R-:W-:-:S03]  /*bdb90*/  F2FP.SATFINITE.E4M3.F32.PACK_AB_MERGE_C R0, R46, R47, RZ ;  /* 0x0000002f2e00723e */ /* 0x004fc600048070ff */
[----:B------:R-:W2:Y:S04]  /*bdba0*/  LDL.LU R59, [R1+0x8bc] ;  /* 0x0008bc00013b7983 */ /* 0x000ea80000300800 */
[----:B------:R0:W-:Y:S04]  /*bdbb0*/  STL [R1+0x14e4], R0 ;  /* 0x0014e40001007387 */ /* 0x0001e80000100800 */
[----:B------:R-:W3:Y:S04]  /*bdbc0*/  LDL.LU R47, [R1+0x8a0] ;  /* 0x0008a000012f7983 */ /* 0x000ee80000300800 */
[----:B------:R-:W3:Y:S04]  /*bdbd0*/  LDL.LU R46, [R1+0x8a4] ;  /* 0x0008a400012e7983 */ /* 0x000ee80000300800 */
[----:B------:R-:W3:Y:S01]  /*bdbe0*/  LDL.LU R54, [R1+0x8a8] ;  /* 0x0008a80001367983 */ /* 0x000ee20000300800 */
[----:B0-----:R-:W-:-:S03]  /*bdbf0*/  F2FP.SATFINITE.E4M3.F32.PACK_AB_MERGE_C R0, R42, R43, RZ ;  /* 0x0000002b2a00723e */ /* 0x001fc600048070ff */
[----:B------:R-:W3:Y:S04]  /*bdc00*/  LDL.LU R53, [R1+0x8ac] ;  /* 0x0008ac0001357983 */ /* 0x000ee80000300800 */
[----:B------:R4:W-:Y:S04]  /*bdc10*/  STL [R1+0x163c], R0 ;  /* 0x00163c0001007387 */ /* 0x0009e80000100800 */
[----:B------:R-:W3:Y:S04]  /*bdc20*/  LDL.LU R43, [R1+0x890] ;  /* 0x00089000012b7983 */ /* 0x000ee80000300800 */
[----:B------:R-:W3:Y:S04]  /*bdc30*/  LDL.LU R42, [R1+0x894] ;  /* 0x00089400012a7983 */ /* 0x000ee80000300800 */
[----:B------:R-:W3:Y:S01]  /*bdc40*/  LDL.LU R51, [R1+0x898] ;  /* 0x0008980001337983 */ /* 0x000ee20000300800 */
[----:B------:R-:W-:-:S02]  /*bdc50*/  IMAD.MOV.U32 R39, RZ, RZ, R36 ;  /* 0x000000ffff277224 */ /* 0x000fc400078e0024 */
[----:B------:R-:W-:Y:S01]  /*bdc60*/  VIADD R36, R56, UR7 ;  /* 0x0000000738247c36 */ /* 0x000fe20008000000 */
[----:B------:R-:W0:Y:S03]  /*bdc70*/  LDCU UR7, c[0x0][0x3b8] ;  /* 0x00007700ff0777ac */ /* 0x000e260008000800 */
[----:B------:R-:W-:Y:S01]  /*bdc80*/  VIADD R33, R36, UR8 ;  /* 0x0000000824217c36 */ /* 0x000fe20008000000 */
[----:B------:R-:W0:Y:S03]  /*bdc90*/  LDCU UR8, c[0x0][0x3b8] ;  /* 0x00007700ff0877ac */ /* 0x000e260008000800 */
[----:B------:R-:W-:Y:S01]  /*bdca0*/  VIADD R13, R33, UR4 ;  /* 0x00000004210d7c36 */ /* 0x000fe20008000000 */
[----:B------:R-:W0:Y:S01]  /*bdcb0*/  LDCU UR4, c[0x0][0x3b8] ;  /* 0x00007700ff0477ac */ /* 0x000e220008000800 */
[----:B----4-:R-:W-:-:S05]  /*bdcc0*/  F2FP.SATFINITE.E4M3.F32.PACK_AB_MERGE_C R0, R41, R45, RZ ;  /* 0x0000002d2900723e */ /* 0x010fca00048070ff */
[----:B------:R4:W-:Y:S04]  /*bdcd0*/  STL [R1+0x14b4], R0 ;  /* 0x0014b40001007387 */ /* 0x0009e80000100800 */
[----:B----4-:R-:W4:Y:S04]  /*bdce0*/  LDL.LU R0, [R1+0x89c] ;  /* 0x00089c0001007983 */ /* 0x010f280000300800 */
[----:B------:R-:W4:Y:S04]  /*bdcf0*/  LDL.LU R45, [R1+0x880] ;  /* 0x00088000012d7983 */ /* 0x000f280000300800 */
[----:B------:R-:W4:Y:S01]  /*bdd00*/  LDL.LU R41, [R1+0x884] ;  /* 0x0008840001297983 */ /* 0x000f220000300800 */
[----:B------:R-:W-:-:S05]  /*bdd10*/  F2FP.SATFINITE.E4M3.F32.PACK_AB_MERGE_C R12, R50, R61, RZ ;  /* 0x0000003d320c723e */ /* 0x000fca00048070ff */
[----:B------:R2:W-:Y:S01]  /*bdd20*/  STL [R1+0x14d4], R12 ;  /* 0x0014d40c01007387 */ /* 0x0005e20000100800 */
[----:B------:R-:W-:-:S05]  /*bdd30*/  F2FP.SATFINITE.E4M3.F32.PACK_AB_MERGE_C R3, R40, R60, RZ ;  /* 0x0000003c2803723e */ /* 0x000fca00048070ff */
[----:B------:R3:W-:Y:S04]  /*bdd40*/  STL [R1+0x14a4], R3 ;  /* 0x0014a40301007387 */ /* 0x0007e80000100800 */
[----:B------:R-:W4:Y:S04]  /*bdd50*/  LDL.LU R52, [R1+0x888] ;  /* 0x0008880001347983 */ /* 0x000f280000300800 */
[----:B------:R-:W4:Y:S04]  /*bdd60*/  LDL.LU R61, [R1+0x88c] ;  /* 0x00088c00013d7983 */ /* 0x000f280000300800 */
[----:B------:R-:W4:Y:S04]  /*bdd70*/  LDL.LU R50, [R1+0x870] ;  /* 0x0008700001327983 */ /* 0x000f280000300800 */
[----:B------:R-:W4:Y:S01]  /*bdd80*/  LDL.LU R60, [R1+0x874] ;  /* 0x00087400013c7983 */ /* 0x000f220000300800 */
[----:B------:R-:W-:-:S02]  /*bdd90*/  IMAD.MOV.U32 R40, RZ, RZ, R39 ;  /* 0x000000ffff287224 */ /* 0x000fc400078e0027 */
[----:B------:R-:W-:Y:S02]  /*bdda0*/  IMAD.MOV.U32 R39, RZ, RZ, R35 ;  /* 0x000000ffff277224 */ /* 0x000fe400078e0023 */
[----:B------:R-:W-:Y:S01]  /*bddb0*/  VIADD R35, R13, UR5 ;  /* 0x000000050d237c36 */ /* 0x000fe20008000000 */
[----:B------:R-:W0:Y:S01]  /*bddc0*/  LDCU UR5, c[0x0][0x3b8] ;  /* 0x00007700ff0577ac */ /* 0x000e220008000800 */
[----:B--2---:R-:W-:-:S05]  /*bddd0*/  F2FP.SATFINITE.E4M3.F32.PACK_AB_MERGE_C R12, R59, R55, RZ ;  /* 0x000000373b0c723e */ /* 0x004fca00048070ff */
[----:B------:R2:W-:Y:S01]  /*bdde0*/  STL [R1+0x162c], R12 ;  /* 0x00162c0c01007387 */ /* 0x0005e20000100800 */
[----:B---3--:R-:W-:-:S05]  /*bddf0*/  F2FP.SATFINITE.E4M3.F32.PACK_AB_MERGE_C R3, R46, R47, RZ ;  /* 0x0000002f2e03723e */ /* 0x008fca00048070ff */
[----:B------:R3:W-:Y:S04]  /*bde00*/  STL [R1+0x147c], R3 ;  /* 0x00147c0301007387 */ /* 0x0007e80000100800 */
[----:B------:R-:W4:Y:S01]  /*bde10*/  LDL.LU R47, [R1+0x878] ;  /* 0x00087800012f7983 */ /* 0x000f220000300800 */
[----:B--2---:R-:W-:-:S03]  /*bde20*/  F2FP.SATFINITE.E4M3.F32.PACK_AB_MERGE_C R12, R53, R54, RZ ;  /* 0x00000036350c723e */ /* 0x004fc600048070ff */
[----:B------:R-:W2:Y:S04]  /*bde30*/  LDL.LU R46, [R1+0x87c] ;  /* 0x00087c00012e7983 */ /* 0x000ea80000300800 */
[----:B------:R-:W-:Y:S01]  /*bde40*/  STL.64 [R1+0x45c0], R34 ;  /* 0x0045c02201007387 */ /* 0x000fe20000100a00 */
[----:B---3--:R-:W-:-:S03]  /*bde50*/  F2FP.SATFINITE.E4M3.F32.PACK_AB_MERGE_C R3, R42, R43, RZ ;  /* 0x0000002b2a03723e */ /* 0x008fc600048070ff */
[----:B------:R-:W3:Y:S04]  /*bde60*/  LDL.LU R43, [R1+0x860] ;  /* 0x00086000012b7983 */ /* 0x000ee80000300800 */
[----:B------:R-:W-:Y:S04]  /*bde70*/  STL [R1+0x1474], R12 ;  /* 0x0014740c01007387 */ /* 0x000fe80000100800 */
[----:B------:R-:W3:Y:S01]  /*bde80*/  LDL.LU R42, [R1+0x864] ;  /* 0x00086400012a7983 */ /* 0x000ee20000300800 */
[----:B------:R-:W-:Y:S02]  /*bde90*/  IMAD.MOV.U32 R59, RZ, RZ, R37 ;  /* 0x000000ffff3b7224 */ /* 0x000fe400078e0025 */
[----:B------:R-:W-:Y:S01]  /*bdea0*/  VIADD R37, R35, UR6 ;  /* 0x0000000623257c36 */ /* 0x000fe20008000000 */
[----:B------:R4:W-:Y:S01]  /*bdeb0*/  STL [R1+0x1468], R3 ;  /* 0x0014680301007387 */ /* 0x0009e20000100800 */
[----:B------:R-:W0:Y:S03]  /*bdec0*/  LDCU UR6, c[0x0][0x3b8] ;  /* 0x00007700ff0677ac */ /* 0x000e260008000800 */
[----:B------:R-:W-:Y:S01]  /*bded0*/  STL.64 [R1+0x45b8], R36 ;  /* 0x0045b82401007387 */ /* 0x000fe20000100a00 */
[----:B----4-:R-:W-:-:S05]  /*bdee0*/  F2FP.SATFINITE.E4M3.F32.PACK_AB_MERGE_C R3, R0, R51, RZ ;  /* 0x000000330003723e */ /* 0x010fca00048070ff */
[----:B------:R-:W-:Y:S01]  /*bdef0*/  STL [R1+0x1640], R3 ;  /* 0x0016400301007387 */ /* 0x000fe20000100800 */
[----:B------:R-:W-:-:S03]  /*bdf00*/  F2FP.SATFINITE.E4M3.F32.PACK_AB_MERGE_C R0, R41, R45, RZ ;  /* 0x0000002d2900723e */ /* 0x000fc600048070ff */
[----:B------:R-:W4:Y:S04]  /*bdf10*/  LDL.LU R51, [R1+0x868] ;  /* 0x0008680001337983 */ /* 0x000f280000300800 */
[----:B------:R0:W-:Y:S04]  /*bdf20*/  STL [R1+0x144c], R0 ;  /* 0x00144c0001007387 */ /* 0x0001e80000100800 */
[----:B0-----:R-:W4:Y:S04]  /*bdf30*/  LDL.LU R0, [R1+0x86c] ;  /* 0x00086c0001007983 */ /* 0x001f280000300800 */
[----:B------:R-:W4:Y:S04]  /*bdf40*/  LDL.LU R45, [R1+0x850] ;  /* 0x00085000012d7983 */ /* 0x000f280000300800 */
[----:B------:R-:W4:Y:S01]  /*bdf50*/  LDL.LU R41, [R1+0x854] ;  /* 0x0008540001297983 */ /* 0x000f220000300800 */
[----:B------:R-:W-:-:S03]  /*bdf60*/  F2FP.SATFINITE.E4M3.F32.PACK_AB_MERGE_C R12, R61, R52, RZ ;  /* 0x000000343d0c723e */ /* 0x000fc600048070ff */
[----:B------:R-:W4:Y:S01]  /*bdf70*/  LDL.LU R58, [R1+0x858] ;  /* 0x00085800013a7983 */ /* 0x000f220000300800 */
[----:B------:R-:W-:-:S03]  /*bdf80*/  F2FP.SATFINITE.E4M3.F32.PACK_AB_MERGE_C R3, R60, R50, RZ ;  /* 0x000000323c03723e */ /* 0x000fc600048070ff */
[----:B------:R-:W-:Y:S04]  /*bdf90*/  STL [R1+0x1458], R12 ;  /* 0x0014580c01007387 */ /* 0x000fe80000100800 */
[----:B------:R-:W4:Y:S04]  /*bdfa0*/  LDL.LU R57, [R1+0x85c] ;  /* 0x00085c0001397983 */ /* 0x000f280000300800 */
[----:B------:R2:W-:Y:S04]  /*bdfb0*/  STL [R1+0x1440], R3 ;  /* 0x0014400301007387 */ /* 0x0005e80000100800 */
[----:B------:R-:W4:Y:S04]  /*bdfc0*/  LDL.LU R61, [R1+0x840] ;  /* 0x00084000013d7983 */ /* 0x000f280000300800 */
[----:B------:R-:W4:Y:S01]  /*bdfd0*/  LDL.LU R50, [R1+0x844] ;  /* 0x0008440001327983 */ /* 0x000f220000300800 */
[----:B------:R-:W-:-:S03]  /*bdfe0*/  IMAD.MOV.U32 R60, RZ, RZ, R59 ;  /* 0x000000ffff3c7224 */ /* 0x000fc600078e003b */
[----:B------:R-:W4:Y:S04]  /*bdff0*/  LDL.LU R55, [R1+0x848] ;  /* 0x0008480001377983 */ /* 0x000f280000300800 */
[----:B------:R-:W4:Y:S01]  /*be000*/  LDL.LU R54, [R1+0x84c] ;  /* 0x00084c0001367983 */ /* 0x000f220000300800 */
[----:B--2---:R-:W-:-:S05]  /*be010*/  F2FP.SATFINITE.E4M3.F32.PACK_AB_MERGE_C R3, R46, R47, RZ ;  /* 0x0000002f2e03723e */ /* 0x004fca00048070ff */
[----:B------:R3:W-:Y:S04]  /*be020*/  STL [R1+0x1648], R3 ;  /* 0x0016480301007387 */ /* 0x0007e80000100800 */
[----:B------:R-:W2:Y:S04]  /*be030*/  LDL.LU R59, [R1+0x830] ;  /* 0x00083000013b7983 */ /* 0x000ea80000300800 */
[----:B------:R-:W2:Y:S01]  /*be040*/  LDL.LU R47, [R1+0x834] ;  /* 0x00083400012f7983 */ /* 0x000ea20000300800 */
[----:B---3--:R-:W-:-:S03]  /*be050*/  F2FP.SATFINITE.E4M3.F32.PACK_AB_MERGE_C R3, R42, R43, RZ ;  /* 0x0000002b2a03723e */ /* 0x008fc600048070ff */
[----:B------:R-:W3:Y:S04]  /*be060*/  LDL.LU R53, [R1+0x838] ;  /* 0x0008380001357983 */ /* 0x000ee80000300800 */
[----:B------:R-:W3:Y:S04]  /*be070*/  LDL.LU R46, [R1+0x83c] ;  /* 0x00083c00012e7983 */ /* 0x000ee80000300800 */
[----:B------:R4:W-:Y:S04]  /*be080*/  STL [R1+0x1428], R3 ;  /* 0x0014280301007387 */ /* 0x0009e80000100800 */
[----:B------:R-:W3:Y:S04]  /*be090*/  LDL.LU R43, [R1+0x820] ;  /* 0x00082000012b7983 */ /* 0x000ee80000300800 */
[----:B------:R-:W3:Y:S01]  /*be0a0*/  LDL.LU R42, [R1+0x824] ;  /* 0x00082400012a7983 */ /* 0x000ee20000300800 */
[----:B------:R-:W-:Y:S01]  /*be0b0*/  VIADD R19, R37, UR12 ;  /* 0x0000000c25137c36 */ /* 0x000fe20008000000 */
[----:B------:R-:W0:Y:S03]  /*be0c0*/  LDCU UR12, c[0x0][0x3b8] ;  /* 0x00007700ff0c77ac */ /* 0x000e260008000800 */
[----:B------:R-:W-:Y:S01]  /*be0d0*/  VIADD R22, R19, UR14 ;  /* 0x0000000e13167c36 */ /* 0x000fe20008000000 */
[----:B------:R-:W0:Y:S03]  /*be0e0*/  LDCU UR14, c[0x0][0x3b8] ;  /* 0x00007700ff0e77ac */ /* 0x000e260008000800 */
[----:B------:R-:W-:Y:S01]  /*be0f0*/  VIADD R36, R22, UR18 ;  /* 0x0000001216247c36 */ /* 0x000fe20008000000 */
[----:B------:R-:W0:Y:S03]  /*be100*/  LDCU UR18, c[0x0][0x3b8] ;  /* 0x00007700ff1277ac */ /* 0x000e260008000800 */
[----:B------:R-:W-:Y:S01]  /*be110*/  VIADD R31, R36, UR20 ;  /* 0x00000014241f7c36 */ /* 0x000fe20008000000 */
[----:B------:R-:W0:Y:S01]  /*be120*/  LDCU UR20, c[0x0][0x3b8] ;  /* 0x00007700ff1477ac */ /* 0x000e220008000800 */
[----:B----4-:R-:W-:-:S05]  /*be130*/  F2FP.SATFINITE.E4M3.F32.PACK_AB_MERGE_C R3, R0, R51, RZ ;  /* 0x000000330003723e */ /* 0x010fca00048070ff */
[----:B------:R-:W-:Y:S01]  /*be140*/  STL [R1+0x1424], R3 ;  /* 0x0014240301007387 */ /* 0x000fe20000100800 */
[----:B------:R-:W-:-:S03]  /*be150*/  F2FP.SATFINITE.E4M3.F32.PACK_AB_MERGE_C R0, R41, R45, RZ ;  /* 0x0000002d2900723e */ /* 0x000fc600048070ff */
[----:B------:R-:W4:Y:S04]  /*be160*/  LDL.LU R52, [R1+0x828] ;  /* 0x0008280001347983 */ /* 0x000f280000300800 */
[----:B------:R-:W4:Y:S01]  /*be170*/  LDL.LU R51, [R1+0x82c] ;  /* 0x00082c0001337983 */ /* 0x000f220000300800 */
[----:B------:R-:W-:-:S03]  /*be180*/  IMAD.MOV.U32 R41, RZ, RZ, R40 ;  /* 0x000000ffff297224 */ /* 0x000fc600078e0028 */
[----:B------:R0:W-:Y:S01]  /*be190*/  STL [R1+0x1414], R0 ;  /* 0x0014140001007387 */ /* 0x0001e20000100800 */
[----:B------:R-:W-:-:S03]  /*be1a0*/  F2FP.SATFINITE.E4M3.F32.PACK_AB_MERGE_C R12, R57, R58, RZ ;  /* 0x0000003a390c723e */ /* 0x000fc600048070ff */
[----:B0-----:R-:W4:Y:S04]  /*be1b0*/  LDL.LU R0, [R1+0x690] ;  /* 0x0006900001007983 */ /* 0x001f280000300800 */
[----:B------:R-:W4:Y:S01]  /*be1c0*/  LDL.LU R40, [R1+0x694] ;  /* 0x0006940001287983 */ /* 0x000f220000300800 */
[----:B------:R-:W-:-:S03]  /*be1d0*/  F2FP.SATFINITE.E4M3.F32.PACK_AB_MERGE_C R3, R50, R61, RZ ;  /* 0x0000003d3203723e */ /* 0x000fc600048070ff */
[----:B------:R-:W4:Y:S04]  /*be1e0*/  LDL.LU R61, [R1+0x698] ;  /* 0x00069800013d7983 */ /* 0x000f280000300800 */
[----:B------:R0:W-:Y:S01]  /*be1f0*/  STL [R1+0x1638], R12 ;  /* 0x0016380c01007387 */ /* 0x0001e20000100800 */
[----:B------:R-:W-:-:S03]  /*be200*/  IMAD.MOV.U32 R45, RZ, RZ, R39 ;  /* 0x000000ffff2d7224 */ /* 0x000fc600078e0027 */
[----:B------:R-:W4:Y:S01]  /*be210*/  LDL.LU R50, [R1+0x69c] ;  /* 0x00069c0001327983 */ /* 0x000f220000300800 */
[----:B------:R-:W-:Y:S01]  /*be220*/  VIADD R39, R31, UR24 ;  /* 0x000000181f277c36 */ /* 0x000fe20008000000 */
[----:B------:R-:W1:Y:S02]  /*be230*/  LDCU UR24, c[0x0][0x3b8] ;  /* 0x00007700ff1877ac */ /* 0x000e640008000800 */
[----:B------:R2:W-:Y:S01]  /*be240*/  STL [R1+0x13f0], R3 ;  /* 0x0013f00301007387 */ /* 0x0005e20000100800 */
[----:B0-----:R-:W-:-:S03]  /*be250*/  F2FP.SATFINITE.E4M3.F32.PACK_AB_MERGE_C R12, R54, R55, RZ ;  /* 0x00000037360c723e */ /* 0x001fc600048070ff */
[----:B------:R-:W-:Y:S01]  /*be260*/  STL [R1+0x45a4], R39 ;  /* 0x0045a42701007387 */ /* 0x000fe20000100800 */
[----:B--2---:R-:W-:-:S03]  /*be270*/  F2FP.SATFINITE.E4M3.F32.PACK_AB_MERGE_C R3, R47, R59, RZ ;  /* 0x0000003b2f03723e */ /* 0x004fc600048070ff */
[----:B------:R-:W2:Y:S04]  /*be280*/  LDL.LU R59, [R1+0x680] ;  /* 0x00068000013b7983 */ /* 0x000ea80000300800 */
[----:B------:R3:W-:Y:S04]  /*be290*/  STL [R1+0x1400], R12 ;  /* 0x0014000c01007387 */ /* 0x0007e80000100800 */
[----:B------:R-:W2:Y:S01]  /*be2a0*/  LDL.LU R47, [R1+0x684] ;  /* 0x00068400012f7983 */ /* 0x000ea20000300800 */
[----:B---3--:R-:W-:-:S03]  /*be2b0*/  F2FP.SATFINITE.E4M3.F32.PACK_AB_MERGE_C R12, R46, R53, RZ ;  /* 0x000000352e0c723e */ /* 0x008fc600048070ff */
[----:B------:R0:W-:Y:S04]  /*be2c0*/  STL [R1+0x13e0], R3 ;  /* 0x0013e00301007387 */ /* 0x0001e80000100800 */
[----:B------:R-:W3:Y:S04]  /*be2d0*/  LDL.LU R46, [R1+0x688] ;  /* 0x00068800012e7983 */ /* 0x000ee80000300800 */
[----:B------:R-:W-:Y:S01]  /*be2e0*/  STL [R1+0x164c], R12 ;  /* 0x00164c0c01007387 */ /* 0x000fe20000100800 */
[----:B0-----:R-:W-:-:S03]  /*be2f0*/  F2FP.SATFINITE.E4M3.F32.PACK_AB_MERGE_C R3, R42, R43, RZ ;  /* 0x0000002b2a03723e */ /* 0x001fc600048070ff */
[----:B------:R-:W3:Y:S01]  /*be300*/  LDL.LU R43, [R1+0x68c] ;  /* 0x00068c00012b7983 */ /* 0x000ee20000300800 */
[----:B------:R-:W-:Y:S01]  /*be310*/  VIADD R32, R39, UR74 ;  /* 0x0000004a27207c36 */ /* 0x000fe20008000000 */
[----:B------:R-:W0:Y:S02]  /*be320*/  LDCU UR74, c[0x0][0x3b8] ;  /* 0x00007700ff4a77ac */ /* 0x000e240008000800 */
[----:B------:R4:W-:Y:S01]  /*be330*/  STL [R1+0x13c8], R3 ;  /* 0x0013c80301007387 */ /* 0x0009e20000100800 */
[----:B------:R-:W-:Y:S01]  /*be340*/  VIADD R35, R32, UR75 ;  /* 0x0000004b20237c36 */ /* 0x000fe20008000000 */
[----:B------:R-:W0:Y:S01]  /*be350*/  LDCU UR75, c[0x0][0x3b8] ;  /* 0x00007700ff4b77ac */ /* 0x000e220008000800 */
[----:B------:R-:W-:Y:S02]  /*be360*/  IMAD.MOV.U32 R42, RZ, RZ, R38 ;  /* 0x000000ffff2a7224 */ /* 0x000fe400078e0026 */
[----:B------:R-:W-:Y:S01]  /*be370*/  VIADD R38, R35, UR73 ;  /* 0x0000004923267c36 */ /* 0x000fe20008000000 */
[----:B------:R-:W0:Y:S01]  /*be380*/  LDCU UR73, c[0x0][0x3b8] ;  /* 0x00007700ff4977ac */ /* 0x000e220008000800 */
[----:B----4-:R-:W-:-:S05]  /*be390*/  F2FP.SATFINITE.E4M3.F32.PACK_AB_MERGE_C R3, R51, R52, RZ ;  /* 0x000000343303723e */ /* 0x010fca00048070ff */
[----:B------:R4:W-:Y:S04]  /*be3a0*/  STL [R1+0x13c4], R3 ;  /* 0x0013c40301007387 */ /* 0x0009e80000100800 */
[----:B------:R-:W3:Y:S04]  /*be3b0*/  LDL.LU R12, [R1+0x670] ;  /* 0x00067000010c7983 */ /* 0x000ee80000300800 */
[----:B----4-:R-:W4:Y:S01]  /*be3c0*/  LDL.LU R3, [R1+0x674] ;  /* 0x0006740001037983 */ /* 0x010f220000300800 */
[----:B------:R-:W-:-:S05]  /*be3d0*/  F2FP.SATFINITE.E4M3.F32.PACK_AB_MERGE_C R0, R40, R0, RZ ;  /* 0x000000002800723e */ /* 0x000fca00048070ff */
[----:B------:R0:W-:Y:S04]  /*be3e0*/  STL [R1+0x444c], R0 ;  /* 0x00444c0001007387 */ /* 0x0001e80000100800 */
[----:B------:R-:W-:Y:S04]  /*be3f0*/  STL [R1+0x45a0], R38 ;  /* 0x0045a02601007387 */ /* 0x000fe80000100800 */
[----:B------:R-:W4:Y:S01]  /*be400*/  LDL.LU R53, [R1+0x678] ;  /* 0x0006780001357983 */ /* 0x000f220000300800 */
[----:B0-----:R-:W-:-:S03]  /*be410*/  F2FP.SATFINITE.E4M3.F32.PACK_AB_MERGE_C R0, R50, R61, RZ ;  /* 0x0000003d3200723e */ /* 0x001fc600048070ff */
[----:B------:R-:W4:Y:S04]  /*be420*/  LDL.LU R51, [R1+0x67c] ;  /* 0x00067c0001337983 */ /* 0x000f280000300800 */
[----:B------:R2:W-:Y:S04]  /*be430*/  STL [R1+0x1670], R0 ;  /* 0x0016700001007387 */ /* 0x0005e80000100800 */
[----:B------:R-:W4:Y:S04]  /*be440*/  LDL.LU R16, [R1+0xac0] ;  /* 0x000ac00001107983 */ /* 0x000f280000300800 */
[----:B------:R-:W4:Y:S04]  /*be450*/  LDL.LU R50, [R1+0xac4] ;  /* 0x000ac40001327983 */ /* 0x000f280000300800 */
[----:B------:R-:W4:Y:S04]  /*be460*/  LDL.LU R14, [R1+0xac8] ;  /* 0x000ac800010e7983 */ /* 0x000f280000300800 */
[----:B------:R-:W4:Y:S04]  /*be470*/  LDL.LU R15, [R1+0xacc] ;  /* 0x000acc00010f7983 */ /* 0x000f280000300800 */
[----:B------:R-:W4:Y:S04]  /*be480*/  LDL.LU R58, [R1+0x660] ;  /* 0x00066000013a7983 */ /* 0x000f280000300800 */
[----:B------:R-:W4:Y:S01]  /*be490*/  LDL.LU R57, [R1+0x664] ;  /* 0x0006640001397983 */ /* 0x000f220000300800 */
[----:B--2---:R-:W-:-:S05]  /*be4a0*/  F2FP.SATFINITE.E4M3.F32.PACK_AB_MERGE_C R0, R47, R59, RZ ;  /* 0x0000003b2f00723e */ /* 0x004fca00048070ff */
[----:B------:R3:W-:Y:S04]  /*be4b0*/  STL [R1+0x4454], R0 ;  /* 0x0044540001007387 */ /* 0x0007e80000100800 */
[----:B------:R-:W2:Y:S04]  /*be4c0*/  LDL.LU R59, [R1+0x668] ;  /* 0x00066800013b7983 */ /* 0x000ea80000300800 */
[----:B------:R-:W2:Y:S01]  /*be4d0*/  LDL.LU R47, [R1+0x66c] ;  /* 0x00066c00012f7983 */ /* 0x000ea20000300800 */
[----:B---3--:R-:W-:Y:S01]  /*be4e0*/  F2FP.SATFINITE.E4M3.F32.PACK_AB_MERGE_C R0, R43, R46, RZ ;  /* 0x0000002e2b00723e */ /* 0x008fe200048070ff */
[----:B------:R-:W-:-:S04]  /*be4f0*/  IMAD.MOV.U32 R43, RZ, RZ, R42 ;  /* 0x000000ffff2b7224 */ /* 0x000fc800078e002a */
[----:B------:R4:W-:Y:S04]  /*be500*/  STL [R1+0x13b8], R0 ;  /* 0x0013b80001007387 */ /* 0x0009e80000100800 */
[----:B------:R-:W3:Y:S04]  /*be510*/  LDL.LU R52, [R1+0x650] ;  /* 0x0006500001347983 */ /* 0x000ee80000300800 */
[----:B------:R-:W3:Y:S04]  /*be520*/  LDL.LU R42, [R1+0x654] ;  /* 0x00065400012a7983 */ /* 0x000ee80000300800 */
[----:B------:R-:W3:Y:S04]  /*be530*/  LDL.LU R61, [R1+0x658] ;  /* 0x00065800013d7983 */ /* 0x000ee80000300800 */
[----:B------:R-:W3:Y:S04]  /*be540*/  LDL.LU R46, [R1+0x65c] ;  /* 0x00065c00012e7983 */ /* 0x000ee80000300800 */
[----:B------:R-:W3:Y:S04]  /*be550*/  LDL.LU R55, [R1+0x640] ;  /* 0x0006400001377983 */ /* 0x000ee80000300800 */
[----:B------:R-:W3:Y:S01]  /*be560*/  LDL.LU R54, [R1+0x644] ;  /* 0x0006440001367983 */ /* 0x000ee20000300800 */
[----:B----4-:R-:W-:-:S05]  /*be570*/  F2FP.SATFINITE.E4M3.F32.PACK_AB_MERGE_C R0, R3, R12, RZ ;  /* 0x0000000c0300723e */ /* 0x010fca00048070ff */
[----:B------:R0:W-:Y:S02]  /*be580*/  STL [R1+0x4458], R0 ;  /* 0x0044580001007387 */ /* 0x0001e40000100800 */
[----:B0-----:R-:W-:-:S05]  /*be590*/  F2FP.SATFINITE.E4M3.F32.PACK_AB_MERGE_C R0, R51, R53, RZ ;  /* 0x000000353300723e */ /* 0x001fca00048070ff */
[----:B------:R0:W-:Y:S04]  /*be5a0*/  STL [R1+0x166c], R0 ;  /* 0x00166c0001007387 */ /* 0x0001e80000100800 */
[----:B------:R-:W4:Y:S04]  /*be5b0*/  LDL.LU R12, [R1+0x648] ;  /* 0x00064800010c7983 */ /* 0x000f280000300800 */
[----:B------:R-:W4:Y:S01]  /*be5c0*/  LDL.LU R3, [R1+0x64c] ;  /* 0x00064c0001037983 */ /* 0x000f220000300800 */
[----:B0-----:R-:W-:-:S03]  /*be5d0*/  F2FP.SATFINITE.E4M3.F32.PACK_AB_MERGE_C R0, R50, R16, RZ ;  /* 0x000000103200723e */ /* 0x001fc600048070ff */
[----:B------:R-:W4:Y:S01]  /*be5e0*/  LDL.LU R53, [R1+0x630] ;  /* 0x0006300001357983 */ /* 0x000f220000300800 */
[----:B------:R-:W-:-:S03]  /*be5f0*/  F2FP.SATFINITE.E4M3.F32.PACK_AB_MERGE_C R14, R15, R14, RZ ;  /* 0x0000000e0f0e723e */ /* 0x000fc600048070ff */
[----:B------:R-:W4:Y:S04]  /*be600*/  LDL.LU R51, [R1+0x634] ;  /* 0x0006340001337983 */ /* 0x000f280000300800 */
[----:B------:R0:W-:Y:S04]  /*be610*/  STL [R1+0x445c], R0 ;  /* 0x00445c0001007387 */ /* 0x0001e80000100800 */
[----:B------:R-:W-:Y:S01]  /*be620*/  STL [R1+0x1668], R14 ;  /* 0x0016680e01007387 */ /* 0x000fe20000100800 */
[----:B0-----:R-:W-:-:S05]  /*be630*/  F2FP.SATFINITE.E4M3.F32.PACK_AB_MERGE_C R0, R57, R58, RZ ;  /* 0x0000003a3900723e */ /* 0x001fca00048070ff */
[----:B------:R2:W-:Y:S02]  /*be640*/  STL [R1+0x1460], R0 ;  /* 0x0014600001007387 */ /* 0x0005e40000100800 */
[----:B--2---:R-:W-:Y:S02]  /*be650*/  F2FP.SATFINITE.E4M3.F32.PACK_AB_MERGE_C R0, R47, R59, RZ ;  /* 0x0000003b2f00723e */ /* 0x004fe400048070ff */
[----:B------:R-:W2:Y:S04]  /*be660*/  LDL.LU R59, [R1+0x638] ;  /* 0x00063800013b7983 */ /* 0x000ea80000300800 */
[----:B------:R-:W2:Y:S04]  /*be670*/  LDL.LU R47, [R1+0x63c] ;  /* 0x00063c00012f7983 */ /* 0x000ea80000300800 */
[----:B------:R3:W-:Y:S02]  /*be680*/  STL [R1+0x146c], R0 ;  /* 0x00146c0001007387 */ /* 0x0007e40000100800 */
[----:B---3--:R-:W-:-:S05]  /*be690*/  F2FP.SATFINITE.E4M3.F32.PACK_AB_MERGE_C R0, R42, R52, RZ ;  /* 0x000000342a00723e */ /* 0x008fca00048070ff */
[----:B------:R0:W-:Y:S01]  /*be6a0*/  STL [R1+0x1498], R0 ;  /* 0x0014980001007387 */ /* 0x0001e20000100800 */
[----:B------:R-:W-:Y:S01]  /*be6b0*/  F2FP.SATFINITE.E4M3.F32.PACK_AB_MERGE_C R52, R46, R61, RZ ;  /* 0x0000003d2e34723e */ /* 0x000fe200048070ff */
[----:B------:R-:W-:Y:S02]  /*be6c0*/  IMAD.MOV.U32 R46, RZ, RZ, R41 ;  /* 0x000000ffff2e7224 */ /* 0x000fe400078e0029 */
[----:B------:R-:W3:Y:S04]  /*be6d0*/  LDL.LU R61, [R1+0x620] ;  /* 0x00062000013d7983 */ /* 0x000ee80000300800 */
[----:B------:R-:W3:Y:S01]  /*be6e0*/  LDL.LU R41, [R1+0x624] ;  /* 0x0006240001297983 */ /* 0x000ee20000300800 */
[----:B------:R-:W-:Y:S01]  /*be6f0*/  VIADD R40, R38, UR76 ;  /* 0x0000004c26287c36 */ /* 0x000fe20008000000 */
[----:B0-----:R-:W-:Y:S01]  /*be700*/  F2FP.SATFINITE.E4M3.F32.PACK_AB_MERGE_C R0, R54, R55, RZ ;  /* 0x000000373600723e */ /* 0x001fe200048070ff */
[----:B------:R-:W0:Y:S02]  /*be710*/  LDCU UR76, c[0x0][0x3b8] ;  /* 0x00007700ff4c77ac */ /* 0x000e240008000800 */
[----:B------:R-:W-:Y:S01]  /*be720*/  VIADD R21, R40, UR72 ;  /* 0x0000004828157c36 */ /* 0x000fe20008000000 */
[----:B------:R-:W-:Y:S01]  /*be730*/  STL [R1+0x43e8], R52 ;  /* 0x0043e83401007387 */ /* 0x000fe20000100800 */
[----:B------:R-:W0:Y:S02]  /*be740*/  LDCU UR72, c[0x0][0x3b8] ;  /* 0x00007700ff4877ac */ /* 0x000e240008000800 */
[----:B------:R-:W-:Y:S01]  /*be750*/  VIADD R17, R21, UR71 ;  /* 0x0000004715117c36 */ /* 0x000fe20008000000 */
[----:B------:R-:W3:Y:S01]  /*be760*/  LDL.LU R15, [R1+0x628] ;  /* 0x00062800010f7983 */ /* 0x000ee20000300800 */
[----:B------:R-:W0:Y:S02]  /*be770*/  LDCU UR71, c[0x0][0x3b8] ;  /* 0x00007700ff4777ac */ /* 0x000e240008000800 */
[----:B------:R-:W-:Y:S01]  /*be780*/  VIADD R50, R17, UR44 ;  /* 0x0000002c11327c36 */ /* 0x000fe20008000000 */
[----:B------:R0:W-:Y:S01]  /*be790*/  STL [R1+0x14c0], R0 ;  /* 0x0014c00001007387 */ /* 0x0001e20000100800 */
[----:B------:R-:W0:Y:S02]  /*be7a0*/  LDCU UR44, c[0x0][0x3b8] ;  /* 0x00007700ff2c77ac */ /* 0x000e240008000800 */
[----:B------:R-:W-:Y:S01]  /*be7b0*/  VIADD R57, R50, UR26 ;  /* 0x0000001a32397c36 */ /* 0x000fe20008000000 */
[----:B------:R-:W3:Y:S01]  /*be7c0*/  LDL.LU R58, [R1+0x62c] ;  /* 0x00062c00013a7983 */ /* 0x000ee20000300800 */
[----:B------:R-:W0:Y:S02]  /*be7d0*/  LDCU UR26, c[0x0][0x3b8] ;  /* 0x00007700ff1a77ac */ /* 0x000e240008000800 */
[----:B------:R-:W-:Y:S01]  /*be7e0*/  VIADD R42, R57, UR27 ;  /* 0x0000001b392a7c36 */ /* 0x000fe20008000000 */
[----:B------:R-:W3:Y:S01]  /*be7f0*/  LDL.LU R55, [R1+0x610] ;  /* 0x0006100001377983 */ /* 0x000ee20000300800 */
[----:B------:R-:W0:Y:S03]  /*be800*/  LDCU UR27, c[0x0][0x3b8] ;  /* 0x00007700ff1b77ac */ /* 0x000e260008000800 */
[----:B------:R-:W3:Y:S04]  /*be810*/  LDL.LU R54, [R1+0x614] ;  /* 0x0006140001367983 */ /* 0x000ee80000300800 */
[----:B------:R-:W-:Y:S01]  /*be820*/  STL [R1+0x4570], R42 ;  /* 0x0045702a01007387 */ /* 0x000fe20000100800 */
[----:B----4-:R-:W-:-:S02]  /*be830*/  F2FP.SATFINITE.E4M3.F32.PACK_AB_MERGE_C R3, R3, R12, RZ ;  /* 0x0000000c0303723e */ /* 0x010fc400048070ff */
[----:B0-----:R-:W-:-:S03]  /*be840*/  F2FP.SATFINITE.E4M3.F32.PACK_AB_MERGE_C R0, R51, R53, RZ ;  /* 0x000000353300723e */ /* 0x001fc600048070ff */
[----:B------:R-:W-:Y:S04]  /*be850*/  STL [R1+0x14bc], R3 ;  /* 0x0014bc0301007387 */ /* 0x000fe80000100800 */
[----:B------:R3:W-:Y:S04]  /*be860*/  STL [R1+0x14ec], R0 ;  /* 0x0014ec0001007387 */ /* 0x0007e80000100800 */
[----:B------:R-:W4:Y:S04]  /*be870*/  LDL.LU R39, [R1+0x618] ;  /* 0x0006180001277983 */ /* 0x000f280000300800 */
[----:B------:R-:W4:Y:S04]  /*be880*/  LDL.LU R37, [R1+0x61c] ;  /* 0x00061c0001257983 */ /* 0x000f280000300800 */
[----:B------:R-:W4:Y:S01]  /*be890*/  LDL.LU R34, [R1+0x600] ;  /* 0x0006000001227983 */ /* 0x000f220000300800 */
[----:B------:R-:W-:-:S03]  /*be8a0*/  IMAD.MOV.U32 R51, RZ, RZ, R60 ;  /* 0x000000ffff337224 */ /* 0x000fc600078e003c */
[----:B------:R-:W4:Y:S04]  /*be8b0*/  LDL.LU R20, [R1+0x604] ;  /* 0x0006040001147983 */ /* 0x000f280000300800 */
[----:B------:R-:W4:Y:S04]  /*be8c0*/  LDL.LU R18, [R1+0x608] ;  /* 0x0006080001127983 */ /* 0x000f280000300800 */
[----:B------:R-:W4:Y:S01]  /*be8d0*/  LDL.LU R60, [R1+0x60c] ;  /* 0x00060c00013c7983 */ /* 0x000f220000300800 */
[----:B--2---:R-:W-:-:S03]  /*be8e0*/  F2FP.SATFINITE.E4M3.F32.PACK_AB_MERGE_C R53, R47, R59, RZ ;  /* 0x0000003b2f35723e */ /* 0x004fc600048070ff */
[----:B------:R-:W2:Y:S04]  /*be8f0*/  LDL.LU R59, [R1+0x5f0] ;  /* 0x0005f000013b7983 */ /* 0x000ea80000300800 */
[----:B------:R-:W2:Y:S04]  /*be900*/  LDL.LU R47, [R1+0x5f4] ;  /* 0x0005f400012f7983 */ /* 0x000ea80000300800 */
[----:B------:R-:W-:Y:S04]  /*be910*/  STL [R1+0x43dc], R53 ;  /* 0x0043dc3501007387 */ /* 0x000fe80000100800 */
[----:B------:R-:W2:Y:S01]  /*be920*/  LDL.LU R30, [R1+0x5f8] ;  /* 0x0005f800011e7983 */ /* 0x000ea20000300800 */
[----:B---3--:R-:W-:-:S05]  /*be930*/  F2FP.SATFINITE.E4M3.F32.PACK_AB_MERGE_C R0, R41, R61, RZ ;  /* 0x0000003d2900723e */ /* 0x008fca00048070ff */
[----:B------:R0:W-:Y:S04]  /*be940*/  STL [R1+0x151c], R0 ;  /* 0x00151c0001007387 */ /* 0x0001e80000100800 */
[----:B------:R-:W3:Y:S04]  /*be950*/  LDL.LU R16, [R1+0x5fc] ;  /* 0x0005fc0001107983 */ /* 0x000ee80000300800 */
[----:B------:R-:W3:Y:S04]  /*be960*/  LDL.LU R3, [R1+0x5e0] ;  /* 0x0005e00001037983 */ /* 0x000ee80000300800 */
[----:B------:R-:W3:Y:S01]  /*be970*/  LDL.LU R61, [R1+0x5e4] ;  /* 0x0005e400013d7983 */ /* 0x000ee20000300800 */
[----:B------:R-:W-:Y:S01]  /*be980*/  VIADD R14, R42, UR28 ;  /* 0x0000001c2a0e7c36 */ /* 0x000fe20008000000 */
[----:B------:R-:W-:Y:S01]  /*be990*/  F2FP.SATFINITE.E4M3.F32.PACK_AB_MERGE_C R15, R58, R15, RZ ;  /* 0x0000000f3a0f723e */ /* 0x000fe200048070ff */
[----:B------:R-:W1:Y:S02]  /*be9a0*/  LDCU UR28, c[0x0][0x3b8] ;  /* 0x00007700ff1c77ac */ /* 0x000e640008000800 */
[----:B------:R-:W-:Y:S01]  /*be9b0*/  VIADD R12, R14, UR29 ;  /* 0x0000001d0e0c7c36 */ /* 0x000fe20008000000 */
[----:B0-----:R-:W-:Y:S01]  /*be9c0*/  F2FP.SATFINITE.E4M3.F32.PACK_AB_MERGE_C R0, R54, R55, RZ ;  /* 0x000000373600723e */ /* 0x001fe200048070ff */
[----:B------:R0:W-:Y:S02]  /*be9d0*/  STL [R1+0x1518], R15 ;  /* 0x0015180f01007387 */ /* 0x0001e40000100800 */
[----:B------:R-:W-:Y:S01]  /*be9e0*/  VIADD R41, R12, UR30 ;  /* 0x0000001e0c297c36 */ /* 0x000fe20008000000 */
[----:B------:R-:W1:Y:S01]  /*be9f0*/  LDCU UR29, c[0x0][0x3b8] ;  /* 0x00007700ff1d77ac */ /* 0x000e620008000800 */
[----:B------:R-:W3:Y:S01]  /*bea00*/  LDL.LU R24, [R1+0x5e8] ;  /* 0x0005e80001187983 */ /* 0x000ee20000300800 */
[----:B------:R-:W-:Y:S01]  /*bea10*/  IMAD.MOV.U32 R54, RZ, RZ, R43 ;  /* 0x000000ffff367224 */ /* 0x000fe200078e002b */
[----:B------:R-:W1:Y:S02]  /*bea20*/  LDCU UR30, c[0x0][0x3b8] ;  /* 0x00007700ff1e77ac */ /* 0x000e640008000800 */
[----:B------:R1:W-:Y:S04]  /*bea30*/  STL [R1+0x1530], R0 ;  /* 0x0015300001007387 */ /* 0x0003e80000100800 */
[----:B0-----:R-:W3:Y:S04]  /*bea40*/  LDL.LU R15, [R1+0x5ec] ;  /* 0x0005ec00010f7983 */ /* 0x001ee80000300800 */
[----:B------:R-:W3:Y:S04]  /*bea50*/  LDL.LU R58, [R1+0x500] ;  /* 0x00050000013a7983 */ /* 0x000ee80000300800 */
[----:B------:R-:W3:Y:S01]  /*bea60*/  LDL.LU R55, [R1+0x504] ;  /* 0x0005040001377983 */ /* 0x000ee20000300800 */
[----:B------:R-:W-:Y:S01]  /*bea70*/  VIADD R43, R41, UR31 ;  /* 0x0000001f292b7c36 */ /* 0x000fe20008000000 */
[----:B------:R-:W0:Y:S02]  /*bea80*/  LDCU UR31, c[0x0][0x3b8] ;  /* 0x00007700ff1f77ac */ /* 0x000e240008000800 */
[----:B------:R-:W-:Y:S01]  /*bea90*/  STL [R1+0x4568], R41 ;  /* 0x0045682901007387 */ /* 0x000fe20000100800 */
[----:B----4-:R-:W-:-:S02]  /*beaa0*/  F2FP.SATFINITE.E4M3.F32.PACK_AB_MERGE_C R37, R37, R39, RZ ;  /* 0x000000272525723e */ /* 0x010fc400048070ff */
[----:B-1----:R-:W-:-:S03]  /*beab0*/  F2FP.SATFINITE.E4M3.F32.PACK_AB_MERGE_C R0, R20, R34, RZ ;  /* 0x000000221400723e */ /* 0x002fc600048070ff */
[----:B------:R-:W-:Y:S04]  /*beac0*/  STL [R1+0x1544], R37 ;  /* 0x0015442501007387 */ /* 0x000fe80000100800 */
[----:B------:R2:W-:Y:S01]  /*bead0*/  STL [R1+0x1578], R0 ;  /* 0x0015780001007387 */ /* 0x0005e20000100800 */
[----:B------:R-:W-:-:S03]  /*beae0*/  F2FP.SATFINITE.E4M3.F32.PACK_AB_MERGE_C R18, R60, R18, RZ ;  /* 0x000000123c12723e */ /* 0x000fc600048070ff */
[----:B------:R-:W-:Y:S04]  /*beaf0*/  STL [R1+0x456c], R43 ;  /* 0x00456c2b01007387 */ /* 0x000fe80000100800 */
[----:B------:R-:W-:Y:S01]  /*beb00*/  STL [R1+0x1574], R18 ;  /* 0x0015741201007387 */ /* 0x000fe20000100800 */
[----:B--2---:R-:W-:-:S05]  /*beb10*/  F2FP.SATFINITE.E4M3.F32.PACK_AB_MERGE_C R0, R47, R59, RZ ;  /* 0x0000003b2f00723e */ /* 0x004fca00048070ff */
[----:B------:R1:W-:Y:S04]  /*beb20*/  STL [R1+0x1598], R0 ;  /* 0x0015980001007387 */ /* 0x0003e80000100800 */
[----:B------:R-:W2:Y:S04]  /*beb30*/  LDL.LU R34, [R1+0x508] ;  /* 0x0005080001227983 */ /* 0x000ea80000300800 */
[----:B------:R-:W2:Y:S01]  /*beb40*/  LDL.LU R60, [R1+0x50c] ;  /* 0x00050c00013c7983 */ /* 0x000ea20000300800 */
[----:B------:R-:W-:Y:S02]  /*beb50*/  IMAD.MOV.U32 R47, RZ, RZ, R46 ;  /* 0x000000ffff2f7224 */ /* 0x000fe400078e002e */
[----:B------:R-:W-:Y:S01]  /*beb60*/  IMAD.MOV.U32 R59, RZ, RZ, R4 ;  /* 0x000000ffff3b7224 */ /* 0x000fe200078e0004 */
[----:B------:R-:W4:Y:S04]  /*beb70*/  LDL.LU R46, [R1+0x520] ;  /* 0x00052000012e7983 */ /* 0x000f280000300800 */
[----:B------:R-:W4:Y:S01]  /*beb80*/  LDL.LU R4, [R1+0x524] ;  /* 0x0005240001047983 */ /* 0x000f220000300800 */
[----:B---3--:R-:W-:-:S03]  /*beb90*/  F2FP.SATFINITE.E4M3.F32.PACK_AB_MERGE_C R16, R16, R30, RZ ;  /* 0x0000001e1010723e */ /* 0x008fc600048070ff */
[----:B------:R-:W3:Y:S04]  /*beba0*/  LDL.LU R30, [R1+0x528] ;  /* 0x00052800011e7983 */ /* 0x000ee80000300800 */
[----:B------:R0:W-:Y:S01]  /*bebb0*/  STL [R1+0x15a8], R16 ;  /* 0x0015a81001007387 */ /* 0x0001e20000100800 */
[----:B-1----:R-:W-:-:S03]  /*bebc0*/  F2FP.SATFINITE.E4M3.F32.PACK_AB_MERGE_C R0, R61, R3, RZ ;  /* 0x000000033d00723e */ /* 0x002fc600048070ff */
[----:B------:R-:W3:Y:S04]  /*bebd0*/  LDL.LU R3, [R1+0x52c] ;  /* 0x00052c0001037983 */ /* 0x000ee80000300800 */
[----:B------:R1:W-:Y:S04]  /*bebe0*/  STL [R1+0x15c8], R0 ;  /* 0x0015c80001007387 */ /* 0x0003e80000100800 */
[----:B0-----:R-:W3:Y:S04]  /*bebf0*/  LDL.LU R16, [R1+0x540] ;  /* 0x0005400001107983 */ /* 0x001ee80000300800 */
[----:B------:R-:W3:Y:S01]  /*bec00*/  LDL.LU R61, [R1+0x544] ;  /* 0x00054400013d7983 */ /* 0x000ee20000300800 */
[----:B------:R-:W-:Y:S01]  /*bec10*/  VIADD R20, R43, UR32 ;  /* 0x000000202b147c36 */ /* 0x000fe20008000000 */
[----:B------:R-:W0:Y:S01]  /*bec20*/  LDCU UR32, c[0x0][0x3b8] ;  /* 0x00007700ff2077ac */ /* 0x000e220008000800 */
[----:B------:R-:W-:-:S05]  /*bec30*/  F2FP.SATFINITE.E4M3.F32.PACK_AB_MERGE_C R15, R15, R24, RZ ;  /* 0x000000180f0f723e */ /* 0x000fca00048070ff */
[----:B------:R-:W-:Y:S01]  /*bec40*/  STL [R1+0x15d0], R15 ;  /* 0x0015d00f01007387 */ /* 0x000fe20000100800 */
[----:B-1----:R-:W-:-:S03]  /*bec50*/  F2FP.SATFINITE.E4M3.F32.PACK_AB_MERGE_C R0, R55, R58, RZ ;  /* 0x0000003a3700723e */ /* 0x002fc600048070ff */
[----:B------:R-:W3:Y:S01]  /*bec60*/  LDL.LU R52, [R1+0x548] ;  /* 0x0005480001347983 */ /* 0x000ee20000300800 */
[----:B------:R-:W-:Y:S01]  /*bec70*/  VIADD R18, R20, UR33 ;  /* 0x0000002114127c36 */ /* 0x000fe20008000000 */
[----:B------:R-:W1:Y:S02]  /*bec80*/  LDCU UR33, c[0x0][0x3b8] ;  /* 0x00007700ff2177ac */ /* 0x000e640008000800 */
[----:B------:R0:W-:Y:S01]  /*bec90*/  STL [R1+0x15b8], R0 ;  /* 0x0015b80001007387 */ /* 0x0001e20000100800 */
[----:B------:R-:W-:Y:S01]  /*beca0*/  VIADD R38, R18, UR34 ;  /* 0x0000002212267c36 */ /* 0x000fe20008000000 */
[----:B------:R-:W1:Y:S02]  /*becb0*/  LDCU UR34, c[0x0][0x3b8] ;  /* 0x00007700ff2277ac */ /* 0x000e640008000800 */
[----:B0-----:R-:W3:Y:S04]  /*becc0*/  LDL.LU R0, [R1+0x54c] ;  /* 0x00054c0001007983 */ /* 0x001ee80000300800 */
[----:B------:R-:W3:Y:S04]  /*becd0*/  LDL.LU R39, [R1+0x550] ;  /* 0x0005500001277983 */ /* 0x000ee80000300800 */
[----:B------:R-:W3:Y:S04]  /*bece0*/  LDL.LU R24, [R1+0x554] ;  /* 0x0005540001187983 */ /* 0x000ee80000300800 */
[----:B------:R-:W3:Y:S04]  /*becf0*/  LDL.LU R37, [R1+0x558] ;  /* 0x0005580001257983 */ /* 0x000ee80000300800 */
[----:B------:R-:W3:Y:S04]  /*bed00*/  LDL.LU R15, [R1+0x55c] ;  /* 0x00055c00010f7983 */ /* 0x000ee80000300800 */
[----:B------:R-:W3:Y:S04]  /*bed10*/  LDL.LU R58, [R1+0x570] ;  /* 0x00057000013a7983 */ /* 0x000ee80000300800 */
[----:B------:R-:W3:Y:S04]  /*bed20*/  LDL.LU R55, [R1+0x574] ;  /* 0x0005740001377983 */ /* 0x000ee80000300800 */
[----:B------:R-:W-:Y:S01]  /*bed30*/  STL [R1+0x45a8], R38 ;  /* 0x0045a82601007387 */ /* 0x000fe20000100800 */
[----:B------:R-:W-:Y:S01]  /*bed40*/  VIADD R42, R38, UR35 ;  /* 0x00000023262a7c36 */ /* 0x000fe20008000000 */
[----:B------:R-:W0:Y:S01]  /*bed50*/  LDCU UR35, c[0x0][0x3b8] ;  /* 0x00007700ff2377ac */ /* 0x000e220008000800 */
[----:B--2---:R-:W-:Y:S01]  /*bed60*/  F2FP.SATFINITE.E4M3.F32.PACK_AB_MERGE_C R34, R60, R34, RZ ;  /* 0x000000223c22723e */ /* 0x004fe200048070ff */
[----:B------:R-:W-:-:S02]  /*bed70*/  IMAD.MOV.U32 R60, RZ, RZ, R59 ;  /* 0x000000ffff3c7224 */ /* 0x000fc400078e003b */
[----:B------:R-:W-:Y:S02]  /*bed80*/  IMAD.MOV.U32 R59, RZ, RZ, R47 ;  /* 0x000000ffff3b7224 */ /* 0x000fe400078e002f */
[----:B------:R4:W-:Y:S04]  /*bed90*/  STL [R1+0x15bc], R34 ;  /* 0x0015bc2201007387 */ /* 0x0009e80000100800 */
[----:B------:R-:W2:Y:S01]  /*beda0*/  LDL.LU R47, [R1+0x578] ;  /* 0x00057800012f7983 */ /* 0x000ea20000300800 */
[----:B----4-:R-:W-:-:S03]  /*bedb0*/  F2FP.SATFINITE.E4M3.F32.PACK_AB_MERGE_C R34, R4, R46, RZ ;  /* 0x0000002e0422723e */ /* 0x010fc600048070ff */
[----:B------:R-:W2:Y:S04]  /*bedc0*/  LDL.LU R4, [R1+0x57c] ;  /* 0x00057c0001047983 */ /* 0x000ea80000300800 */
[----:B------:R4:W-:Y:S01]  /*bedd0*/  STL [R1+0x1588], R34 ;  /* 0x0015882201007387 */ /* 0x0009e20000100800 */
[----:B---3--:R-:W-:-:S03]  /*bede0*/  F2FP.SATFINITE.E4M3.F32.PACK_AB_MERGE_C R3, R3, R30, RZ ;  /* 0x0000001e0303723e */ /* 0x008fc600048070ff */
[----:B----4-:R-:W3:Y:S04]  /*bedf0*/  LDL.LU R34, [R1+0x580] ;  /* 0x0005800001227983 */ /* 0x010ee80000300800 */
[----:B------:R-:W3:Y:S04]  /*bee00*/  LDL.LU R30, [R1+0x584] ;  /* 0x00058400011e7983 */ /* 0x000ee80000300800 */
[----:B------:R4:W-:Y:S01]  /*bee10*/  STL [R1+0x15b0], R3 ;  /* 0x0015b00301007387 */ /* 0x0009e20000100800 */
[----:B------:R-:W-:-:S03]  /*bee20*/  F2FP.SATFINITE.E4M3.F32.PACK_AB_MERGE_C R38, R61, R16, RZ ;  /* 0x000000103d26723e */ /* 0x000fc600048070ff */
[----:B----4-:R-:W4:Y:S04]  /*bee30*/  LDL R3, [R1+0xf70] ;  /* 0x000f700001037983 */ /* 0x010f280000100800 */
[----:B------:R-:W4:Y:S04]  /*bee40*/  LDL.LU R16, [R1+0x588] ;  /* 0x0005880001107983 */ /* 0x000f280000300800 */
[----:B------:R-:W4:Y:S01]  /*bee50*/  LDL.LU R61, [R1+0x58c] ;  /* 0x00058c00013d7983 */ /* 0x000f220000300800 */
[----:B------:R-:W-:Y:S01]  /*bee60*/  VIADD R46, R42, UR36 ;  /* 0x000000242a2e7c36 */ /* 0x000fe20008000000 */
[----:B------:R-:W0:Y:S02]  /*bee70*/  LDCU UR36, c[0x0][0x3b8] ;  /* 0x00007700ff2477ac */ /* 0x000e240008000800 */
[----:B------:R1:W-:Y:S01]  /*bee80*/  STL [R1+0x155c], R38 ;  /* 0x00155c2601007387 */ /* 0x0003e20000100800 */
[----:B------:R-:W-:Y:S01]  /*bee90*/  VIADD R41, R46, UR37 ;  /* 0x000000252e297c36 */ /* 0x000fe20008000000 */
[----:B------:R-:W0:Y:S02]  /*beea0*/  LDCU UR37, c[0x0][0x3b8] ;  /* 0x00007700ff2577ac */ /* 0x000e240008000800 */
[----:B------:R-:W-:Y:S01]  /*beeb0*/  STL [R1+0x4560], R46 ;  /* 0x0045602e01007387 */ /* 0x000fe20000100800 */
[----:B-1----:R-:W-:-:S02]  /*beec0*/  F2FP.SATFINITE.E4M3.F32.PACK_AB_MERGE_C R38, R0, R52, RZ ;  /* 0x000000340026723e */ /* 0x002fc400048070ff */
[----:B------:R-:W-:-:S03]  /*beed0*/  F2FP.SATFINITE.E4M3.F32.PACK_AB_MERGE_C R0, R24, R39, RZ ;  /* 0x000000271800723e */ /* 0x000fc600048070ff */
[----:B------:R-:W-:Y:S04]  /*beee0*/  STL [R1+0x1558], R38 ;  /* 0x0015582601007387 */ /* 0x000fe80000100800 */
[----:B------:R1:W-:Y:S01]  /*beef0*/  STL [R1+0x1538], R0 ;  /* 0x0015380001007387 */ /* 0x0003e20000100800 */
[----:B------:R-:W-:-:S03]  /*bef00*/  F2FP.SATFINITE.E4M3.F32.PACK_AB_MERGE_C R15, R15, R37, RZ ;  /* 0x000000250f0f723e */ /* 0x000fc600048070ff */
[----:B------:R-:W-:Y:S01]  /*bef10*/  STL [R1+0x4580], R41 ;  /* 0x0045802901007387 */ /* 0x000fe20000100800 */
[----:B-1----:R-:W-:-:S03]  /*bef20*/  F2FP.SATFINITE.E4M3.F32.PACK_AB_MERGE_C R0, R55, R58, RZ ;  /* 0x0000003a3700723e */ /* 0x002fc600048070ff */
[----:B------:R1:W-:Y:S04]  /*bef30*/  STL [R1+0x154c], R15 ;  /* 0x00154c0f01007387 */ /* 0x0003e80000100800 */
[----:B------:R2:W-:Y:S01]  /*bef40*/  STL [R1+0x14f0], R0 ;  /* 0x0014f00001007387 */ /* 0x0005e20000100800 */
[----:B------:R-:W-:Y:S01]  /*bef50*/  VIADD R24, R41, UR38 ;  /* 0x0000002629187c36 */ /* 0x000fe20008000000 */
[----:B------:R-:W0:Y:S02]  /*bef60*/  LDCU UR38, c[0x0][0x3b8] ;  /* 0x00007700ff2677ac */ /* 0x000e240008000800 */
[----:B------:R-:W4:Y:S01]  /*bef70*/  LDL.LU R53, [R1+0x5a8] ;  /* 0x0005a80001357983 */ /* 0x000f220000300800 */
[----:B------:R-:W-:-:S03]  /*bef80*/  IMAD.MOV.U32 R55, RZ, RZ, R54 ;  /* 0x000000ffff377224 */ /* 0x000fc600078e0036 */
[----:B------:R-:W4:Y:S01]  /*bef90*/  LDL.LU R58, [R1+0x5ac] ;  /* 0x0005ac00013a7983 */ /* 0x000f220000300800 */
[----:B------:R-:W-:-:S03]  /*befa0*/  IMAD.MOV.U32 R54, RZ, RZ, R60 ;  /* 0x000000ffff367224 */ /* 0x000fc600078e003c */
[----:B------:R-:W4:Y:S01]  /*befb0*/  LDL.LU R46, [R1+0x5c0] ;  /* 0x0005c000012e7983 */ /* 0x000f220000300800 */
[----:B------:R-:W-:-:S03]  /*befc0*/  IMAD.MOV.U32 R60, RZ, RZ, R45 ;  /* 0x000000ffff3c7224 */ /* 0x000fc600078e002d */
[----:B-1----:R-:W4:Y:S01]  /*befd0*/  LDL.LU R15, [R1+0x5c4] ;  /* 0x0005c400010f7983 */ /* 0x002f220000300800 */
[----:B------:R-:W-:Y:S01]  /*befe0*/  VIADD R45, R24, UR39 ;  /* 0x00000027182d7c36 */ /* 0x000fe20008000000 */
[----:B------:R-:W1:Y:S03]  /*beff0*/  LDCU UR39, c[0x0][0x3b8] ;  /* 0x00007700ff2777ac */ /* 0x000e660008000800 */
[----:B------:R-:W-:Y:S01]  /*bf000*/  VIADD R41, R45, UR40 ;  /* 0x000000282d297c36 */ /* 0x000fe20008000000 */
[----:B------:R-:W0:Y:S01]  /*bf010*/  LDCU UR40, c[0x0][0x3b8] ;  /* 0x00007700ff2877ac */ /* 0x000e220008000800 */
[----:B--2---:R-:W-:-:S05]  /*bf020*/  F2FP.SATFINITE.E4M3.F32.PACK_AB_MERGE_C R0, R4, R47, RZ ;  /* 0x0000002f0400723e */ /* 0x004fca00048070ff */
[----:B------:R3:W-:Y:S04]  /*bf030*/  STL [R1+0x1510], R0 ;  /* 0x0015100001007387 */ /* 0x0007e80000100800 */
[----:B------:R-:W2:Y:S04]  /*bf040*/  LDL.LU R47, [R1+0x5c8] ;  /* 0x0005c800012f7983 */ /* 0x000ea80000300800 */
[----:B------:R-:W2:Y:S04]  /*bf050*/  LDL.LU R4, [R1+0x5cc] ;  /* 0x0005cc0001047983 */ /* 0x000ea80000300800 */
[----:B------:R-:W2:Y:S01]  /*bf060*/  LDL.LU R38, [R1+0x5d0] ;  /* 0x0005d00001267983 */ /* 0x000ea20000300800 */
[----:B---3--:R-:W-:-:S03]  /*bf070*/  F2FP.SATFINITE.E4M3.F32.PACK_AB_MERGE_C R0, R30, R34, RZ ;  /* 0x000000221e00723e */ /* 0x008fc600048070ff */
[----:B------:R-:W3:Y:S04]  /*bf080*/  LDL.LU R52, [R1+0x5d4] ;  /* 0x0005d40001347983 */ /* 0x000ee80000300800 */
[----:B------:R-:W-:Y:S04]  /*bf090*/  STL [R1+0x14dc], R0 ;  /* 0x0014dc0001007387 */ /* 0x000fe80000100800 */
[----:B------:R0:W-:Y:S01]  /*bf0a0*/  STL [R1+0x4550], R45 ;  /* 0x0045502d01007387 */ /* 0x0001e20000100800 */
[----:B------:R-:W-:-:S03]  /*bf0b0*/  VIADD R30, R41, UR23 ;  /* 0x00000017291e7c36 */ /* 0x000fc60008000000 */
[----:B0-----:R-:W2:Y:S01]  /*bf0c0*/  LDL.LU R45, [R1+0x5a4] ;  /* 0x0005a400012d7983 */ /* 0x001ea20000300800 */
[----:B----4-:R-:W-:-:S03]  /*bf0d0*/  F2FP.SATFINITE.E4M3.F32.PACK_AB_MERGE_C R0, R61, R16, RZ ;  /* 0x000000103d00723e */ /* 0x010fc600048070ff */
[----:B------:R-:W4:Y:S04]  /*bf0e0*/  LDL.LU R16, [R1+0x5d8] ;  /* 0x0005d80001107983 */ /* 0x000f280000300800 */
[----:B------:R-:W4:Y:S04]  /*bf0f0*/  LDL.LU R61, [R1+0x5dc] ;  /* 0x0005dc00013d7983 */ /* 0x000f280000300800 */
[----:B------:R0:W-:Y:S04]  /*bf100*/  STL [R1+0x14d8], R0 ;  /* 0x0014d80001007387 */ /* 0x0001e80000100800 */
[----:B------:R-:W2:Y:S04]  /*bf110*/  LDL.LU R43, [R1+0x590] ;  /* 0x00059000012b7983 */ /* 0x000ea80000300800 */
[----:B0-----:R-:W2:Y:S04]  /*bf120*/  LDL.LU R0, [R1+0x594] ;  /* 0x0005940001007983 */ /* 0x001ea80000300800 */
[----:B------:R-:W2:Y:S04]  /*bf130*/  LDL.LU R39, [R1+0x598] ;  /* 0x0005980001277983 */ /* 0x000ea80000300800 */
[----:B------:R-:W2:Y:S04]  /*bf140*/  LDL.LU R37, [R1+0x59c] ;  /* 0x00059c0001257983 */ /* 0x000ea80000300800 */
[----:B------:R0:W-:Y:S04]  /*bf150*/  STL.64 [R1+0x4590], R40 ;  /* 0x0045902801007387 */ /* 0x0001e80000100a00 */
[----:B0-----:R-:W2:Y:S01]  /*bf160*/  LDL.LU R41, [R1+0x5a0] ;  /* 0x0005a00001297983 */ /* 0x001ea20000300800 */
[----:B------:R-:W-:-:S02]  /*bf170*/  F2FP.SATFINITE.E4M3.F32.PACK_AB_MERGE_C R53, R58, R53, RZ ;  /* 0x000000353a35723e */ /* 0x000fc400048070ff */
[----:B------:R-:W-:Y:S02]  /*bf180*/  F2FP.SATFINITE.E4M3.F32.PACK_AB_MERGE_C R15, R15, R46, RZ ;  /* 0x0000002e0f0f723e */ /* 0x000fe400048070ff */
[----:B--2---:R-:W-:-:S05]  /*bf190*/  F2FP.SATFINITE.E4M3.F32.PACK_AB_MERGE_C R40, R45, R41, RZ ;  /* 0x000000292d28723e */ /* 0x004fca00048070ff */
[----:B------:R-:W-:Y:S04]  /*bf1a0*/  STL [R1+0x14ac], R40 ;  /* 0x0014ac2801007387 */ /* 0x000fe80000100800 */
[----:B------:R0:W-:Y:S02]  /*bf1b0*/  STL [R1+0x43e0], R53 ;  /* 0x0043e03501007387 */ /* 0x0001e40000100800 */
[----:B0-----:R-:W-:Y:S02]  /*bf1c0*/  F2FP.SATFINITE.E4M3.F32.PACK_AB_MERGE_C R53, R4, R47, RZ ;  /* 0x0000002f0435723e */ /* 0x001fe400048070ff */
[----:B------:R-:W2:Y:S04]  /*bf1d0*/  LDL.LU R47, [R1+0xa30] ;  /* 0x000a3000012f7983 */ /* 0x000ea80000300800 */
[----:B------:R0:W-:Y:S04]  /*bf1e0*/  STL [R1+0x1484], R15 ;  /* 0x0014840f01007387 */ /* 0x0001e80000100800 */
[----:B------:R-:W2:Y:S01]  /*bf1f0*/  LDL.LU R4, [R1+0xa34] ;  /* 0x000a340001047983 */ /* 0x000ea20000300800 */
[----:B------:R-:W-:-:S02]  /*bf200*/  IMAD.MOV.U32 R58, RZ, RZ, R55 ;  /* 0x000000ffff3a7224 */ /* 0x000fc400078e0037 */
[----:B------:R-:W-:Y:S02]  /*bf210*/  IMAD.MOV.U32 R55, RZ, RZ, R44 ;  /* 0x000000ffff377224 */ /* 0x000fe400078e002c */
[----:B------:R-:W-:Y:S01]  /*bf220*/  VIADD R44, R30, UR41 ;  /* 0x000000291e2c7c36 */ /* 0x000fe20008000000 */
[----:B------:R3:W-:Y:S01]  /*bf230*/  STL [R1+0x43ec], R53 ;  /* 0x0043ec3501007387 */ /* 0x0007e20000100800 */
[----:B------:R-:W-:Y:S01]  /*bf240*/  IMAD.MOV.U32 R45, RZ, RZ, R56 ;  /* 0x000000ffff2d7224 */ /* 0x000fe200078e0038 */
[----:B------:R-:W1:Y:S01]  /*bf250*/  LDCU UR41, c[0x0][0x3b8] ;  /* 0x00007700ff2977ac */ /* 0x000e620008000800 */
[----:B0-----:R-:W-:Y:S01]  /*bf260*/  VIADD R15, R44, UR42 ;  /* 0x0000002a2c0f7c36 */ /* 0x001fe20008000000 */
[----:B---3--:R-:W-:Y:S01]  /*bf270*/  F2FP.SATFINITE.E4M3.F32.PACK_AB_MERGE_C R53, R52, R38, RZ ;  /* 0x000000263435723e */ /* 0x008fe200048070ff */
[----:B------:R-:W-:Y:S01]  /*bf280*/  IMAD.MOV.U32 R34, RZ, RZ, R7 ;  /* 0x000000ffff227224 */ /* 0x000fe200078e0007 */
[----:B----4-:R-:W-:Y:S01]  /*bf290*/  F2FP.SATFINITE.E4M3.F32.PACK_AB_MERGE_C R52, R61, R16, RZ ;  /* 0x000000103d34723e */ /* 0x010fe200048070ff */
[----:B------:R-:W-:Y:S01]  /*bf2a0*/  IMAD.MOV.U32 R56, RZ, RZ, R51 ;  /* 0x000000ffff387224 */ /* 0x000fe200078e0033 */
[----:B------:R-:W0:Y:S01]  /*bf2b0*/  LDCU UR42, c[0x0][0x3b8] ;  /* 0x00007700ff2a77ac */ /* 0x000e220008000800 */
[----:B------:R3:W-:Y:S04]  /*bf2c0*/  STL [R1+0x43f0], R53 ;  /* 0x0043f03501007387 */ /* 0x0007e80000100800 */
[----:B------:R-:W-:Y:S04]  /*bf2d0*/  STL [R1+0x58], R15 ;  /* 0x0000580f01007387 */ /* 0x000fe80000100800 */
[----:B------:R4:W-:Y:S01]  /*bf2e0*/  STL [R1+0x43f4], R52 ;  /* 0x0043f43401007387 */ /* 0x0009e20000100800 */
[----:B---3--:R-:W-:-:S03]  /*bf2f0*/  F2FP.SATFINITE.E4M3.F32.PACK_AB_MERGE_C R53, R37, R39, RZ ;  /* 0x000000272535723e */ /* 0x008fc600048070ff */
[----:B------:R-:W3:Y:S01]  /*bf300*/  LDL.LU R16, [R1+0xa38] ;  /* 0x000a380001107983 */ /* 0x000ee20000300800 */
[----:B------:R-:W-:-:S03]  /*bf310*/  IMAD.MOV.U32 R46, RZ, RZ, R22 ;  /* 0x000000ffff2e7224 */ /* 0x000fc600078e0016 */
[----:B------:R-:W3:Y:S01]  /*bf320*/  LDL.LU R61, [R1+0xa3c] ;  /* 0x000a3c00013d7983 */ /* 0x000ee20000300800 */
[----:B----4-:R-:W-:Y:S01]  /*bf330*/  F2FP.SATFINITE.E4M3.F32.PACK_AB_MERGE_C R52, R0, R43, RZ ;  /* 0x0000002b0034723e */ /* 0x010fe200048070ff */
[----:B------:R-:W-:Y:S01]  /*bf340*/  VIADD R15, R15, UR43 ;  /* 0x0000002b0f0f7c36 */ /* 0x000fe20008000000 */
[----:B------:R-:W4:Y:S01]  /*bf350*/  LDCU UR43, c[0x0][0x3b8] ;  /* 0x00007700ff2b77ac */ /* 0x000f220008000800 */
[----:B------:R-:W-:Y:S02]  /*bf360*/  IMAD.MOV.U32 R0, RZ, RZ, R13 ;  /* 0x000000ffff007224 */ /* 0x000fe400078e000d */
[----:B------:R-:W-:Y:S01]  /*bf370*/  STL [R1+0x43f8], R52 ;  /* 0x0043f83401007387 */ /* 0x000fe20000100800 */
[----:B------:R-:W-:-:S03]  /*bf380*/  IMAD.MOV.U32 R13, RZ, RZ, R55 ;  /* 0x000000ffff0d7224 */ /* 0x000fc600078e0037 */
[----:B------:R-:W4:Y:S01]  /*bf390*/  LDL.LU R40, [R1+0xa28] ;  /* 0x000a280001287983 */ /* 0x000f220000300800 */
[----:B------:R-:W-:-:S03]  /*bf3a0*/  IMAD.MOV.U32 R22, RZ, RZ, R59 ;  /* 0x000000ffff167224 */ /* 0x000fc600078e003b */
[----:B------:R-:W4:Y:S01]  /*bf3b0*/  LDL.LU R51, [R1+0xa2c] ;  /* 0x000a2c0001337983 */ /* 0x000f220000300800 */
[----:B------:R-:W-:-:S03]  /*bf3c0*/  IMAD.MOV.U32 R55, RZ, RZ, R60 ;  /* 0x000000ffff377224 */ /* 0x000fc600078e003c */
[----:B------:R-:W4:Y:S01]  /*bf3d0*/  LDL.LU R37, [R1+0xa00] ;  /* 0x000a000001257983 */ /* 0x000f220000300800 */
[----:B------:R-:W-:Y:S02]  /*bf3e0*/  IMAD.MOV.U32 R39, RZ, RZ, R34 ;  /* 0x000000ffff277224 */ /* 0x000fe400078e0022 */
[----:B------:R-:W-:Y:S01]  /*bf3f0*/  VIADD R60, R15, UR17 ;  /* 0x000000110f3c7c36 */ /* 0x000fe20008000000 */
[----:B------:R-:W4:Y:S01]  /*bf400*/  LDL.LU R59, [R1+0xa04] ;  /* 0x000a0400013b7983 */ /* 0x000f220000300800 */
[----:B------:R-:W-:-:S03]  /*bf410*/  IMAD.MOV.U32 R34, RZ, RZ, R33 ;  /* 0x000000ffff227224 */ /* 0x000fc600078e0021 */
[----:B------:R0:W-:Y:S01]  /*bf420*/  STL [R1+0x4400], R53 ;  /* 0x0044003501007387 */ /* 0x0001e20000100800 */
[----:B------:R-:W-:Y:S01]  /*bf430*/  VIADD R38, R60, UR16 ;  /* 0x000000103c267c36 */ /* 0x000fe20008000000 */
[----:B------:R-:W1:Y:S02]  /*bf440*/  LDCU.64 UR16, c[0x0][0x390] ;  /* 0x00007200ff1077ac */ /* 0x000e640008000a00 */
[----:B0-----:R-:W4:Y:S04]  /*bf450*/  LDL.LU R53, [R1+0xa24] ;  /* 0x000a240001357983 */ /* 0x001f280000300800 */
[----:B------:R-:W4:Y:S01]  /*bf460*/  LDL.LU R33, [R1+0xa08] ;  /* 0x000a080001217983 */ /* 0x000f220000300800 */
[----:B--2---:R-:W-:-:S03]  /*bf470*/  F2FP.SATFINITE.E4M3.F32.PACK_AB_MERGE_C R4, R4, R47, RZ ;  /* 0x0000002f0404723e */ /* 0x004fc600048070ff */
[----:B------:R-:W2:Y:S04]  /*bf480*/  LDL.LU R47, [R1+0xa0c] ;  /* 0x000a0c00012f7983 */ /* 0x000ea80000300800 */
[----:B------:R-:W-:Y:S04]  /*bf490*/  STL [R1+0x141c], R4 ;  /* 0x00141c0401007387 */ /* 0x000fe80000100800 */
[----:B------:R0:W-:Y:S04]  /*bf4a0*/  STL [R1+0x454c], R60 ;  /* 0x00454c3c01007387 */ /* 0x0001e80000100800 */
[----:B0-----:R-:W2:Y:S04]  /*bf4b0*/  LDL.LU R60, [R1+0xa20] ;  /* 0x000a2000013c7983 */ /* 0x001ea80000300800 */
[----:B------:R-:W2:Y:S04]  /*bf4c0*/  LDL.LU R41, [R1+0x9f0] ;  /* 0x0009f00001297983 */ /* 0x000ea80000300800 */
[----:B------:R-:W2:Y:S01]  /*bf4d0*/  LDL.LU R43, [R1+0x9f4] ;  /* 0x0009f400012b7983 */ /* 0x000ea20000300800 */
[----:B---3--:R-:W-:-:S03]  /*bf4e0*/  F2FP.SATFINITE.E4M3.F32.PACK_AB_MERGE_C R52, R61, R16, RZ ;  /* 0x000000103d34723e */ /* 0x008fc600048070ff */
[----:B------:R-:W3:Y:S04]  /*bf4f0*/  LDL.LU R16, [R1+0x9f8] ;  /* 0x0009f80001107983 */ /* 0x000ee80000300800 */
[----:B------:R-:W3:Y:S04]  /*bf500*/  LDL.LU R61, [R1+0x9fc] ;  /* 0x0009fc00013d7983 */ /* 0x000ee80000300800 */
[----:B------:R2:W-:Y:S01]  /*bf510*/  STL [R1+0x4404], R52 ;  /* 0x0044043401007387 */ /* 0x0005e20000100800 */
[----:B----4-:R-:W-:Y:S02]  /*bf520*/  F2FP.SATFINITE.E4M3.F32.PACK_AB_MERGE_C R51, R51, R40, RZ ;  /* 0x000000283333723e */ /* 0x010fe400048070ff */
[----:B--2---:R-:W-:Y:S01]  /*bf530*/  F2FP.SATFINITE.E4M3.F32.PACK_AB_MERGE_C R52, R47, R33, RZ ;  /* 0x000000212f34723e */ /* 0x004fe200048070ff */
[----:B------:R-:W-:Y:S01]  /*bf540*/  IMAD.MOV.U32 R33, RZ, RZ, R6 ;  /* 0x000000ffff217224 */ /* 0x000fe200078e0006 */
[----:B------:R-:W-:-:S05]  /*bf550*/  F2FP.SATFINITE.E4M3.F32.PACK_AB_MERGE_C R53, R53, R60, RZ ;  /* 0x0000003c3535723e */ /* 0x000fca00048070ff */
[----:B------:R0:W-:Y:S04]  /*bf560*/  STL [R1+0x4408], R53 ;  /* 0x0044083501007387 */ /* 0x0001e80000100800 */
[----:B------:R-:W-:Y:S01]  /*bf570*/  STL [R1+0x440c], R51 ;  /* 0x00440c3301007387 */ /* 0x000fe20000100800 */
[----:B0-----:R-:W-:-:S05]  /*bf580*/  F2FP.SATFINITE.E4M3.F32.PACK_AB_MERGE_C R53, R59, R37, RZ ;  /* 0x000000253b35723e */ /* 0x001fca00048070ff */
[----:B------:R-:W-:Y:S04]  /*bf590*/  STL [R1+0x4410], R53 ;  /* 0x0044103501007387 */ /* 0x000fe80000100800 */
[----:B------:R-:W2:Y:S04]  /*bf5a0*/  LDL.LU R47, [R1+0xab0] ;  /* 0x000ab000012f7983 */ /* 0x000ea80000300800 */
[----:B------:R-:W2:Y:S04]  /*bf5b0*/  LDL.LU R6, [R1+0xab4] ;  /* 0x000ab40001067983 */ /* 0x000ea80000300800 */
[----:B------:R-:W4:Y:S04]  /*bf5c0*/  LDL.LU R37, [R1+0xabc] ;  /* 0x000abc0001257983 */ /* 0x000f280000300800 */
[----:B------:R0:W-:Y:S04]  /*bf5d0*/  STL [R1+0x4414], R52 ;  /* 0x0044143401007387 */ /* 0x0001e80000100800 */
[----:B0-----:R-:W4:Y:S01]  /*bf5e0*/  LDL.LU R52, [R1+0xab8] ;  /* 0x000ab80001347983 */ /* 0x001f220000300800 */
[----:B------:R-:W-:Y:S01]  /*bf5f0*/  VIADD R60, R38, UR45 ;  /* 0x0000002d263c7c36 */ /* 0x000fe20008000000 */
[----:B------:R-:W-:Y:S01]  /*bf600*/  F2FP.SATFINITE.E4M3.F32.PACK_AB_MERGE_C R53, R43, R41, RZ ;  /* 0x000000292b35723e */ /* 0x000fe200048070ff */
[----:B------:R-:W-:Y:S01]  /*bf610*/  IMAD R7, R3, UR22, RZ ;  /* 0x0000001603077c24 */ /* 0x000fe2000f8e02ff */
[----:B---3--:R-:W-:Y:S01]  /*bf620*/  F2FP.SATFINITE.E4M3.F32.PACK_AB_MERGE_C R51, R61, R16, RZ ;  /* 0x000000103d33723e */ /* 0x008fe200048070ff */
[----:B------:R-:W-:Y:S01]  /*bf630*/  VIADD R59, R60, UR46 ;  /* 0x0000002e3c3b7c36 */ /* 0x000fe20008000000 */
[----:B------:R-:W0:Y:S03]  /*bf640*/  LDCU.64 UR22, c[0x0][0x390] ;  /* 0x00007200ff1677ac */ /* 0x000e260008000a00 */
[----:B------:R-:W-:Y:S01]  /*bf650*/  VIADD R40, R59, UR47 ;  /* 0x0000002f3b287c36 */ /* 0x000fe20008000000 */
[----:B------:R-:W-:Y:S01]  /*bf660*/  STL [R1+0x4418], R53 ;  /* 0x0044183501007387 */ /* 0x000fe20000100800 */
[----:B------:R-:W3:Y:S03]  /*bf670*/  LDCU UR45, c[0x0][0x3b8] ;  /* 0x00007700ff2d77ac */ /* 0x000ee60008000800 */
[----:B------:R-:W-:Y:S01]  /*bf680*/  STL [R1+0x453c], R59 ;  /* 0x00453c3b01007387 */ /* 0x000fe20000100800 */
[----:B------:R-:W0:Y:S03]  /*bf690*/  LDCU UR46, c[0x0][0x3b8] ;  /* 0x00007700ff2e77ac */ /* 0x000e260008000800 */
[----:B------:R0:W-:Y:S01]  /*bf6a0*/  STL [R1+0x48], R40 ;  /* 0x0000482801007387 */ /* 0x0001e20000100800 */
[----:B------:R-:W-:Y:S01]  /*bf6b0*/  VIADD R43, R40, UR57 ;  /* 0x00000039282b7c36 */ /* 0x000fe20008000000 */
[----:B------:R-:W1:Y:S02]  /*bf6c0*/  LDCU UR47, c[0x0][0x3b8] ;  /* 0x00007700ff2f77ac */ /* 0x000e640008000800 */
[----:B------:R-:W3:Y:S04]  /*bf6d0*/  LDL.LU R16, [R1+0xaa0] ;  /* 0x000aa00001107983 */ /* 0x000ee80000300800 */
[----:B------:R-:W3:Y:S04]  /*bf6e0*/  LDL.LU R61, [R1+0xaa4] ;  /* 0x000aa400013d7983 */ /* 0x000ee80000300800 */
[----:B------:R-:W-:Y:S04]  /*bf6f0*/  STL [R1+0x441c], R51 ;  /* 0x00441c3301007387 */ /* 0x000fe80000100800 */
[----:B0-----:R-:W3:Y:S04]  /*bf700*/  LDL.LU R40, [R1+0xaa8] ;  /* 0x000aa80001287983 */ /* 0x001ee80000300800 */
[----:B------:R-:W3:Y:S01]  /*bf710*/  LDL.LU R41, [R1+0xaac] ;  /* 0x000aac0001297983 */ /* 0x000ee20000300800 */
[----:B--2---:R-:W-:-:S05]  /*bf720*/  F2FP.SATFINITE.E4M3.F32.PACK_AB_MERGE_C R53, R6, R47, RZ ;  /* 0x0000002f0635723e */ /* 0x004fca00048070ff */
[----:B------:R0:W-:Y:S04]  /*bf730*/  STL [R1+0x4424], R53 ;  /* 0x0044243501007387 */ /* 0x0001e80000100800 */
[----:B0-----:R-:W2:Y:S01]  /*bf740*/  LDL.LU R53, [R1+0xb04] ;  /* 0x000b040001357983 */ /* 0x001ea20000300800 */
[----:B----4-:R-:W-:Y:S01]  /*bf750*/  F2FP.SATFINITE.E4M3.F32.PACK_AB_MERGE_C R52, R37, R52, RZ ;  /* 0x000000342534723e */ /* 0x010fe200048070ff */
[----:B------:R-:W-:Y:S02]  /*bf760*/  IMAD.MOV.U32 R37, RZ, RZ, R33 ;  /* 0x000000ffff257224 */ /* 0x000fe400078e0021 */
[----:B------:R-:W4:Y:S04]  /*bf770*/  LDL.LU R59, [R1+0xb08] ;  /* 0x000b0800013b7983 */ /* 0x000f280000300800 */
[----:B------:R-:W4:Y:S04]  /*bf780*/  LDL.LU R33, [R1+0xb0c] ;  /* 0x000b0c0001217983 */ /* 0x000f280000300800 */
[----:B------:R0:W-:Y:S04]  /*bf790*/  STL [R1+0x4428], R52 ;  /* 0x0044283401007387 */ /* 0x0001e80000100800 */
[----:B0-----:R-:W2:Y:S01]  /*bf7a0*/  LDL.LU R52, [R1+0xb00] ;  /* 0x000b000001347983 */ /* 0x001ea20000300800 */
[----:B------:R-:W-:Y:S01]  /*bf7b0*/  VIADD R47, R43, UR56 ;  /* 0x000000382b2f7c36 */ /* 0x000fe20008000000 */
[----:B------:R-:W-:-:S02]  /*bf7c0*/  IADD3 R4, P0, PT, R5, UR22, RZ ;  /* 0x0000001605047c10 */ /* 0x000fc4000ff1e0ff */
[----:B---3--:R-:W-:Y:S01]  /*bf7d0*/  F2FP.SATFINITE.E4M3.F32.PACK_AB_MERGE_C R61, R61, R16, RZ ;  /* 0x000000103d3d723e */ /* 0x008fe200048070ff */
[----:B------:R-:W-:Y:S01]  /*bf7e0*/  VIADD R16, R47, UR58 ;  /* 0x0000003a2f107c36 */ /* 0x000fe20008000000 */
[----:B------:R-:W-:-:S03]  /*bf7f0*/  F2FP.SATFINITE.E4M3.F32.PACK_AB_MERGE_C R51, R41, R40, RZ ;  /* 0x000000282933723e */ /* 0x000fc600048070ff */
[----:B------:R-:W-:Y:S01]  /*bf800*/  STL [R1+0x442c], R61 ;  /* 0x00442c3d01007387 */ /* 0x000fe20000100800 */
[----:B------:R-:W-:Y:S01]  /*bf810*/  LEA.HI.X.SX32 R5, R5, UR23, 0x1, P0 ;  /* 0x0000001705057c11 */ /* 0x000fe200080f0eff */
[----:B------:R-:W-:Y:S01]  /*bf820*/  UMOV UR22, UR54 ;  /* 0x0000003600167c82 */ /* 0x000fe20008000000 */
[----:B------:R-:W0:Y:S01]  /*bf830*/  LDCU.64 UR56, c[0x0][0x398] ;  /* 0x00007300ff3877ac */ /* 0x000e220008000a00 */
[----:B------:R-:W-:Y:S01]  /*bf840*/  STL [R1+0x4548], R47 ;  /* 0x0045482f01007387 */ /* 0x000fe20000100800 */
[----:B------:R-:W3:Y:S03]  /*bf850*/  LDCU UR58, c[0x0][0x3b8] ;  /* 0x00007700ff3a77ac */ /* 0x000ee60008000800 */
[----:B------:R1:W-:Y:S02]  /*bf860*/  STL [R1+0x40], R16 ;  /* 0x0000401001007387 */ /* 0x0003e40000100800 */
[----:B-1----:R-:W-:-:S02]  /*bf870*/  VIADD R16, R16, UR51 ;  /* 0x0000003310107c36 */ /* 0x002fc40008000000 */
[----:B------:R1:W-:Y:S01]  /*bf880*/  STL [R1+0x4430], R51 ;  /* 0x0044303301007387 */ /* 0x0003e20000100800 */
[----:B------:R-:W-:Y:S02]  /*bf890*/  IMAD.MOV.U32 R40, RZ, RZ, R45 ;  /* 0x000000ffff287224 */ /* 0x000fe400078e002d */
[----:B------:R-:W-:Y:S02]  /*bf8a0*/  IMAD.MOV.U32 R41, RZ, RZ, R24 ;  /* 0x000000ffff297224 */ /* 0x000fe400078e0018 */
[----:B------:R-:W-:Y:S01]  /*bf8b0*/  IMAD.MOV.U32 R24, RZ, RZ, R58 ;  /* 0x000000ffff187224 */ /* 0x000fe200078e003a */
[----:B-1----:R-:W3:Y:S01]  /*bf8c0*/  LDL.LU R51, [R1+0xaf0] ;  /* 0x000af00001337983 */ /* 0x002ee20000300800 */
[----:B------:R-:W-:-:S03]  /*bf8d0*/  IMAD.MOV.U32 R45, RZ, RZ, R42 ;  /* 0x000000ffff2d7224 */ /* 0x000fc600078e002a */
[----:B------:R-:W3:Y:S01]  /*bf8e0*/  LDL.LU R61, [R1+0xaf4] ;  /* 0x000af400013d7983 */ /* 0x000ee20000300800 */
[----:B------:R-:W-:-:S03]  /*bf8f0*/  IMAD.MOV.U32 R42, RZ, RZ, R50 ;  /* 0x000000ffff2a7224 */ /* 0x000fc600078e0032 */
[----:B------:R-:W3:Y:S04]  /*bf900*/  LDL.LU R58, [R1+0xaf8] ;  /* 0x000af800013a7983 */ /* 0x000ee80000300800 */
[----:B------:R-:W3:Y:S01]  /*bf910*/  LDL.LU R50, [R1+0xafc] ;  /* 0x000afc0001327983 */ /* 0x000ee20000300800 */
[----:B------:R-:W-:Y:S01]  /*bf920*/  UMOV UR23, UR60 ;  /* 0x0000003c00177c82 */ /* 0x000fe20008000000 */
[----:B------:R-:W-:Y:S01]  /*bf930*/  UMOV UR54, UR55 ;  /* 0x0000003700367c82 */ /* 0x000fe20008000000 */
[----:B------:R-:W-:Y:S01]  /*bf940*/  R2UR.FILL UR60, R8 ;  /* 0x00000000083c72ca */ /* 0x000fe200004e0000 */
[----:B------:R-:W-:Y:S01]  /*bf950*/  UMOV UR55, UR61 ;  /* 0x0000003d00377c82 */ /* 0x000fe20008000000 */
[----:B------:R-:W-:Y:S02]  /*bf960*/  R2UR.FILL UR61, R9 ;  /* 0x00000000093d72ca */ /* 0x000fe400004e0000 */
[----:B--2---:R-:W-:-:S02]  /*bf970*/  F2FP.SATFINITE.E4M3.F32.PACK_AB_MERGE_C R52, R53, R52, RZ ;  /* 0x000000343534723e */ /* 0x004fc400048070ff */
[----:B----4-:R-:W-:Y:S01]  /*bf980*/  F2FP.SATFINITE.E4M3.F32.PACK_AB_MERGE_C R53, R33, R59, RZ ;  /* 0x0000003b2135723e */ /* 0x010fe200048070ff */
[----:B------:R-:W-:Y:S01]  /*bf990*/  VIADD R33, R16, UR50 ;  /* 0x0000003210217c36 */ /* 0x000fe20008000000 */
[----:B------:R-:W1:Y:S01]  /*bf9a0*/  LDCU.64 UR50, c[0x0][0x398] ;  /* 0x00007300ff3277ac */ /* 0x000e620008000a00 */
[----:B------:R2:W-:Y:S04]  /*bf9b0*/  STL [R1+0x4434], R52 ;  /* 0x0044343401007387 */ /* 0x0005e80000100800 */
[----:B--2---:R-:W2:Y:S04]  /*bf9c0*/  LDL.LU R52, [R1+0xae0] ;  /* 0x000ae00001347983 */ /* 0x004ea80000300800 */
[----:B------:R-:W2:Y:S01]  /*bf9d0*/  LDL.LU R8, [R1+0xae4] ;  /* 0x000ae40001087983 */ /* 0x000ea20000300800 */
[----:B-1----:R-:W-:-:S03]  /*bf9e0*/  IMAD.U32 R47, RZ, RZ, UR51 ;  /* 0x00000033ff2f7e24 */ /* 0x002fc6000f8e00ff */
[----:B------:R-:W-:Y:S01]  /*bf9f0*/  STL [R1+0x4438], R53 ;  /* 0x0044383501007387 */ /* 0x000fe20000100800 */
[C---:B------:R-:W-:Y:S01]  /*bfa00*/  IADD3 R6, P0, PT, R7.reuse, UR16, RZ ;  /* 0x0000001007067c10 */ /* 0x040fe2000ff1e0ff */
[----:B------:R-:W-:Y:S01]  /*bfa10*/  IMAD.MOV.U32 R59, RZ, RZ, R40 ;  /* 0x000000ffff3b7224 */ /* 0x000fe200078e0028 */
[----:B------:R-:W1:Y:S01]  /*bfa20*/  LDCU UR51, c[0x0][0x3b8] ;  /* 0x00007700ff3377ac */ /* 0x000e620008000800 */
[----:B------:R-:W4:Y:S04]  /*bfa30*/  LDL.LU R9, [R1+0xae8] ;  /* 0x000ae80001097983 */ /* 0x000f280000300800 */
[----:B------:R0:W-:Y:S04]  /*bfa40*/  STL [R1+0x15f8], R47 ;  /* 0x0015f82f01007387 */ /* 0x0001e80000100800 */
[----:B0-----:R-:W4:Y:S01]  /*bfa50*/  LDL.LU R47, [R1+0xaec] ;  /* 0x000aec00012f7983 */ /* 0x001f220000300800 */
[----:B------:R-:W-:Y:S01]  /*bfa60*/  IMAD.MOV.U32 R40, RZ, RZ, R41 ;  /* 0x000000ffff287224 */ /* 0x000fe200078e0029 */
[----:B------:R-:W-:Y:S01]  /*bfa70*/  UMOV UR16, UR22 ;  /* 0x0000001600107c82 */ /* 0x000fe20008000000 */
[----:B------:R-:W-:Y:S01]  /*bfa80*/  IMAD.MOV.U32 R41, RZ, RZ, R45 ;  /* 0x000000ffff297224 */ /* 0x000fe200078e002d */
[----:B------:R-:W-:Y:S01]  /*bfa90*/  LEA.HI.X.SX32 R7, R7, UR17, 0x1, P0 ;  /* 0x0000001107077c11 */ /* 0x000fe200080f0eff */
[----:B------:R-:W-:Y:S01]  /*bfaa0*/  IMAD.MOV.U32 R45, RZ, RZ, R46 ;  /* 0x000000ffff2d7224 */ /* 0x000fe200078e002e */
[----:B------:R-:W-:Y:S01]  /*bfab0*/  ISETP.GE.AND P0, PT, R3, UR16, PT ;  /* 0x0000001003007c0c */ /* 0x000fe2000bf06270 */
[----:B------:R-:W-:Y:S01]  /*bfac0*/  IMAD.MOV.U32 R46, RZ, RZ, R0 ;  /* 0x000000ffff2e7224 */ /* 0x000fe200078e0000 */
[----:B------:R-:W0:Y:S01]  /*bfad0*/  LDCU UR22, c[0x0][0x39c] ;  /* 0x00007380ff1677ac */ /* 0x000e220008000800 */
[----:B---3--:R-:W-:Y:S01]  /*bfae0*/  F2FP.SATFINITE.E4M3.F32.PACK_AB_MERGE_C R51, R61, R51, RZ ;  /* 0x000000333d33723e */ /* 0x008fe200048070ff */
[----:B------:R-:W-:Y:S01]  /*bfaf0*/  IMAD.MOV.U32 R0, RZ, RZ, R39 ;  /* 0x000000ffff007224 */ /* 0x000fe200078e0027 */
[----:B--2---:R-:W-:Y:S01]  /*bfb00*/  F2FP.SATFINITE.E4M3.F32.PACK_AB_MERGE_C R53, R8, R52, RZ ;  /* 0x000000340835723e */ /* 0x004fe200048070ff */
[----:B------:R-:W2:Y:S01]  /*bfb10*/  LDL R39, [R1+0xf74] ;  /* 0x000f740001277983 */ /* 0x000ea20000100800 */
[----:B------:R-:W-:Y:S01]  /*bfb20*/  F2FP.SATFINITE.E4M3.F32.PACK_AB_MERGE_C R61, R50, R58, RZ ;  /* 0x0000003a323d723e */ /* 0x000fe200048070ff */
[----:B------:R-:W-:Y:S01]  /*bfb30*/  UMOV UR17, UR50 ;  /* 0x0000003200117c82 */ /* 0x000fe20008000000 */
[C---:B------:R-:W-:Y:S01]  /*bfb40*/  ISETP.LT.AND P0, PT, R37.reuse, UR57, !P0 ;  /* 0x0000003925007c0c */ /* 0x040fe2000c701270 */
[----:B------:R3:W-:Y:S01]  /*bfb50*/  STL [R1+0x443c], R51 ;  /* 0x00443c3301007387 */ /* 0x0007e20000100800 */
[----:B------:R-:W-:Y:S01]  /*bfb60*/  VIADD R8, R37, 0x58 ;  /* 0x0000005825087836 */ /* 0x000fe20000000000 */
[----:B------:R-:W0:Y:S02]  /*bfb70*/  LDCU UR16, c[0x0][0x39c] ;  /* 0x00007380ff1077ac */ /* 0x000e240008000800 */
[----:B------:R-:W2:Y:S01]  /*bfb80*/  LDL.LU R50, [R1+0xb20] ;  /* 0x000b200001327983 */ /* 0x000ea20000300800 */
[----:B------:R-:W0:Y:S03]  /*bfb90*/  LDCU UR50, c[0x0][0x3b8] ;  /* 0x00007700ff3277ac */ /* 0x000e260008000800 */
[----:B---3--:R-:W2:Y:S01]  /*bfba0*/  LDL.LU R51, [R1+0xb24] ;  /* 0x000b240001337983 */ /* 0x008ea20000300800 */
[----:B------:R-:W3:Y:S03]  /*bfbb0*/  LDCU UR57, c[0x0][0x3b8] ;  /* 0x00007700ff3977ac */ /* 0x000ee60008000800 */
[----:B------:R-:W3:Y:S01]  /*bfbc0*/  LDL.LU R58, [R1+0xb14] ;  /* 0x000b1400013a7983 */ /* 0x000ee20000300800 */
[----:B----4-:R-:W-:-:S03]  /*bfbd0*/  F2FP.SATFINITE.E4M3.F32.PACK_AB_MERGE_C R52, R47, R9, RZ ;  /* 0x000000092f34723e */ /* 0x010fc600048070ff */
[----:B------:R-:W-:Y:S01]  /*bfbe0*/  STL [R1+0x4440], R61 ;  /* 0x0044403d01007387 */ /* 0x000fe20000100800 */
[----:B------:R-:W-:Y:S01]  /*bfbf0*/  IMAD.MOV.U32 R9, RZ, RZ, R40 ;  /* 0x000000ffff097224 */ /* 0x000fe200078e0028 */
[----:B------:R-:W-:Y:S01]  /*bfc00*/  @P0 LOP3.LUT R49, R49, 0x8000000, RZ, 0xfc, !PT ;  /* 0x0800000031310812 */ /* 0x000fe200078efcff */
[----:B------:R-:W-:Y:S01]  /*bfc10*/  IMAD.MOV.U32 R40, RZ, RZ, R41 ;  /* 0x000000ffff287224 */ /* 0x000fe200078e0029 */
[----:B------:R4:W-:Y:S01]  /*bfc20*/  STL [R1+0x4448], R53 ;  /* 0x0044483501007387 */ /* 0x0009e20000100800 */
[----:B------:R-:W-:Y:S02]  /*bfc30*/  IMAD.MOV.U32 R47, RZ, RZ, R46 ;  /* 0x000000ffff2f7224 */ /* 0x000fe400078e002e */
[----:B------:R-:W-:Y:S02]  /*bfc40*/  IMAD.MOV.U32 R41, RZ, RZ, R45 ;  /* 0x000000ffff297224 */ /* 0x000fe400078e002d */
[----:B------:R-:W-:Y:S02]  /*bfc50*/  IMAD.MOV.U32 R46, RZ, RZ, R12 ;  /* 0x000000ffff2e7224 */ /* 0x000fe400078e000c */
[----:B------:R-:W-:Y:S01]  /*bfc60*/  IMAD.MOV.U32 R45, RZ, RZ, R13 ;  /* 0x000000ffff2d7224 */ /* 0x000fe200078e000d */
[----:B----4-:R-:W4:Y:S04]  /*bfc70*/  LDL.LU R53, [R1+0xb2c] ;  /* 0x000b2c0001357983 */ /* 0x010f280000300800 */
[----:B------:R-:W3:Y:S04]  /*bfc80*/  LDL.LU R61, [R1+0xb1c] ;  /* 0x000b1c00013d7983 */ /* 0x000ee80000300800 */
[----:B------:R-:W3:Y:S04]  /*bfc90*/  LDL.LU R12, [R1+0xeb0] ;  /* 0x000eb000010c7983 */ /* 0x000ee80000300800 */
[----:B------:R-:W3:Y:S04]  /*bfca0*/  LDL.LU R13, [R1+0xeb4] ;  /* 0x000eb400010d7983 */ /* 0x000ee80000300800 */
[----:B------:R0:W-:Y:S04]  /*bfcb0*/  STL [R1+0x4450], R52 ;  /* 0x0044503401007387 */ /* 0x0001e80000100800 */
[----:B0-----:R-:W3:Y:S04]  /*bfcc0*/  LDL.LU R52, [R1+0xb18] ;  /* 0x000b180001347983 */ /* 0x001ee80000300800 */
[----:B------:R0:W-:Y:S04]  /*bfcd0*/  STL.64 [R1+0x4468], R48 ;  /* 0x0044683001007387 */ /* 0x0001e80000100a00 */
[----:B0-----:R-:W4:Y:S04]  /*bfce0*/  LDL.LU R48, [R1+0xb28] ;  /* 0x000b280001307983 */ /* 0x001f280000300800 */
[----:B------:R-:W4:Y:S01]  /*bfcf0*/  LDL.LU R49, [R1+0xb10] ;  /* 0x000b100001317983 */ /* 0x000f220000300800 */
[----:B--2---:R-:W-:-:S03]  /*bfd00*/  F2FP.SATFINITE.E4M3.F32.PACK_AB_MERGE_C R51, R51, R50, RZ ;  /* 0x000000323333723e */ /* 0x004fc600048070ff */
[----:B------:R-:W2:Y:S04]  /*bfd10*/  LDL.LU R50, [R1+0x4618] ;  /* 0x0046180001327983 */ /* 0x000ea80000300800 */
[----:B------:R0:W-:Y:S04]  /*bfd20*/  STL [R1+0x4460], R51 ;  /* 0x0044603301007387 */ /* 0x0001e80000100800 */
[----:B------:R1:W-:Y:S04]  /*bfd30*/  STL.64 [R1+0x4470], R2 ;  /* 0x0044700201007387 */ /* 0x0003e80000100a00 */
[----:B0-----:R-:W1:Y:S01]  /*bfd40*/  LDL.LU R51, [R1+0x20] ;  /* 0x0000200001337983 */ /* 0x001e620000300800 */
[----:B---3--:R-:W-:-:S02]  /*bfd50*/  F2FP.SATFINITE.E4M3.F32.PACK_AB_MERGE_C R52, R61, R52, RZ ;  /* 0x000000343d34723e */ /* 0x008fc400048070ff */
[----:B------:R-:W-:Y:S02]  /*bfd60*/  F2FP.SATFINITE.E4M3.F32.PACK_AB_MERGE_C R61, R13, R12, RZ ;  /* 0x0000000c0d3d723e */ /* 0x000fe400048070ff */
[----:B----4-:R-:W-:Y:S01]  /*bfd70*/  F2FP.SATFINITE.E4M3.F32.PACK_AB_MERGE_C R53, R53, R48, RZ ;  /* 0x000000303535723e */ /* 0x010fe200048070ff */
[----:B------:R-:W-:Y:S02]  /*bfd80*/  IMAD.MOV.U32 R48, RZ, RZ, R47 ;  /* 0x000000ffff307224 */ /* 0x000fe400078e002f */
[----:B------:R-:W-:Y:S02]  /*bfd90*/  IMAD.MOV.U32 R47, RZ, RZ, R45 ;  /* 0x000000ffff2f7224 */ /* 0x000fe400078e002d */
[----:B------:R-:W-:Y:S02]  /*bfda0*/  IMAD.MOV.U32 R45, RZ, RZ, R46 ;  /* 0x000000ffff2d7224 */ /* 0x000fe400078e002e */
[----:B------:R-:W3:Y:S04]  /*bfdb0*/  LDL.LU R46, [R1+0x10] ;  /* 0x00001000012e7983 */ /* 0x000ee80000300800 */
[----:B------:R0:W-:Y:S04]  /*bfdc0*/  STL.64 [R1+0x4478], R52 ;  /* 0x0044783401007387 */ /* 0x0001e80000100a00 */
[----:B------:R-:W-:Y:S04]  /*bfdd0*/  STL.64 [R1+0x45b0], R38 ;  /* 0x0045b02601007387 */ /* 0x000fe80000100a00 */
[----:B------:R-:W4:Y:S04]  /*bfde0*/  LDL.LU R12, [R1+0xc] ;  /* 0x00000c00010c7983 */ /* 0x000f280000300800 */
[----:B------:R-:W4:Y:S01]  /*bfdf0*/  LDL.LU R13, [R1+0x8] ;  /* 0x00000800010d7983 */ /* 0x000f220000300800 */
[----:B------:R-:W-:-:S02]  /*bfe00*/  ISETP.GE.AND P0, PT, R8, UR22, PT ;  /* 0x0000001608007c0c */ /* 0x000fc4000bf06270 */
[----:B------:R-:W-:Y:S01]  /*bfe10*/  F2FP.SATFINITE.E4M3.F32.PACK_AB_MERGE_C R58, R58, R49, RZ ;  /* 0x000000313a3a723e */ /* 0x000fe200048070ff */
[----:B------:R-:W-:Y:S01]  /*bfe20*/  VIADD R8, R37, 0x57 ;  /* 0x0000005725087836 */ /* 0x000fe20000000000 */
[----:B------:R-:W-:Y:S01]  /*bfe30*/  ISETP.LT.AND P1, PT, R3, UR23, !P0 ;  /* 0x0000001703007c0c */ /* 0x000fe2000c721270 */
[----:B------:R-:W-:Y:S01]  /*bfe40*/  IMAD.MOV.U32 R49, RZ, RZ, R9 ;  /* 0x000000ffff317224 */ /* 0x000fe200078e0009 */
[----:B------:R-:W-:Y:S01]  /*bfe50*/  ISETP.LT.AND P0, PT, R39, UR17, !P0 ;  /* 0x0000001127007c0c */ /* 0x000fe2000c701270 */
[----:B------:R0:W-:Y:S01]  /*bfe60*/  STL [R1+0x4564], R61 ;  /* 0x0045643d01007387 */ /* 0x0001e20000100800 */
[----:B------:R-:W-:Y:S02]  /*bfe70*/  ISETP.GE.AND P2, PT, R8, UR16, PT ;  /* 0x0000001008007c0c */ /* 0x000fe4000bf46270 */
[----:B--2---:R-:W-:Y:S02]  /*bfe80*/  LOP3.LUT R50, R50, 0xffffefff, RZ, 0xc0, !PT ;  /* 0xffffefff32327812 */ /* 0x004fe400078ec0ff */
[----:B-1----:R-:W-:Y:S01]  /*bfe90*/  IADD3 R2, P3, PT, R51, R4, RZ ;  /* 0x0000000433027210 */ /* 0x002fe20007f7e0ff */
[----:B0-----:R-:W-:-:S04]  /*bfea0*/  IMAD.MOV.U32 R52, RZ, RZ, R42 ;  /* 0x000000ffff347224 */ /* 0x001fc800078e002a */
[----:B------:R-:W-:Y:S01]  /*bfeb0*/  @P1 LOP3.LUT R50, R50, 0x1000, RZ, 0xfc, !PT ;  /* 0x0000100032321812 */ /* 0x000fe200078efcff */
[----:B------:R-:W0:Y:S03]  /*bfec0*/  LDCU UR23, c[0x0][0x3b8] ;  /* 0x00007700ff1777ac */ /* 0x000e260008000800 */
[----:B------:R-:W-:Y:S01]  /*bfed0*/  LOP3.LUT R50, R50, 0xfffff7ff, RZ, 0xc0, !PT ;  /* 0xfffff7ff32327812 */ /* 0x000fe200078ec0ff */
[----:B------:R-:W1:Y:S01]  /*bfee0*/  LDCU UR22, c[0x0][0x3b8] ;  /* 0x00007700ff1677ac */ /* 0x000e620008000800 */
[----:B------:R-:W-:Y:S02]  /*bfef0*/  SHF.R.S32.HI R9, RZ, 0x1f, R51 ;  /* 0x0000001fff097819 */ /* 0x000fe40000011433 */
[----:B------:R-:W-:Y:S01]  /*bff00*/  @P0 LOP3.LUT R50, R50, 0x800, RZ, 0xfc, !PT ;  /* 0x0000080032320812 */ /* 0x000fe200078efcff */
[----:B------:R-:W-:Y:S01]  /*bff10*/  VIADD R61, R33, UR59 ;  /* 0x0000003b213d7c36 */ /* 0x000fe20008000000 */
[----:B------:R-:W2:Y:S01]  /*bff20*/  LDCU UR59, c[0x0][0x3b8] ;  /* 0x00007700ff3b77ac */ /* 0x000ea20008000800 */
[----:B------:R-:W-:-:S02]  /*bff30*/  IMAD.X R3, R9, 0x1, R5, P3 ;  /* 0x0000000109037824 */ /* 0x000fc400018e0605 */
[----:B------:R0:W-:Y:S01]  /*bff40*/  STL [R1+0x4538], R50 ;  /* 0x0045383201007387 */ /* 0x0001e20000100800 */
[----:B------:R-:W1:Y:S03]  /*bff50*/  LDCU UR17, c[0x0][0x3b8] ;  /* 0x00007700ff1177ac */ /* 0x000e660008000800 */
[----:B------:R1:W-:Y:S01]  /*bff60*/  STL.64 [R1+0x1370], R2 ;  /* 0x0013700201007387 */ /* 0x0003e20000100a00 */
[----:B------:R-:W1:Y:S01]  /*bff70*/  LDCU UR16, c[0x0][0x3b8] ;  /* 0x00007700ff1077ac */ /* 0x000e620008000800 */
[----:B0-----:R-:W-:-:S05]  /*bff80*/  IADD3 R50, P1, PT, R51, R6, RZ ;  /* 0x0000000633327210 */ /* 0x001fca0007f3e0ff */
[----:B------:R-:W-:-:S05]  /*bff90*/  IMAD.X R51, R9, 0x1, R7, P1 ;  /* 0x0000000109337824 */ /* 0x000fca00008e0607 */
[----:B------:R0:W-:Y:S01]  /*bffa0*/  STL.64 [R1+0x1368], R50 ;  /* 0x0013683201007387 */ /* 0x0001e20000100a00 */
[----:B---3--:R-:W-:Y:S02]  /*bffb0*/  SHF.R.S32.HI R8, RZ, 0x1f, R46 ;  /* 0x0000001fff087819 */ /* 0x008fe4000001142e */
[C---:B------:R-:W-:Y:S02]  /*bffc0*/  IADD3 R38, P0, PT, R46.reuse, R4, RZ ;  /* 0x000000042e267210 */ /* 0x040fe40007f1e0ff */
[----:B-1----:R-:W-:-:S03]  /*bffd0*/  IADD3 R2, P3, PT, R46, R6, RZ ;  /* 0x000000062e027210 */ /* 0x002fc60007f7e0ff */
[C---:B------:R-:W-:Y:S02]  /*bffe0*/  IMAD.X R39, R8.reuse, 0x1, R5, P0 ;  /* 0x0000000108277824 */ /* 0x040fe400000e0605 */
[----:B------:R-:W-:Y:S01]  /*bfff0*/  IMAD.X R3, R8, 0x1, R7, P3 ;  /* 0x0000000108037824 */ /* 0x000fe200018e0607 */
[----:B----4-:R-:W-:Y:S02]  /*c0000*/  SHF.R.S32.HI R8, RZ, 0x1f, R12 ;  /* 0x0000001fff087819 */ /* 0x010fe4000001140c */
[----:B0-----:R-:W-:Y:S01]  /*c0010*/  IADD3 R50, P1, PT, R12, R4, RZ ;  /* 0x000000040c327210 */ /* 0x001fe20007f3e0ff */
[----:B------:R0:W-:Y:S01]  /*c0020*/  STL.64 [R1+0x1360], R38 ;  /* 0x0013602601007387 */ /* 0x0001e20000100a00 */
[----:B------:R-:W-:-:S03]  /*c0030*/  SHF.R.S32.HI R9, RZ, 0x1f, R13 ;  /* 0x0000001fff097819 */ /* 0x000fc6000001140d */
[----:B------:R1:W-:Y:S01]  /*c0040*/  STL.64 [R1+0x1358], R2 ;  /* 0x0013580201007387 */ /* 0x0003e20000100a00 */
[----:B------:R-:W-:Y:S01]  /*c0050*/  IMAD.X R51, R8, 0x1, R5, P1 ;  /* 0x0000000108337824 */ /* 0x000fe200008e0605 */
[-C--:B0-----:R-:W-:Y:S02]  /*c0060*/  IADD3 R38, P3, PT, R12, R6.reuse, RZ ;  /* 0x000000060c267210 */ /* 0x081fe40007f7e0ff */
[C---:B------:R-:W-:Y:S02]  /*c0070*/  IADD3 R12, P1, PT, R13.reuse, R6, RZ ;  /* 0x000000060d0c7210 */ /* 0x040fe40007f3e0ff */
[----:B-1----:R-:W-:Y:S01]  /*c0080*/  IADD3 R2, P0, PT, R13, R4, RZ ;  /* 0x000000040d027210 */ /* 0x002fe20007f1e0ff */
[--C-:B------:R-:W-:Y:S02]  /*c0090*/  IMAD.X R39, R8, 0x1, R7.reuse, P3 ;  /* 0x0000000108277824 */ /* 0x100fe400018e0607 */
[C---:B------:R-:W-:Y:S02]  /*c00a0*/  IMAD.X R13, R9.reuse, 0x1, R7, P1 ;  /* 0x00000001090d7824 */ /* 0x040fe400008e0607 */
[----:B------:R-:W-:Y:S01]  /*c00b0*/  IMAD.X R3, R9, 0x1, R5, P0 ;  /* 0x0000000109037824 */ /* 0x000fe200000e0605 */
[----:B------:R0:W-:Y:S04]  /*c00c0*/  STL.64 [R1+0x1350], R50 ;  /* 0x0013503201007387 */ /* 0x0001e80000100a00 */
[----:B------:R1:W-:Y:S01]  /*c00d0*/  STL.64 [R1+0x1348], R38 ;  /* 0x0013482601007387 */ /* 0x0003e20000100a00 */
[----:B------:R-:W-:-:S03]  /*c00e0*/  SHF.R.S32.HI R8, RZ, 0x1f, R10 ;  /* 0x0000001fff087819 */ /* 0x000fc6000001140a */
[----:B------:R-:W-:Y:S04]  /*c00f0*/  STL.64 [R1+0x1340], R2 ;  /* 0x0013400201007387 */ /* 0x000fe80000100a00 */
[----:B------:R3:W-:Y:S01]  /*c0100*/  STL.64 [R1+0x1338], R12 ;  /* 0x0013380c01007387 */ /* 0x0007e20000100a00 */
[----:B0-----:R-:W-:Y:S01]  /*c0110*/  IMAD.MOV.U32 R51, RZ, RZ, R14 ;  /* 0x000000ffff337224 */ /* 0x001fe200078e000e */
[C---:B------:R-:W-:Y:S02]  /*c0120*/  IADD3 R14, P3, PT, R10.reuse, R6, RZ ;  /* 0x000000060a0e7210 */ /* 0x040fe40007f7e0ff */
[----:B-1----:R-:W-:Y:S01]  /*c0130*/  IADD3 R38, P0, PT, R10, R4, RZ ;  /* 0x000000040a267210 */ /* 0x002fe20007f1e0ff */
[----:B---3--:R-:W3:Y:S01]  /*c0140*/  LDL.LU.64 R12, [R1+0x4610] ;  /* 0x00461000010c7983 */ /* 0x008ee20000300a00 */
[----:B------:R-:W-:-:S02]  /*c0150*/  IMAD.MOV.U32 R3, RZ, RZ, R48 ;  /* 0x000000ffff037224 */ /* 0x000fc400078e0030 */
[----:B------:R-:W-:Y:S02]  /*c0160*/  IMAD.MOV.U32 R48, RZ, RZ, R15 ;  /* 0x000000ffff307224 */ /* 0x000fe400078e000f */
[C---:B------:R-:W-:Y:S02]  /*c0170*/  IMAD.X R39, R8.reuse, 0x1, R5, P0 ;  /* 0x0000000108277824 */ /* 0x040fe400000e0605 */
[----:B------:R-:W-:Y:S01]  /*c0180*/  IMAD.X R15, R8, 0x1, R7, P3 ;  /* 0x00000001080f7824 */ /* 0x000fe200018e0607 */
[----:B------:R-:W-:Y:S02]  /*c0190*/  SHF.R.S32.HI R8, RZ, 0x1f, R11 ;  /* 0x0000001fff087819 */ /* 0x000fe4000001140b */
[----:B------:R-:W-:Y:S04]  /*c01a0*/  STL.64 [R1+0x1330], R38 ;  /* 0x0013302601007387 */ /* 0x000fe80000100a00 */
[----:B------:R0:W-:Y:S02]  /*c01b0*/  STL.64 [R1+0x1328], R14 ;  /* 0x0013280e01007387 */ /* 0x0001e40000100a00 */
[----:B0-----:R-:W-:-:S05]  /*c01c0*/  IADD3 R14, P1, PT, R11, R4, RZ ;  /* 0x000000040b0e7210 */ /* 0x001fca0007f3e0ff */
[----:B------:R-:W-:-:S05]  /*c01d0*/  IMAD.X R15, R8, 0x1, R5, P1 ;  /* 0x00000001080f7824 */ /* 0x000fca00008e0605 */
[----:B------:R0:W-:Y:S04]  /*c01e0*/  STL.64 [R1+0x1320], R14 ;  /* 0x0013200e01007387 */ /* 0x0001e80000100a00 */
[----:B0-----:R-:W4:Y:S01]  /*c01f0*/  LDL.LU.64 R14, [R1+0x4608] ;  /* 0x00460800010e7983 */ /* 0x001f220000300a00 */
[----:B------:R-:W-:Y:S01]  /*c0200*/  IADD3 R10, P3, PT, R11, R6, RZ ;  /* 0x000000060b0a7210 */ /* 0x000fe20007f7e0ff */
[----:B------:R-:W-:Y:S02]  /*c0210*/  IMAD.MOV.U32 R2, RZ, RZ, R59 ;  /* 0x000000ffff027224 */ /* 0x000fe400078e003b */
[----:B------:R-:W-:Y:S02]  /*c0220*/  IMAD.MOV.U32 R59, RZ, RZ, R40 ;  /* 0x000000ffff3b7224 */ /* 0x000fe400078e0028 */
[----:B------:R-:W-:-:S02]  /*c0230*/  IMAD.MOV.U32 R40, RZ, RZ, R24 ;  /* 0x000000ffff287224 */ /* 0x000fc400078e0018 */
[----:B------:R-:W-:-:S05]  /*c0240*/  IMAD.X R11, R8, 0x1, R7, P3 ;  /* 0x00000001080b7824 */ /* 0x000fca00018e0607 */
[----:B------:R0:W-:Y:S01]  /*c0250*/  STL.64 [R1+0x1318], R10 ;  /* 0x0013180a01007387 */ /* 0x0001e20000100a00 */
[----:B---3--:R-:W-:Y:S02]  /*c0260*/  SHF.R.S32.HI R9, RZ, 0x1f, R12 ;  /* 0x0000001fff097819 */ /* 0x008fe4000001140c */
[C---:B------:R-:W-:Y:S02]  /*c0270*/  IADD3 R38, P0, PT, R12.reuse, R4, RZ ;  /* 0x000000040c267210 */ /* 0x040fe40007f1e0ff */
[----:B------:R-:W-:-:S03]  /*c0280*/  IADD3 R24, P1, PT, R12, R6, RZ ;  /* 0x000000060c187210 */ /* 0x000fc60007f3e0ff */
[----:B------:R-:W-:Y:S02]  /*c0290*/  IMAD.X R39, R9, 0x1, R5, P0 ;  /* 0x0000000109277824 */ /* 0x000fe400000e0605 */
[----:B------:R-:W-:Y:S01]  /*c02a0*/  STL [R1+0x1308], R24 ;  /* 0x0013081801007387 */ /* 0x000fe20000100800 */
[----:B------:R-:W-:-:S03]  /*c02b0*/  SHF.R.S32.HI R8, RZ, 0x1f, R13 ;  /* 0x0000001fff087819 */ /* 0x000fc6000001140d */
[----:B------:R1:W-:Y:S01]  /*c02c0*/  STL.64 [R1+0x1310], R38 ;  /* 0x0013102601007387 */ /* 0x0003e20000100a00 */
[C---:B0-----:R-:W-:Y:S01]  /*c02d0*/  IADD3 R10, P3, PT, R13.reuse, R6, RZ ;  /* 0x000000060d0a7210 */ /* 0x041fe20007f7e0ff */
[----:B------:R-:W-:Y:S02]  /*c02e0*/  IMAD.MOV.U32 R12, RZ, RZ, R24 ;  /* 0x000000ffff0c7224 */ /* 0x000fe400078e0018 */
[----:B-1----:R-:W-:Y:S02]  /*c02f0*/  IMAD.MOV.U32 R38, RZ, RZ, R3 ;  /* 0x000000ffff267224 */ /* 0x002fe400078e0003 */
[----:B------:R-:W-:Y:S01]  /*c0300*/  IMAD.MOV.U32 R3, RZ, RZ, R16 ;  /* 0x000000ffff037224 */ /* 0x000fe200078e0010 */
[----:B------:R-:W-:Y:S01]  /*c0310*/  IADD3 R16, P0, PT, R13, R4, RZ ;  /* 0x000000040d107210 */ /* 0x000fe20007f1e0ff */
[----:B------:R-:W-:Y:S02]  /*c0320*/  IMAD.MOV.U32 R39, RZ, RZ, R2 ;  /* 0x000000ffff277224 */ /* 0x000fe400078e0002 */
[----:B------:R-:W-:-:S02]  /*c0330*/  IMAD.MOV.U32 R13, RZ, RZ, R25 ;  /* 0x000000ffff0d7224 */ /* 0x000fc400078e0019 */
[----:B------:R-:W-:Y:S01]  /*c0340*/  IMAD.MOV.U32 R2, RZ, RZ, R17 ;  /* 0x000000ffff027224 */ /* 0x000fe200078e0011 */
[----:B------:R-:W3:Y:S01]  /*c0350*/  LDL.LU.64 R24, [R1+0x4600] ;  /* 0x0046000001187983 */ /* 0x000ee20000300a00 */
[----:B------:R-:W-:Y:S02]  /*c0360*/  IMAD.X R13, R9, 0x1, R7, P1 ;  /* 0x00000001090d7824 */ /* 0x000fe400008e0607 */
[C---:B------:R-:W-:Y:S02]  /*c0370*/  IMAD.X R17, R8.reuse, 0x1, R5, P0 ;  /* 0x0000000108117824 */ /* 0x040fe400000e0605 */
[----:B------:R-:W-:Y:S01]  /*c0380*/  IMAD.X R11, R8, 0x1, R7, P3 ;  /* 0x00000001080b7824 */ /* 0x000fe200018e0607 */
[----:B------:R-:W-:Y:S04]  /*c0390*/  STL [R1+0x130c], R13 ;  /* 0x00130c0d01007387 */ /* 0x000fe80000100800 */
[----:B------:R0:W-:Y:S01]  /*c03a0*/  STL.64 [R1+0x1300], R16 ;  /* 0x0013001001007387 */ /* 0x0001e20000100a00 */
[----:B----4-:R-:W-:-:S02]  /*c03b0*/  SHF.R.S32.HI R8, RZ, 0x1f, R14 ;  /* 0x0000001fff087819 */ /* 0x010fc4000001140e */
[----:B0-----:R-:W-:Y:S01]  /*c03c0*/  IADD3 R16, P1, PT, R14, R4, RZ ;  /* 0x000000040e107210 */ /* 0x001fe20007f3e0ff */
[----:B------:R-:W-:Y:S04]  /*c03d0*/  STL.64 [R1+0x12f8], R10 ;  /* 0x0012f80a01007387 */ /* 0x000fe80000100a00 */
[----:B------:R-:W-:-:S05]  /*c03e0*/  IMAD.X R17, R8, 0x1, R5, P1 ;  /* 0x0000000108117824 */ /* 0x000fca00008e0605 */
[----:B------:R0:W-:Y:S04]  /*c03f0*/  STL.64 [R1+0x12f0], R16 ;  /* 0x0012f01001007387 */ /* 0x0001e80000100a00 */
[----:B0-----:R-:W4:Y:S01]  /*c0400*/  LDL.LU.64 R16, [R1+0x45f8] ;  /* 0x0045f80001107983 */ /* 0x001f220000300a00 */
[----:B------:R-:W-:Y:S01]  /*c0410*/  IADD3 R10, P3, PT, R14, R6, RZ ;  /* 0x000000060e0a7210 */ /* 0x000fe20007f7e0ff */
[----:B------:R-:W-:Y:S01]  /*c0420*/  VIADD R46, R61, UR60 ;  /* 0x0000003c3d2e7c36 */ /* 0x000fe20008000000 */
[----:B------:R-:W-:Y:S01]  /*c0430*/  SHF.R.S32.HI R9, RZ, 0x1f, R15 ;  /* 0x0000001fff097819 */ /* 0x000fe2000001140f */
[----:B------:R-:W-:Y:S01]  /*c0440*/  IMAD.MOV.U32 R50, RZ, RZ, R52 ;  /* 0x000000ffff327224 */ /* 0x000fe200078e0034 */
[----:B------:R-:W-:Y:S01]  /*c0450*/  IADD3 R12, P0, PT, R15, R4, RZ ;  /* 0x000000040f0c7210 */ /* 0x000fe20007f1e0ff */
[----:B------:R-:W-:Y:S01]  /*c0460*/  IMAD.X R11, R8, 0x1, R7, P3 ;  /* 0x00000001080b7824 */ /* 0x000fe200018e0607 */
[----:B------:R-:W0:Y:S01]  /*c0470*/  LDCU UR60, c[0x0][0x3b8] ;  /* 0x00007700ff3c77ac */ /* 0x000e220008000800 */
[----:B------:R-:W-:-:S03]  /*c0480*/  VIADD R53, R46, UR61 ;  /* 0x0000003d2e357c36 */ /* 0x000fc60008000000 */
[----:B------:R1:W-:Y:S01]  /*c0490*/  STL.64 [R1+0x12e8], R10 ;  /* 0x0012e80a01007387 */ /* 0x0003e20000100a00 */
[----:B------:R-:W-:Y:S01]  /*c04a0*/  IMAD.X R13, R9, 0x1, R5, P0 ;  /* 0x00000001090d7824 */ /* 0x000fe200000e0605 */
[----:B------:R-:W0:Y:S01]  /*c04b0*/  LDCU UR61, c[0x0][0x3b8] ;  /* 0x00007700ff3d77ac */ /* 0x000e220008000800 */
[----:B------:R-:W-:Y:S02]  /*c04c0*/  VIADD R42, R53, UR62 ;  /* 0x0000003e352a7c36 */ /* 0x000fe40008000000 */
[----:B------:R-:W-:Y:S02]  /*c04d0*/  IMAD.MOV.U32 R52, RZ, RZ, R19 ;  /* 0x000000ffff347224 */ /* 0x000fe400078e0013 */
[----:B-1----:R-:W-:Y:S01]  /*c04e0*/  IMAD.MOV.U32 R11, RZ, RZ, R2 ;  /* 0x000000ffff0b7224 */ /* 0x002fe200078e0002 */
[----:B------:R-:W-:Y:S01]  /*c04f0*/  STL.64 [R1+0x12e0], R12 ;  /* 0x0012e00c01007387 */ /* 0x000fe20000100a00 */
[----:B------:R-:W-:Y:S01]  /*c0500*/  IMAD.MOV.U32 R2, RZ, RZ, R18 ;  /* 0x000000ffff027224 */ /* 0x000fe200078e0012 */
[----:B------:R-:W-:Y:S01]  /*c0510*/  IADD3 R18, P1, PT, R15, R6, RZ ;  /* 0x000000060f127210 */ /* 0x000fe20007f3e0ff */
[----:B------:R-:W-:Y:S01]  /*c0520*/  IMAD.MOV.U32 R10, RZ, RZ, R38 ;  /* 0x000000ffff0a7224 */ /* 0x000fe200078e0026 */
[----:B------:R-:W1:Y:S03]  /*c0530*/  LDCU UR62, c[0x0][0x3b8] ;  /* 0x00007700ff3e77ac */ /* 0x000e660008000800 */
[----:B------:R-:W-:Y:S01]  /*c0540*/  IMAD.X R19, R9, 0x1, R7, P1 ;  /* 0x0000000109137824 */ /* 0x000fe200008e0607 */
[----:B------:R-:W-:Y:S04]  /*c0550*/  STL.64 [R1+0x4578], R42 ;  /* 0x0045782a01007387 */ /* 0x000fe80000100a00 */
[----:B------:R0:W-:Y:S01]  /*c0560*/  STL.64 [R1+0x12d8], R18 ;  /* 0x0012d81201007387 */ /* 0x0001e20000100a00 */
[----:B------:R-:W-:-:S03]  /*c0570*/  IMAD.MOV.U32 R38, RZ, RZ, R45 ;  /* 0x000000ffff267224 */ /* 0x000fc600078e002d */
[----:B0-----:R-:W2:Y:S01]  /*c0580*/  LDL.LU.64 R18, [R1+0x45f0] ;  /* 0x0045f00001127983 */ /* 0x001ea20000300a00 */
[----:B----4-:R-:W-:Y:S02]  /*c0590*/  SHF.R.S32.HI R8, RZ, 0x1f, R16 ;  /* 0x0000001fff087819 */ /* 0x010fe40000011410 */
[C---:B------:R-:W-:Y:S02]  /*c05a0*/  IADD3 R14, P0, PT, R16.reuse, R4, RZ ;  /* 0x00000004100e7210 */ /* 0x040fe40007f1e0ff */
[----:B------:R-:W-:-:S03]  /*c05b0*/  IADD3 R12, P3, PT, R16, R6, RZ ;  /* 0x00000006100c7210 */ /* 0x000fc60007f7e0ff */
[C---:B------:R-:W-:Y:S02]  /*c05c0*/  IMAD.X R15, R8.reuse, 0x1, R5, P0 ;  /* 0x00000001080f7824 */ /* 0x040fe400000e0605 */
[----:B------:R-:W-:-:S03]  /*c05d0*/  IMAD.X R13, R8, 0x1, R7, P3 ;  /* 0x00000001080d7824 */ /* 0x000fc600018e0607 */
[----:B------:R-:W-:Y:S04]  /*c05e0*/  STL.64 [R1+0x12d0], R14 ;  /* 0x0012d00e01007387 */ /* 0x000fe80000100a00 */
[----:B------:R0:W-:Y:S01]  /*c05f0*/  STL.64 [R1+0x12c8], R12 ;  /* 0x0012c80c01007387 */ /* 0x0001e20000100a00 */
[----:B------:R-:W-:Y:S01]  /*c0600*/  SHF.R.S32.HI R8, RZ, 0x1f, R17 ;  /* 0x0000001fff087819 */ /* 0x000fe20000011411 */
[----:B0-----:R-:W-:Y:S02]  /*c0610*/  IMAD.MOV.U32 R13, RZ, RZ, R11 ;  /* 0x000000ffff0d7224 */ /* 0x001fe400078e000b */
[----:B------:R-:W-:Y:S02]  /*c0620*/  IMAD.MOV.U32 R11, RZ, RZ, R38 ;  /* 0x000000ffff0b7224 */ /* 0x000fe400078e0026 */
[----:B------:R-:W-:-:S02]  /*c0630*/  IMAD.MOV.U32 R38, RZ, RZ, R52 ;  /* 0x000000ffff267224 */ /* 0x000fc400078e0034 */
[----:B------:R-:W-:Y:S02]  /*c0640*/  IMAD.MOV.U32 R52, RZ, RZ, R49 ;  /* 0x000000ffff347224 */ /* 0x000fe400078e0031 */
[----:B------:R-:W-:Y:S01]  /*c0650*/  IMAD.MOV.U32 R49, RZ, RZ, R20 ;  /* 0x000000ffff317224 */ /* 0x000fe200078e0014 */
[----:B------:R-:W-:Y:S01]  /*c0660*/  IADD3 R20, P1, PT, R17, R4, RZ ;  /* 0x0000000411147210 */ /* 0x000fe20007f3e0ff */
[----:B------:R-:W-:Y:S02]  /*c0670*/  IMAD.MOV.U32 R12, RZ, RZ, R2 ;  /* 0x000000ffff0c7224 */ /* 0x000fe400078e0002 */
[----:B------:R-:W-:Y:S02]  /*c0680*/  IMAD.MOV.U32 R2, RZ, RZ, R60 ;  /* 0x000000ffff027224 */ /* 0x000fe400078e003c */
[----:B------:R-:W-:Y:S02]  /*c0690*/  IMAD.MOV.U32 R60, RZ, RZ, R21 ;  /* 0x000000ffff3c7224 */ /* 0x000fe400078e0015 */
[----:B------:R-:W-:-:S05]  /*c06a0*/  IMAD.X R21, R8, 0x1, R5, P1 ;  /* 0x0000000108157824 */ /* 0x000fca00008e0605 */
[----:B------:R0:W-:Y:S04]  /*c06b0*/  STL.64 [R1+0x12c0], R20 ;  /* 0x0012c01401007387 */ /* 0x0001e80000100a00 */
[----:B0-----:R-:W4:Y:S01]  /*c06c0*/  LDL.LU R21, [R1+0x45e8] ;  /* 0x0045e80001157983 */ /* 0x001f220000300800 */
[----:B------:R-:W-:Y:S02]  /*c06d0*/  IADD3 R16, P3, PT, R17, R6, RZ ;  /* 0x0000000611107210 */ /* 0x000fe40007f7e0ff */
[----:B--2---:R-:W-:Y:S02]  /*c06e0*/  SHF.R.S32.HI R9, RZ, 0x1f, R18 ;  /* 0x0000001fff097819 */ /* 0x004fe40000011412 */
[----:B------:R-:W-:Y:S01]  /*c06f0*/  IADD3 R14, P0, PT, R18, R4, RZ ;  /* 0x00000004120e7210 */ /* 0x000fe20007f1e0ff */
[----:B------:R-:W-:Y:S01]  /*c0700*/  IMAD.X R17, R8, 0x1, R7, P3 ;  /* 0x0000000108117824 */ /* 0x000fe200018e0607 */
[----:B------:R-:W-:-:S03]  /*c0710*/  IADD3 R20, P1, PT, R18, R6, RZ ;  /* 0x0000000612147210 */ /* 0x000fc60007f3e0ff */
[----:B------:R-:W-:Y:S01]  /*c0720*/  IMAD.X R15, R9, 0x1, R5, P0 ;  /* 0x00000001090f7824 */ /* 0x000fe200000e0605 */
[----:B------:R0:W-:Y:S04]  /*c0730*/  STL.64 [R1+0x12b8], R16 ;  /* 0x0012b81001007387 */ /* 0x0001e80000100a00 */
[----:B------:R-:W-:Y:S04]  /*c0740*/  STL [R1+0x12a8], R20 ;  /* 0x0012a81401007387 */ /* 0x000fe80000100800 */
[----:B------:R2:W-:Y:S01]  /*c0750*/  STL.64 [R1+0x12b0], R14 ;  /* 0x0012b00e01007387 */ /* 0x0005e20000100a00 */
[----:B------:R-:W-:Y:S01]  /*c0760*/  VIADD R45, R42, UR63 ;  /* 0x0000003f2a2d7c36 */ /* 0x000fe20008000000 */
[----:B------:R-:W-:Y:S01]  /*c0770*/  SHF.R.S32.HI R8, RZ, 0x1f, R19 ;  /* 0x0000001fff087819 */ /* 0x000fe20000011413 */
[----:B------:R-:W1:Y:S01]  /*c0780*/  LDCU UR63, c[0x0][0x3b8] ;  /* 0x00007700ff3f77ac */ /* 0x000e620008000800 */
[----:B0-----:R-:W-:Y:S01]  /*c0790*/  IADD3 R16, P3, PT, R19, R6, RZ ;  /* 0x0000000613107210 */ /* 0x001fe20007f7e0ff */
[----:B--2---:R-:W-:-:S02]  /*c07a0*/  IMAD.MOV.U32 R15, RZ, RZ, R52 ;  /* 0x000000ffff0f7224 */ /* 0x004fc400078e0034 */
[----:B------:R-:W-:Y:S02]  /*c07b0*/  IMAD.MOV.U32 R52, RZ, RZ, R59 ;  /* 0x000000ffff347224 */ /* 0x000fe400078e003b */
[----:B------:R-:W-:Y:S01]  /*c07c0*/  IMAD.MOV.U32 R59, RZ, RZ, R22 ;  /* 0x000000ffff3b7224 */ /* 0x000fe200078e0016 */
[----:B------:R-:W-:Y:S01]  /*c07d0*/  IADD3 R22, P0, PT, R19, R4, RZ ;  /* 0x0000000413167210 */ /* 0x000fe20007f1e0ff */
[----:B------:R-:W-:Y:S02]  /*c07e0*/  IMAD.MOV.U32 R14, RZ, RZ, R12 ;  /* 0x000000ffff0e7224 */ /* 0x000fe400078e000c */
[----:B------:R-:W-:Y:S02]  /*c07f0*/  IMAD.MOV.U32 R19, RZ, RZ, R23 ;  /* 0x000000ffff137224 */ /* 0x000fe400078e0017 */
[----:B------:R0:W-:Y:S01]  /*c0800*/  STL [R1+0x12a0], R22 ;  /* 0x0012a01601007387 */ /* 0x0001e20000100800 */
[----:B------:R-:W-:Y:S02]  /*c0810*/  IMAD.MOV.U32 R18, RZ, RZ, R22 ;  /* 0x000000ffff127224 */ /* 0x000fe400078e0016 */
[----:B------:R-:W-:-:S02]  /*c0820*/  IMAD.MOV.U32 R12, RZ, RZ, R49 ;  /* 0x000000ffff0c7224 */ /* 0x000fc400078e0031 */
[----:B------:R-:W-:Y:S01]  /*c0830*/  VIADD R49, R45, UR64 ;  /* 0x000000402d317c36 */ /* 0x000fe20008000000 */
[----:B------:R-:W2:Y:S01]  /*c0840*/  LDCU UR64, c[0x0][0x3b8] ;  /* 0x00007700ff4077ac */ /* 0x000ea20008000800 */
[----:B0-----:R-:W2:Y:S04]  /*c0850*/  LDL.LU.64 R22, [R1+0x45e0] ;  /* 0x0045e00001167983 */ /* 0x001ea80000300a00 */
[----:B------:R0:W-:Y:S02]  /*c0860*/  STL.64 [R1+0x4558], R44 ;  /* 0x0045582c01007387 */ /* 0x0001e40000100a00 */
[----:B0-----:R-:W-:Y:S02]  /*c0870*/  IMAD.MOV.U32 R44, RZ, RZ, R20 ;  /* 0x000000ffff2c7224 */ /* 0x001fe400078e0014 */
[----:B----4-:R-:W-:-:S02]  /*c0880*/  IMAD.MOV.U32 R45, RZ, RZ, R21 ;  /* 0x000000ffff2d7224 */ /* 0x010fc400078e0015 */
[----:B------:R-:W4:Y:S01]  /*c0890*/  LDL.LU.64 R20, [R1+0x45d8] ;  /* 0x0045d80001147983 */ /* 0x000f220000300a00 */
[----:B------:R-:W-:Y:S02]  /*c08a0*/  IMAD.X R45, R9, 0x1, R7, P1 ;  /* 0x00000001092d7824 */ /* 0x000fe400008e0607 */
[C---:B------:R-:W-:Y:S02]  /*c08b0*/  IMAD.X R19, R8.reuse, 0x1, R5, P0 ;  /* 0x0000000108137824 */ /* 0x040fe400000e0605 */
[----:B------:R-:W-:Y:S01]  /*c08c0*/  IMAD.X R17, R8, 0x1, R7, P3 ;  /* 0x0000000108117824 */ /* 0x000fe200018e0607 */
[----:B------:R0:W-:Y:S04]  /*c08d0*/  STL [R1+0x12ac], R45 ;  /* 0x0012ac2d01007387 */ /* 0x0001e80000100800 */
[----:B------:R-:W-:Y:S04]  /*c08e0*/  STL [R1+0x12a4], R19 ;  /* 0x0012a41301007387 */ /* 0x000fe80000100800 */
[----:B------:R0:W-:Y:S01]  /*c08f0*/  STL.64 [R1+0x1298], R16 ;  /* 0x0012981001007387 */ /* 0x0001e20000100a00 */
[----:B----4-:R-:W-:-:S02]  /*c0900*/  SHF.R.S32.HI R8, RZ, 0x1f, R20 ;  /* 0x0000001fff087819 */ /* 0x010fc40000011414 */
[C---:B------:R-:W-:Y:S02]  /*c0910*/  IADD3 R44, P1, PT, R20.reuse, R4, RZ ;  /* 0x00000004142c7210 */ /* 0x040fe40007f3e0ff */
[----:B------:R-:W-:Y:S02]  /*c0920*/  IADD3 R18, P3, PT, R20, R6, RZ ;  /* 0x0000000614127210 */ /* 0x000fe40007f7e0ff */
[----:B------:R-:W-:Y:S01]  /*c0930*/  SHF.R.S32.HI R9, RZ, 0x1f, R21 ;  /* 0x0000001fff097819 */ /* 0x000fe20000011415 */
[C---:B0-----:R-:W-:Y:S01]  /*c0940*/  IMAD.X R45, R8.reuse, 0x1, R5, P1 ;  /* 0x00000001082d7824 */ /* 0x041fe200008e0605 */
[-C--:B------:R-:W-:Y:S01]  /*c0950*/  IADD3 R16, P0, PT, R21, R4.reuse, RZ ;  /* 0x0000000415107210 */ /* 0x080fe20007f1e0ff */
[----:B------:R-:W-:Y:S01]  /*c0960*/  IMAD.X R19, R8, 0x1, R7, P3 ;  /* 0x0000000108137824 */ /* 0x000fe200018e0607 */
[----:B--2---:R-:W-:Y:S02]  /*c0970*/  SHF.R.S32.HI R8, RZ, 0x1f, R22 ;  /* 0x0000001fff087819 */ /* 0x004fe40000011416 */
[----:B------:R0:W-:Y:S01]  /*c0980*/  STL.64 [R1+0x1290], R44 ;  /* 0x0012902c01007387 */ /* 0x0001e20000100a00 */
[----:B------:R-:W-:Y:S01]  /*c0990*/  IMAD.X R17, R9, 0x1, R5, P0 ;  /* 0x0000000109117824 */ /* 0x000fe200000e0605 */
[----:B------:R-:W-:-:S02]  /*c09a0*/  IADD3 R20, P0, PT, R22, R4, RZ ;  /* 0x0000000416147210 */ /* 0x000fc40007f1e0ff */
[----:B------:R2:W-:Y:S01]  /*c09b0*/  STL.64 [R1+0x1288], R18 ;  /* 0x0012881201007387 */ /* 0x0005e20000100a00 */
[-C--:B0-----:R-:W-:Y:S02]  /*c09c0*/  IADD3 R44, P1, PT, R21, R6.reuse, RZ ;  /* 0x00000006152c7210 */ /* 0x081fe40007f3e0ff */
[----:B--2---:R-:W-:-:S03]  /*c09d0*/  IADD3 R18, P3, PT, R22, R6, RZ ;  /* 0x0000000616127210 */ /* 0x004fc60007f7e0ff */
[----:B------:R-:W-:Y:S02]  /*c09e0*/  IMAD.X R45, R9, 0x1, R7, P1 ;  /* 0x00000001092d7824 */ /* 0x000fe400008e0607 */
[C---:B------:R-:W-:Y:S02]  /*c09f0*/  IMAD.X R21, R8.reuse, 0x1, R5, P0 ;  /* 0x0000000108157824 */ /* 0x040fe400000e0605 */
[----:B------:R-:W-:Y:S01]  /*c0a00*/  IMAD.X R19, R8, 0x1, R7, P3 ;  /* 0x0000000108137824 */ /* 0x000fe200018e0607 */
[----:B------:R-:W-:Y:S01]  /*c0a10*/  STL.64 [R1+0x1280], R16 ;  /* 0x0012801001007387 */ /* 0x000fe20000100a00 */
[----:B------:R-:W-:-:S03]  /*c0a20*/  SHF.R.S32.HI R8, RZ, 0x1f, R23 ;  /* 0x0000001fff087819 */ /* 0x000fc60000011417 */
[----:B------:R0:W-:Y:S01]  /*c0a30*/  STL.64 [R1+0x1278], R44 ;  /* 0x0012782c01007387 */ /* 0x0001e20000100a00 */
[----:B---3--:R-:W-:-:S03]  /*c0a40*/  SHF.R.S32.HI R9, RZ, 0x1f, R24 ;  /* 0x0000001fff097819 */ /* 0x008fc60000011418 */
[----:B------:R2:W-:Y:S04]  /*c0a50*/  STL.64 [R1+0x1270], R20 ;  /* 0x0012701401007387 */ /* 0x0005e80000100a00 */
[----:B------:R3:W-:Y:S01]  /*c0a60*/  STL.64 [R1+0x1268], R18 ;  /* 0x0012681201007387 */ /* 0x0007e20000100a00 */
[C---:B0-----:R-:W-:Y:S02]  /*c0a70*/  IADD3 R44, P1, PT, R23.reuse, R4, RZ ;  /* 0x00000004172c7210 */ /* 0x041fe40007f3e0ff */
[----:B--2---:R-:W-:-:S03]  /*c0a80*/  IADD3 R20, P3, PT, R23, R6, RZ ;  /* 0x0000000617147210 */ /* 0x004fc60007f7e0ff */
[----:B------:R-:W-:Y:S01]  /*c0a90*/  IMAD.X R45, R8, 0x1, R5, P1 ;  /* 0x00000001082d7824 */ /* 0x000fe200008e0605 */
[----:B---3--:R-:W-:Y:S01]  /*c0aa0*/  IADD3 R18, P0, PT, R24, R4, RZ ;  /* 0x0000000418127210 */ /* 0x008fe20007f1e0ff */
[----:B------:R-:W-:-:S03]  /*c0ab0*/  IMAD.X R21, R8, 0x1, R7, P3 ;  /* 0x0000000108157824 */ /* 0x000fc600018e0607 */
[----:B------:R-:W-:Y:S01]  /*c0ac0*/  STL.64 [R1+0x1260], R44 ;  /* 0x0012602c01007387 */ /* 0x000fe20000100a00 */
[----:B------:R-:W-:Y:S01]  /*c0ad0*/  IMAD.X R19, R9, 0x1, R5, P0 ;  /* 0x0000000109137824 */ /* 0x000fe200000e0605 */
[----:B------:R-:W-:Y:S02]  /*c0ae0*/  IADD3 R22, P1, PT, R24, R6, RZ ;  /* 0x0000000618167210 */ /* 0x000fe40007f3e0ff */
[----:B------:R0:W-:Y:S01]  /*c0af0*/  STL.64 [R1+0x1258], R20 ;  /* 0x0012581401007387 */ /* 0x0001e20000100a00 */
[----:B------:R-:W-:-:S03]  /*c0b00*/  SHF.R.S32.HI R8, RZ, 0x1f, R25 ;  /* 0x0000001fff087819 */ /* 0x000fc60000011419 */
[----:B------:R2:W-:Y:S01]  /*c0b10*/  STL.64 [R1+0x1250], R18 ;  /* 0x0012501201007387 */ /* 0x0005e20000100a00 */
[----:B------:R-:W-:Y:S01]  /*c0b20*/  IMAD.X R23, R9, 0x1, R7, P1 ;  /* 0x0000000109177824 */ /* 0x000fe200008e0607 */
[C---:B0-----:R-:W-:Y:S02]  /*c0b30*/  IADD3 R20, P0, PT, R25.reuse, R4, RZ ;  /* 0x0000000419147210 */ /* 0x041fe40007f1e0ff */
[----:B--2---:R-:W-:-:S03]  /*c0b40*/  IADD3 R18, P3, PT, R25, R6, RZ ;  /* 0x0000000619127210 */ /* 0x004fc60007f7e0ff */
[C---:B------:R-:W-:Y:S01]  /*c0b50*/  IMAD.X R21, R8.reuse, 0x1, R5, P0 ;  /* 0x0000000108157824 */ /* 0x040fe200000e0605 */
[----:B------:R0:W-:Y:S01]  /*c0b60*/  STL.64 [R1+0x1248], R22 ;  /* 0x0012481601007387 */ /* 0x0001e20000100a00 */
[----:B------:R-:W-:-:S03]  /*c0b70*/  IMAD.X R19, R8, 0x1, R7, P3 ;  /* 0x0000000108137824 */ /* 0x000fc600018e0607 */
[----:B------:R2:W-:Y:S04]  /*c0b80*/  STL.64 [R1+0x1240], R20 ;  /* 0x0012401401007387 */ /* 0x0005e80000100a00 */
[----:B------:R3:W-:Y:S04]  /*c0b90*/  STL.64 [R1+0x1238], R18 ;  /* 0x0012381201007387 */ /* 0x0007e80000100a00 */
[----:B------:R-:W4:Y:S01]  /*c0ba0*/  LDL.LU R17, [R1] ;  /* 0x0000000001117983 */ /* 0x000f220000300800 */
[----:B------:R-:W-:Y:S02]  /*c0bb0*/  SHF.R.S32.HI R8, RZ, 0x1f, R26 ;  /* 0x0000001fff087819 */ /* 0x000fe4000001141a */
[----:B0-----:R-:W-:-:S02]  /*c0bc0*/  IADD3 R22, P1, PT, R26, R4, RZ ;  /* 0x000000041a167210 */ /* 0x001fc40007f3e0ff */
[----:B--2---:R-:W-:Y:S01]  /*c0bd0*/  IADD3 R20, P3, PT, R26, R6, RZ ;  /* 0x000000061a147210 */ /* 0x004fe20007f7e0ff */
[----:B------:R-:W-:Y:S01]  /*c0be0*/  IMAD.MOV.U32 R16, RZ, RZ, R12 ;  /* 0x000000ffff107224 */ /* 0x000fe200078e000c */
[----:B------:R-:W-:Y:S01]  /*c0bf0*/  SHF.R.S32.HI R9, RZ, 0x1f, R27 ;  /* 0x0000001fff097819 */ /* 0x000fe2000001141b */
[----:B------:R-:W-:Y:S01]  /*c0c00*/  IMAD.MOV.U32 R12, RZ, RZ, R48 ;  /* 0x000000ffff0c7224 */ /* 0x000fe200078e0030 */
[----:B---3--:R-:W-:Y:S01]  /*c0c10*/  IADD3 R18, P0, PT, R27, R4, RZ ;  /* 0x000000041b127210 */ /* 0x008fe20007f1e0ff */
[C---:B------:R-:W-:Y:S02]  /*c0c20*/  IMAD.X R23, R8.reuse, 0x1, R5, P1 ;  /* 0x0000000108177824 */ /* 0x040fe400008e0605 */
[----:B------:R-:W-:Y:S02]  /*c0c30*/  IMAD.X R21, R8, 0x1, R7, P3 ;  /* 0x0000000108157824 */ /* 0x000fe400018e0607 */
[----:B------:R-:W-:Y:S01]  /*c0c40*/  IMAD.MOV.U32 R42, RZ, RZ, R12 ;  /* 0x000000ffff2a7224 */ /* 0x000fe200078e000c */
[----:B------:R0:W-:Y:S01]  /*c0c50*/  STL.64 [R1+0x1230], R22 ;  /* 0x0012301601007387 */ /* 0x0001e20000100a00 */
[----:B------:R-:W-:-:S03]  /*c0c60*/  IMAD.X R19, R9, 0x1, R5, P0 ;  /* 0x0000000109137824 */ /* 0x000fc600000e0605 */
[----:B------:R2:W-:Y:S04]  /*c0c70*/  STL.64 [R1+0x1228], R20 ;  /* 0x0012281401007387 */ /* 0x0005e80000100a00 */
[----:B------:R3:W-:Y:S01]  /*c0c80*/  STL.64 [R1+0x1220], R18 ;  /* 0x0012201201007387 */ /* 0x0007e20000100a00 */
[----:B----4-:R-:W-:Y:S02]  /*c0c90*/  SHF.R.S32.HI R8, RZ, 0x1f, R17 ;  /* 0x0000001fff087819 */ /* 0x010fe40000011411 */
[C---:B0-----:R-:W-:Y:S02]  /*c0ca0*/  IADD3 R22, P0, PT, R17.reuse, R4, RZ ;  /* 0x0000000411167210 */ /* 0x041fe40007f1e0ff */
[----:B--2---:R-:W-:Y:S01]  /*c0cb0*/  IADD3 R20, P3, PT, R17, R6, RZ ;  /* 0x0000000611147210 */ /* 0x004fe20007f7e0ff */
[----:B------:R-:W-:-:S02]  /*c0cc0*/  IMAD.MOV.U32 R17, RZ, RZ, R42 ;  /* 0x000000ffff117224 */ /* 0x000fc400078e002a */
[----:B------:R-:W-:Y:S02]  /*c0cd0*/  IMAD.MOV.U32 R42, RZ, RZ, R50 ;  /* 0x000000ffff2a7224 */ /* 0x000fe400078e0032 */
[----:B------:R-:W2:Y:S01]  /*c0ce0*/  LDL.LU R50, [R1+0x4] ;  /* 0x0000040001327983 */ /* 0x000ea20000300800 */
[----:B------:R-:W-:Y:S02]  /*c0cf0*/  IMAD.MOV.U32 R48, RZ, RZ, R40 ;  /* 0x000000ffff307224 */ /* 0x000fe400078e0028 */
[----:B------:R-:W-:Y:S01]  /*c0d00*/  VIADD R40, R49, UR65 ;  /* 0x0000004131287c36 */ /* 0x000fe20008000000 */
[----:B------:R-:W-:Y:S01]  /*c0d10*/  IADD3 R24, P1, PT, R27, R6, RZ ;  /* 0x000000061b187210 */ /* 0x000fe20007f3e0ff */
[----:B------:R-:W-:Y:S01]  /*c0d20*/  IMAD.MOV.U32 R12, RZ, RZ, R47 ;  /* 0x000000ffff0c7224 */ /* 0x000fe200078e002f */
[----:B------:R-:W0:Y:S01]  /*c0d30*/  LDCU UR65, c[0x0][0x3b8] ;  /* 0x00007700ff4177ac */ /* 0x000e220008000800 */
[----:B------:R-:W-:Y:S02]  /*c0d40*/  VIADD R47, R40, UR66 ;  /* 0x00000042282f7c36 */ /* 0x000fe40008000000 */
[----:B------:R-:W-:Y:S01]  /*c0d50*/  IMAD.X R25, R9, 0x1, R7, P1 ;  /* 0x0000000109197824 */ /* 0x000fe200008e0607 */
[----:B------:R-:W4:Y:S02]  /*c0d60*/  LDCU UR66, c[0x0][0x3b8] ;  /* 0x00007700ff4277ac */ /* 0x000f240008000800 */
[----:B------:R-:W-:Y:S01]  /*c0d70*/  STL.64 [R1+0x4588], R46 ;  /* 0x0045882e01007387 */ /* 0x000fe20000100a00 */
[----:B---3--:R-:W-:Y:S01]  /*c0d80*/  VIADD R19, R47, UR52 ;  /* 0x000000342f137c36 */ /* 0x008fe20008000000 */
[----:B------:R-:W3:Y:S02]  /*c0d90*/  LDCU UR52, c[0x0][0x3b8] ;  /* 0x00007700ff3477ac */ /* 0x000ee40008000800 */
[----:B------:R-:W3:Y:S01]  /*c0da0*/  LDL.LU R18, [R1+0x18] ;  /* 0x0000180001127983 */ /* 0x000ee20000300800 */
[----:B------:R-:W-:-:S02]  /*c0db0*/  IMAD.X R23, R8, 0x1, R5, P0 ;  /* 0x0000000108177824 */ /* 0x000fc400000e0605 */
[----:B------:R-:W-:Y:S01]  /*c0dc0*/  IMAD.X R21, R8, 0x1, R7, P3 ;  /* 0x0000000108157824 */ /* 0x000fe200018e0607 */
[----:B------:R-:W-:Y:S04]  /*c0dd0*/  STL [R1+0x8], R19 ;  /* 0x0000081301007387 */ /* 0x000fe80000100800 */
[----:B------:R0:W-:Y:S04]  /*c0de0*/  STL.64 [R1+0x1218], R24 ;  /* 0x0012181801007387 */ /* 0x0001e80000100a00 */
[----:B------:R0:W-:Y:S04]  /*c0df0*/  STL.64 [R1+0x1210], R22 ;  /* 0x0012101601007387 */ /* 0x0001e80000100a00 */
[----:B------:R0:W-:Y:S01]  /*c0e00*/  STL.64 [R1+0x1208], R20 ;  /* 0x0012081401007387 */ /* 0x0001e20000100a00 */
[----:B--2---:R-:W-:-:S02]  /*c0e10*/  SHF.R.S32.HI R8, RZ, 0x1f, R50 ;  /* 0x0000001fff087819 */ /* 0x004fc40000011432 */
[C---:B0-----:R-:W-:Y:S02]  /*c0e20*/  IADD3 R24, P1, PT, R50.reuse, R4, RZ ;  /* 0x0000000432187210 */ /* 0x041fe40007f3e0ff */
[----:B------:R-:W-:Y:S02]  /*c0e30*/  IADD3 R22, P3, PT, R50, R6, RZ ;  /* 0x0000000632167210 */ /* 0x000fe40007f7e0ff */
[----:B------:R-:W2:Y:S01]  /*c0e40*/  LDL.LU R50, [R1+0x1c] ;  /* 0x00001c0001327983 */ /* 0x000ea20000300800 */
[C---:B------:R-:W-:Y:S02]  /*c0e50*/  IMAD.X R25, R8.reuse, 0x1, R5, P1 ;  /* 0x0000000108197824 */ /* 0x040fe400008e0605 */
[----:B------:R-:W-:Y:S01]  /*c0e60*/  IMAD.X R23, R8, 0x1, R7, P3 ;  /* 0x0000000108177824 */ /* 0x000fe200018e0607 */
[----:B---3--:R-:W-:Y:S02]  /*c0e70*/  SHF.R.S32.HI R9, RZ, 0x1f, R18 ;  /* 0x0000001fff097819 */ /* 0x008fe40000011412 */
[C---:B------:R-:W-:Y:S01]  /*c0e80*/  IADD3 R20, P0, PT, R18.reuse, R4, RZ ;  /* 0x0000000412147210 */ /* 0x040fe20007f1e0ff */
[----:B------:R0:W-:Y:S04]  /*c0e90*/  STL.64 [R1+0x1200], R24 ;  /* 0x0012001801007387 */ /* 0x0001e80000100a00 */
[----:B------:R-:W-:Y:S01]  /*c0ea0*/  IMAD.X R21, R9, 0x1, R5, P0 ;  /* 0x0000000109157824 */ /* 0x000fe200000e0605 */
[----:B------:R3:W-:Y:S04]  /*c0eb0*/  STL.64 [R1+0x11f8], R22 ;  /* 0x0011f81601007387 */ /* 0x0007e80000100a00 */
[----:B------:R-:W4:Y:S01]  /*c0ec0*/  LDL.LU R45, [R1+0x118] ;  /* 0x00011800012d7983 */ /* 0x000f220000300800 */
[----:B0-----:R-:W-:-:S03]  /*c0ed0*/  IADD3 R24, P1, PT, R18, R6, RZ ;  /* 0x0000000612187210 */ /* 0x001fc60007f3e0ff */
[----:B------:R0:W-:Y:S04]  /*c0ee0*/  STL.64 [R1+0x11f0], R20 ;  /* 0x0011f01401007387 */ /* 0x0001e80000100a00 */
[----:B------:R-:W4:Y:S01]  /*c0ef0*/  LDL.LU R18, [R1+0x104] ;  /* 0x0001040001127983 */ /* 0x000f220000300800 */
[----:B--2---:R-:W-:Y:S02]  /*c0f00*/  SHF.R.S32.HI R8, RZ, 0x1f, R50 ;  /* 0x0000001fff087819 */ /* 0x004fe40000011432 */
[C---:B---3--:R-:W-:Y:S02]  /*c0f10*/  IADD3 R22, P0, PT, R50.reuse, R4, RZ ;  /* 0x0000000432167210 */ /* 0x048fe40007f1e0ff */
[----:B0-----:R-:W-:Y:S01]  /*c0f20*/  IADD3 R20, P3, PT, R50, R6, RZ ;  /* 0x0000000632147210 */ /* 0x001fe20007f7e0ff */
[----:B------:R-:W-:Y:S01]  /*c0f30*/  VIADD R50, R19, UR53 ;  /* 0x0000003513327c36 */ /* 0x000fe20008000000 */
[----:B------:R-:W0:Y:S01]  /*c0f40*/  LDCU UR53, c[0x0][0x3b8] ;  /* 0x00007700ff3577ac */ /* 0x000e220008000800 */
[----:B------:R-:W2:Y:S01]  /*c0f50*/  LDL.LU R19, [R1+0x108] ;  /* 0x0001080001137983 */ /* 0x000ea20000300800 */
[----:B------:R-:W-:-:S02]  /*c0f60*/  IMAD.X R25, R9, 0x1, R7, P1 ;  /* 0x0000000109197824 */ /* 0x000fc400008e0607 */
[C---:B------:R-:W-:Y:S02]  /*c0f70*/  IMAD.X R23, R8.reuse, 0x1, R5, P0 ;  /* 0x0000000108177824 */ /* 0x040fe400000e0605 */
[----:B------:R-:W-:Y:S01]  /*c0f80*/  IMAD.X R21, R8, 0x1, R7, P3 ;  /* 0x0000000108157824 */ /* 0x000fe200018e0607 */
[----:B------:R3:W-:Y:S04]  /*c0f90*/  STL.64 [R1+0x11e8], R24 ;  /* 0x0011e81801007387 */ /* 0x0007e80000100a00 */
[----:B------:R0:W-:Y:S04]  /*c0fa0*/  STL.64 [R1+0x11e0], R22 ;  /* 0x0011e01601007387 */ /* 0x0001e80000100a00 */
[----:B------:R0:W-:Y:S01]  /*c0fb0*/  STL.64 [R1+0x11d8], R20 ;  /* 0x0011d81401007387 */ /* 0x0001e20000100a00 */
[----:B----4-:R-:W-:-:S02]  /*c0fc0*/  SHF.R.S32.HI R8, RZ, 0x1f, R18 ;  /* 0x0000001fff087819 */ /* 0x010fc40000011412 */
[C---:B---3--:R-:W-:Y:S02]  /*c0fd0*/  IADD3 R24, P1, PT, R18.reuse, R4, RZ ;  /* 0x0000000412187210 */ /* 0x048fe40007f3e0ff */
[----:B0-----:R-:W-:Y:S01]  /*c0fe0*/  IADD3 R22, P3, PT, R18, R6, RZ ;  /* 0x0000000612167210 */ /* 0x001fe20007f7e0ff */
[----:B------:R-:W-:Y:S02]  /*c0ff0*/  IMAD.MOV.U32 R18, RZ, RZ, R17 ;  /* 0x000000ffff127224 */ /* 0x000fe400078e0011 */
[----:B------:R-:W-:Y:S02]  /*c1000*/  IMAD.MOV.U32 R17, RZ, RZ, R42 ;  /* 0x000000ffff117224 */ /* 0x000fe400078e002a */
[----:B------:R-:W-:Y:S02]  /*c1010*/  IMAD.MOV.U32 R42, RZ, RZ, R60 ;  /* 0x000000ffff2a7224 */ /* 0x000fe400078e003c */
[----:B------:R-:W3:Y:S01]  /*c1020*/  LDL.LU R60, [R1+0x10c] ;  /* 0x00010c00013c7983 */ /* 0x000ee20000300800 */
[----:B------:R-:W-:-:S02]  /*c1030*/  IMAD.X R25, R8, 0x1, R5, P1 ;  /* 0x0000000108197824 */ /* 0x000fc400008e0605 */
[----:B------:R-:W-:-:S03]  /*c1040*/  IMAD.X R23, R8, 0x1, R7, P3 ;  /* 0x0000000108177824 */ /* 0x000fc600018e0607 */
[----:B------:R0:W-:Y:S04]  /*c1050*/  STL.64 [R1+0x11d0], R24 ;  /* 0x0011d01801007387 */ /* 0x0001e80000100a00 */
[----:B------:R4:W-:Y:S01]  /*c1060*/  STL.64 [R1+0x11c8], R22 ;  /* 0x0011c81601007387 */ /* 0x0009e20000100a00 */
[----:B--2---:R-:W-:Y:S02]  /*c1070*/  SHF.R.S32.HI R9, RZ, 0x1f, R19 ;  /* 0x0000001fff097819 */ /* 0x004fe40000011413 */
[----:B------:R-:W-:-:S05]  /*c1080*/  IADD3 R20, P0, PT, R19, R4, RZ ;  /* 0x0000000413147210 */ /* 0x000fca0007f1e0ff */
[----:B------:R-:W-:Y:S01]  /*c1090*/  IMAD.X R21, R9, 0x1, R5, P0 ;  /* 0x0000000109157824 */ /* 0x000fe200000e0605 */
[----:B0-----:R-:W-:-:S04]  /*c10a0*/  IADD3 R24, P1, PT, R19, R6, RZ ;  /* 0x0000000613187210 */ /* 0x001fc80007f3e0ff */
[----:B------:R0:W-:Y:S04]  /*c10b0*/  STL.64 [R1+0x11c0], R20 ;  /* 0x0011c01401007387 */ /* 0x0001e80000100a00 */
[----:B------:R-:W2:Y:S01]  /*c10c0*/  LDL.LU R19, [R1+0x114] ;  /* 0x0001140001137983 */ /* 0x000ea20000300800 */
[----:B------:R-:W-:Y:S01]  /*c10d0*/  IMAD.X R25, R9, 0x1, R7, P1 ;  /* 0x0000000109197824 */ /* 0x000fe200008e0607 */
[----:B------:R-:W-:-:S04]  /*c10e0*/  SHF.R.S32.HI R9, RZ, 0x1f, R45 ;  /* 0x0000001fff097819 */ /* 0x000fc8000001142d */
[----:B------:R-:W-:Y:S01]  /*c10f0*/  STL.64 [R1+0x11b8], R24 ;  /* 0x0011b81801007387 */ /* 0x000fe20000100a00 */
[----:B---3--:R-:W-:Y:S02]  /*c1100*/  SHF.R.S32.HI R8, RZ, 0x1f, R60 ;  /* 0x0000001fff087819 */ /* 0x008fe4000001143c */
[C---:B----4-:R-:W-:Y:S02]  /*c1110*/  IADD3 R22, P0, PT, R60.reuse, R4, RZ ;  /* 0x000000043c167210 */ /* 0x050fe40007f1e0ff */
[----:B0-----:R-:W-:-:S03]  /*c1120*/  IADD3 R20, P3, PT, R60, R6, RZ ;  /* 0x000000063c147210 */ /* 0x001fc60007f7e0ff */
[C---:B------:R-:W-:Y:S02]  /*c1130*/  IMAD.X R23, R8.reuse, 0x1, R5, P0 ;  /* 0x0000000108177824 */ /* 0x040fe400000e0605 */
[----:B------:R-:W-:-:S03]  /*c1140*/  IMAD.X R21, R8, 0x1, R7, P3 ;  /* 0x0000000108157824 */ /* 0x000fc600018e0607 */
[----:B------:R-:W-:Y:S04]  /*c1150*/  STL.64 [R1+0x11b0], R22 ;  /* 0x0011b01601007387 */ /* 0x000fe80000100a00 */
[----:B------:R0:W-:Y:S01]  /*c1160*/  STL.64 [R1+0x11a8], R20 ;  /* 0x0011a81401007387 */ /* 0x0001e20000100a00 */
[----:B------:R-:W-:Y:S01]  /*c1170*/  VIADD R60, R50, UR48 ;  /* 0x00000030323c7c36 */ /* 0x000fe20008000000 */
[----:B------:R-:W3:Y:S01]  /*c1180*/  LDCU UR48, c[0x0][0x3b8] ;  /* 0x00007700ff3077ac */ /* 0x000ee20008000800 */
[----:B0-----:R-:W-:-:S05]  /*c1190*/  IADD3 R20, P0, PT, R45, R4, RZ ;  /* 0x000000042d147210 */ /* 0x001fca0007f1e0ff */
[----:B------:R-:W-:Y:S01]  /*c11a0*/  IMAD.X R21, R9, 0x1, R5, P0 ;  /* 0x0000000109157824 */ /* 0x000fe200000e0605 */
[----:B--2---:R-:W-:Y:S02]  /*c11b0*/  SHF.R.S32.HI R8, RZ, 0x1f, R19 ;  /* 0x0000001fff087819 */ /* 0x004fe40000011413 */
[C---:B------:R-:W-:Y:S02]  /*c11c0*/  IADD3 R24, P1, PT, R19.reuse, R4, RZ ;  /* 0x0000000413187210 */ /* 0x040fe40007f3e0ff */
[----:B------:R-:W-:Y:S02]  /*c11d0*/  IADD3 R22, P3, PT, R19, R6, RZ ;  /* 0x0000000613167210 */ /* 0x000fe40007f7e0ff */
[----:B------:R-:W2:Y:S01]  /*c11e0*/  LDL.LU R19, [R1+0x120] ;  /* 0x0001200001137983 */ /* 0x000ea20000300800 */
[C---:B------:R-:W-:Y:S02]  /*c11f0*/  IMAD.X R25, R8.reuse, 0x1, R5, P1 ;  /* 0x0000000108197824 */ /* 0x040fe400008e0605 */
[----:B------:R-:W-:-:S03]  /*c1200*/  IMAD.X R23, R8, 0x1, R7, P3 ;  /* 0x0000000108177824 */ /* 0x000fc600018e0607 */
[----:B------:R-:W-:Y:S01]  /*c1210*/  STL.64 [R1+0x11a0], R24 ;  /* 0x0011a01801007387 */ /* 0x000fe20000100a00 */
[----:B------:R-:W-:-:S03]  /*c1220*/  IADD3 R26, P1, PT, R45, R6, RZ ;  /* 0x000000062d1a7210 */ /* 0x000fc60007f3e0ff */
[----:B------:R-:W-:Y:S04]  /*c1230*/  STL.64 [R1+0x1198], R22 ;  /* 0x0011981601007387 */ /* 0x000fe80000100a00 */
[----:B------:R0:W-:Y:S04]  /*c1240*/  STL.64 [R1+0x1190], R20 ;  /* 0x0011901401007387 */ /* 0x0001e80000100a00 */
[----:B0-----:R-:W4:Y:S04]  /*c1250*/  LDL.LU R20, [R1+0x13c] ;  /* 0x00013c0001147983 */ /* 0x001f280000300800 */
[----:B------:R-:W3:Y:S04]  /*c1260*/  LDL.LU R45, [R1+0x128] ;  /* 0x00012800012d7983 */ /* 0x000ee80000300800 */
[----:B------:R-:W-:Y:S04]  /*c1270*/  STL.64 [R1+0x4598], R60 ;  /* 0x0045983c01007387 */ /* 0x000fe80000100a00 */
[----:B------:R-:W4:Y:S01]  /*c1280*/  LDL.LU R44, [R1+0x12c] ;  /* 0x00012c00012c7983 */ /* 0x000f220000300800 */
[----:B------:R-:W-:-:S05]  /*c1290*/  IMAD.X R27, R9, 0x1, R7, P1 ;  /* 0x00000001091b7824 */ /* 0x000fca00008e0607 */
[----:B------:R0:W-:Y:S01]  /*c12a0*/  STL.64 [R1+0x1188], R26 ;  /* 0x0011881a01007387 */ /* 0x0001e20000100a00 */
[----:B--2---:R-:W-:Y:S02]  /*c12b0*/  SHF.R.S32.HI R8, RZ, 0x1f, R19 ;  /* 0x0000001fff087819 */ /* 0x004fe40000011413 */
[C---:B------:R-:W-:Y:S02]  /*c12c0*/  IADD3 R24, P0, PT, R19.reuse, R4, RZ ;  /* 0x0000000413187210 */ /* 0x040fe40007f1e0ff */
[----:B------:R-:W-:Y:S01]  /*c12d0*/  IADD3 R22, P3, PT, R19, R6, RZ ;  /* 0x0000000613167210 */ /* 0x000fe20007f7e0ff */
[----:B------:R-:W-:Y:S02]  /*c12e0*/  IMAD.MOV.U32 R19, RZ, RZ, R18 ;  /* 0x000000ffff137224 */ /* 0x000fe400078e0012 */
[----:B------:R-:W-:Y:S02]  /*c12f0*/  IMAD.X R25, R8, 0x1, R5, P0 ;  /* 0x0000000108197824 */ /* 0x000fe400000e0605 */
[----:B------:R-:W-:-:S02]  /*c1300*/  IMAD.MOV.U32 R18, RZ, RZ, R17 ;  /* 0x000000ffff127224 */ /* 0x000fc400078e0011 */
[----:B------:R-:W-:Y:S01]  /*c1310*/  IMAD.X R23, R8, 0x1, R7, P3 ;  /* 0x0000000108177824 */ /* 0x000fe200018e0607 */
[----:B------:R2:W-:Y:S04]  /*c1320*/  STL.64 [R1+0x1180], R24 ;  /* 0x0011801801007387 */ /* 0x0005e80000100a00 */
[----:B------:R0:W-:Y:S01]  /*c1330*/  STL.64 [R1+0x1178], R22 ;  /* 0x0011781601007387 */ /* 0x0001e20000100a00 */
[----:B---3--:R-:W-:Y:S02]  /*c1340*/  SHF.R.S32.HI R8, RZ, 0x1f, R45 ;  /* 0x0000001fff087819 */ /* 0x008fe4000001142d */
[C---:B0-----:R-:W-:Y:S02]  /*c1350*/  IADD3 R26, P1, PT, R45.reuse, R4, RZ ;  /* 0x000000042d1a7210 */ /* 0x041fe40007f3e0ff */
[----:B--2---:R-:W-:Y:S01]  /*c1360*/  IADD3 R24, P3, PT, R45, R6, RZ ;  /* 0x000000062d187210 */ /* 0x004fe20007f7e0ff */
[----:B------:R-:W-:-:S02]  /*c1370*/  IMAD.MOV.U32 R45, RZ, RZ, R18 ;  /* 0x000000ffff2d7224 */ /* 0x000fc400078e0012 */
[----:B------:R-:W-:Y:S01]  /*c1380*/  IMAD.MOV.U32 R18, RZ, RZ, R59 ;  /* 0x000000ffff127224 */ /* 0x000fe200078e003b */
[----:B----4-:R-:W-:Y:S01]  /*c1390*/  SHF.R.S32.HI R9, RZ, 0x1f, R44 ;  /* 0x0000001fff097819 */ /* 0x010fe2000001142c */
[----:B------:R-:W2:Y:S01]  /*c13a0*/  LDL.LU R59, [R1+0x130] ;  /* 0x00013000013b7983 */ /* 0x000ea20000300800 */
[----:B------:R-:W-:Y:S01]  /*c13b0*/  IADD3 R22, P0, PT, R44, R4, RZ ;  /* 0x000000042c167210 */ /* 0x000fe20007f1e0ff */
[C---:B------:R-:W-:Y:S02]  /*c13c0*/  IMAD.X R27, R8.reuse, 0x1, R5, P1 ;  /* 0x00000001081b7824 */ /* 0x040fe400008e0605 */
[----:B------:R-:W-:Y:S02]  /*c13d0*/  IMAD.X R25, R8, 0x1, R7, P3 ;  /* 0x0000000108197824 */ /* 0x000fe400018e0607 */
[----:B------:R-:W-:Y:S01]  /*c13e0*/  IMAD.X R23, R9, 0x1, R5, P0 ;  /* 0x0000000109177824 */ /* 0x000fe200000e0605 */
[----:B------:R0:W-:Y:S04]  /*c13f0*/  STL.64 [R1+0x1170], R26 ;  /* 0x0011701a01007387 */ /* 0x0001e80000100a00 */
[----:B------:R3:W-:Y:S04]  /*c1400*/  STL.64 [R1+0x1168], R24 ;  /* 0x0011681801007387 */ /* 0x0007e80000100a00 */
[----:B------:R4:W-:Y:S01]  /*c1410*/  STL.64 [R1+0x1160], R22 ;  /* 0x0011601601007387 */ /* 0x0009e20000100a00 */
[----:B0-----:R-:W-:-:S03]  /*c1420*/  IADD3 R26, P1, PT, R44, R6, RZ ;  /* 0x000000062c1a7210 */ /* 0x001fc60007f3e0ff */
[----:B------:R-:W4:Y:S02]  /*c1430*/  LDL.LU R44, [R1+0x138] ;  /* 0x00013800012c7983 */ /* 0x000f240000300800 */
[----:B------:R-:W-:Y:S02]  /*c1440*/  IMAD.X R27, R9, 0x1, R7, P1 ;  /* 0x00000001091b7824 */ /* 0x000fe400008e0607 */
[----:B------:R-:W4:Y:S01]  /*c1450*/  LDL.LU R21, [R1+0x150] ;  /* 0x0001500001157983 */ /* 0x000f220000300800 */
[----:B------:R-:W-:-:S03]  /*c1460*/  SHF.R.S32.HI R9, RZ, 0x1f, R20 ;  /* 0x0000001fff097819 */ /* 0x000fc60000011414 */
[----:B------:R0:W-:Y:S01]  /*c1470*/  STL.64 [R1+0x1158], R26 ;  /* 0x0011581a01007387 */ /* 0x0001e20000100a00 */
[----:B--2---:R-:W-:Y:S02]  /*c1480*/  SHF.R.S32.HI R8, RZ, 0x1f, R59 ;  /* 0x0000001fff087819 */ /* 0x004fe4000001143b */
[C---:B---3--:R-:W-:Y:S02]  /*c1490*/  IADD3 R24, P0, PT, R59.reuse, R4, RZ ;  /* 0x000000043b187210 */ /* 0x048fe40007f1e0ff */
[----:B----4-:R-:W-:-:S03]  /*c14a0*/  IADD3 R22, P3, PT, R59, R6, RZ ;  /* 0x000000063b167210 */ /* 0x010fc60007f7e0ff */
[C---:B------:R-:W-:Y:S02]  /*c14b0*/  IMAD.X R25, R8.reuse, 0x1, R5, P0 ;  /* 0x0000000108197824 */ /* 0x040fe400000e0605 */
[----:B------:R-:W-:-:S03]  /*c14c0*/  IMAD.X R23, R8, 0x1, R7, P3 ;  /* 0x0000000108177824 */ /* 0x000fc600018e0607 */
[----:B------:R2:W-:Y:S04]  /*c14d0*/  STL.64 [R1+0x1150], R24 ;  /* 0x0011501801007387 */ /* 0x0005e80000100a00 */
[----:B------:R3:W-:Y:S01]  /*c14e0*/  STL.64 [R1+0x1148], R22 ;  /* 0x0011481601007387 */ /* 0x0007e20000100a00 */
[----:B------:R-:W-:Y:S02]  /*c14f0*/  SHF.R.S32.HI R8, RZ, 0x1f, R44 ;  /* 0x0000001fff087819 */ /* 0x000fe4000001142c */
[C---:B0-----:R-:W-:Y:S02]  /*c1500*/  IADD3 R26, P1, PT, R44.reuse, R4, RZ ;  /* 0x000000042c1a7210 */ /* 0x041fe40007f3e0ff */
[----:B--2---:R-:W-:Y:S02]  /*c1510*/  IADD3 R24, P3, PT, R44, R6, RZ ;  /* 0x000000062c187210 */ /* 0x004fe40007f7e0ff */
[----:B------:R-:W2:Y:S01]  /*c1520*/  LDL.LU R44, [R1+0x144] ;  /* 0x00014400012c7983 */ /* 0x000ea20000300800 */
[----:B---3--:R-:W-:Y:S01]  /*c1530*/  IADD3 R22, P0, PT, R20, R4, RZ ;  /* 0x0000000414167210 */ /* 0x008fe20007f1e0ff */
[----:B------:R-:W-:-:S02]  /*c1540*/  IMAD.X R27, R8, 0x1, R5, P1 ;  /* 0x00000001081b7824 */ /* 0x000fc400008e0605 */
[----:B------:R-:W-:Y:S02]  /*c1550*/  IMAD.X R25, R8, 0x1, R7, P3 ;  /* 0x0000000108197824 */ /* 0x000fe400018e0607 */
[----:B------:R-:W-:Y:S01]  /*c1560*/  IMAD.X R23, R9, 0x1, R5, P0 ;  /* 0x0000000109177824 */ /* 0x000fe200000e0605 */
[----:B------:R-:W-:Y:S01]  /*c1570*/  STL.64 [R1+0x1140], R26 ;  /* 0x0011401a01007387 */ /* 0x000fe20000100a00 */
[----:B------:R-:W-:-:S03]  /*c1580*/  IADD3 R46, P1, PT, R20, R6, RZ ;  /* 0x00000006142e7210 */ /* 0x000fc60007f3e0ff */
[----:B------:R0:W-:Y:S04]  /*c1590*/  STL.64 [R1+0x1130], R22 ;  /* 0x0011301601007387 */ /* 0x0001e80000100a00 */
[----:B------:R3:W-:Y:S04]  /*c15a0*/  STL.64 [R1+0x1138], R24 ;  /* 0x0011381801007387 */ /* 0x0007e80000100a00 */
[----:B0-----:R-:W4:Y:S04]  /*c15b0*/  LDL.LU R23, [R1+0x160] ;  /* 0x0001600001177983 */ /* 0x001f280000300800 */
[----:B------:R-:W4:Y:S01]  /*c15c0*/  LDL.LU R20, [R1+0x14c] ;  /* 0x00014c0001147983 */ /* 0x000f220000300800 */
[----:B------:R-:W-:-:S02]  /*c15d0*/  IMAD.MOV.U32 R17, RZ, RZ, R52 ;  /* 0x000000ffff117224 */ /* 0x000fc400078e0034 */
[----:B------:R-:W-:Y:S01]  /*c15e0*/  VIADD R52, R60, UR49 ;  /* 0x000000313c347c36 */ /* 0x000fe20008000000 */
[----:B------:R-:W0:Y:S01]  /*c15f0*/  LDCU UR49, c[0x0][0x3b8] ;  /* 0x00007700ff3177ac */ /* 0x000e220008000800 */
[----:B------:R-:W-:Y:S02]  /*c1600*/  IMAD.X R47, R9, 0x1, R7, P1 ;  /* 0x00000001092f7824 */ /* 0x000fe400008e0607 */
[----:B------:R-:W-:-:S05]  /*c1610*/  VIADD R59, R52, UR70 ;  /* 0x00000046343b7c36 */ /* 0x000fca0008000000 */
[----:B------:R-:W-:Y:S04]  /*c1620*/  STL.64 [R1+0x4540], R58 ;  /* 0x0045403a01007387 */ /* 0x000fe80000100a00 */
[----:B------:R0:W-:Y:S01]  /*c1630*/  STL.64 [R1+0x1128], R46 ;  /* 0x0011282e01007387 */ /* 0x0001e20000100a00 */
[----:B--2---:R-:W-:Y:S02]  /*c1640*/  SHF.R.S32.HI R8, RZ, 0x1f, R44 ;  /* 0x0000001fff087819 */ /* 0x004fe4000001142c */
[C---:B------:R-:W-:Y:S02]  /*c1650*/  IADD3 R26, P0, PT, R44.reuse, R4, RZ ;  /* 0x000000042c1a7210 */ /* 0x040fe40007f1e0ff */
[----:B---3--:R-:W-:-:S03]  /*c1660*/  IADD3 R24, P3, PT, R44, R6, RZ ;  /* 0x000000062c187210 */ /* 0x008fc60007f7e0ff */
[C---:B------:R-:W-:Y:S02]  /*c1670*/  IMAD.X R27, R8.reuse, 0x1, R5, P0 ;  /* 0x00000001081b7824 */ /* 0x040fe400000e0605 */
[----:B------:R-:W-:-:S03]  /*c1680*/  IMAD.X R25, R8, 0x1, R7, P3 ;  /* 0x0000000108197824 */ /* 0x000fc600018e0607 */
[----:B------:R2:W-:Y:S04]  /*c1690*/  STL.64 [R1+0x1120], R26 ;  /* 0x0011201a01007387 */ /* 0x0005e80000100a00 */
[----:B------:R3:W-:Y:S01]  /*c16a0*/  STL.64 [R1+0x1118], R24 ;  /* 0x0011181801007387 */ /* 0x0007e20000100a00 */
[----:B----4-:R-:W-:Y:S02]  /*c16b0*/  SHF.R.S32.HI R8, RZ, 0x1f, R20 ;  /* 0x0000001fff087819 */ /* 0x010fe40000011414 */
[C---:B0-----:R-:W-:Y:S02]  /*c16c0*/  IADD3 R46, P1, PT, R20.reuse, R4, RZ ;  /* 0x00000004142e7210 */ /* 0x041fe40007f3e0ff */
[----:B--2---:R-:W-:Y:S02]  /*c16d0*/  IADD3 R26, P3, PT, R20, R6, RZ ;  /* 0x00000006141a7210 */ /* 0x004fe40007f7e0ff */
[----:B------:R-:W2:Y:S01]  /*c16e0*/  LDL.LU R20, [R1+0x154] ;  /* 0x0001540001147983 */ /* 0x000ea20000300800 */
[----:B------:R-:W-:-:S02]  /*c16f0*/  SHF.R.S32.HI R9, RZ, 0x1f, R21 ;  /* 0x0000001fff097819 */ /* 0x000fc40000011415 */
[----:B---3--:R-:W-:Y:S01]  /*c1700*/  IADD3 R24, P0, PT, R21, R4, RZ ;  /* 0x0000000415187210 */ /* 0x008fe20007f1e0ff */
[C---:B------:R-:W-:Y:S02]  /*c1710*/  IMAD.X R47, R8.reuse, 0x1, R5, P1 ;  /* 0x00000001082f7824 */ /* 0x040fe400008e0605 */
[----:B------:R-:W-:Y:S02]  /*c1720*/  IMAD.X R27, R8, 0x1, R7, P3 ;  /* 0x00000001081b7824 */ /* 0x000fe400018e0607 */
[----:B------:R-:W-:Y:S02]  /*c1730*/  IMAD.MOV.U32 R44, RZ, RZ, R57 ;  /* 0x000000ffff2c7224 */ /* 0x000fe400078e0039 */
[----:B------:R-:W-:Y:S01]  /*c1740*/  IMAD.X R25, R9, 0x1, R5, P0 ;  /* 0x0000000109197824 */ /* 0x000fe200000e0605 */
[----:B------:R-:W-:Y:S01]  /*c1750*/  STL.64 [R1+0x1110], R46 ;  /* 0x0011102e01007387 */ /* 0x000fe20000100a00 */
[----:B------:R-:W-:Y:S01]  /*c1760*/  IADD3 R58, P1, PT, R21, R6, RZ ;  /* 0x00000006153a7210 */ /* 0x000fe20007f3e0ff */
[----:B------:R-:W-:-:S02]  /*c1770*/  IMAD.MOV.U32 R21, RZ, RZ, R44 ;  /* 0x000000ffff157224 */ /* 0x000fc400078e002c */
[----:B------:R-:W-:Y:S01]  /*c1780*/  STL.64 [R1+0x1108], R26 ;  /* 0x0011081a01007387 */ /* 0x000fe20000100a00 */
[----:B------:R-:W-:Y:S02]  /*c1790*/  IMAD.MOV.U32 R44, RZ, RZ, R12 ;  /* 0x000000ffff2c7224 */ /* 0x000fe400078e000c */
[----:B------:R-:W-:Y:S01]  /*c17a0*/  IMAD.MOV.U32 R12, RZ, RZ, R10 ;  /* 0x000000ffff0c7224 */ /* 0x000fe200078e000a */
[----:B------:R0:W-:Y:S01]  /*c17b0*/  STL.64 [R1+0x1100], R24 ;  /* 0x0011001801007387 */ /* 0x0001e20000100a00 */
[----:B------:R-:W-:Y:S01]  /*c17c0*/  VIADD R57, R59, UR25 ;  /* 0x000000193b397c36 */ /* 0x000fe20008000000 */
[----:B------:R-:W3:Y:S01]  /*c17d0*/  LDCU UR25, c[0x0][0x3b8] ;  /* 0x00007700ff1977ac */ /* 0x000ee20008000800 */
[----:B------:R-:W-:Y:S01]  /*c17e0*/  IMAD.X R59, R9, 0x1, R7, P1 ;  /* 0x00000001093b7824 */ /* 0x000fe200008e0607 */
[----:B0-----:R-:W4:Y:S04]  /*c17f0*/  LDL.LU R24, [R1+0x174] ;  /* 0x0001740001187983 */ /* 0x001f280000300800 */
[----:B------:R-:W3:Y:S04]  /*c1800*/  LDL.LU R10, [R1+0x15c] ;  /* 0x00015c00010a7983 */ /* 0x000ee80000300800 */
[----:B------:R-:W-:Y:S01]  /*c1810*/  STL.64 [R1+0x10f8], R58 ;  /* 0x0010f83a01007387 */ /* 0x000fe20000100a00 */
[----:B--2---:R-:W-:-:S02]  /*c1820*/  SHF.R.S32.HI R8, RZ, 0x1f, R20 ;  /* 0x0000001fff087819 */ /* 0x004fc40000011414 */
[C---:B------:R-:W-:Y:S02]  /*c1830*/  IADD3 R46, P0, PT, R20.reuse, R4, RZ ;  /* 0x00000004142e7210 */ /* 0x040fe40007f1e0ff */
[----:B------:R-:W-:-:S03]  /*c1840*/  IADD3 R26, P3, PT, R20, R6, RZ ;  /* 0x00000006141a7210 */ /* 0x000fc60007f7e0ff */
[C---:B------:R-:W-:Y:S02]  /*c1850*/  IMAD.X R47, R8.reuse, 0x1, R5, P0 ;  /* 0x00000001082f7824 */ /* 0x040fe400000e0605 */
[----:B------:R-:W-:-:S03]  /*c1860*/  IMAD.X R27, R8, 0x1, R7, P3 ;  /* 0x00000001081b7824 */ /* 0x000fc600018e0607 */
[----:B------:R-:W-:Y:S04]  /*c1870*/  STL.64 [R1+0x10f0], R46 ;  /* 0x0010f02e01007387 */ /* 0x000fe80000100a00 */
[----:B------:R0:W-:Y:S04]  /*c1880*/  STL.64 [R1+0x10e8], R26 ;  /* 0x0010e81a01007387 */ /* 0x0001e80000100a00 */
[----:B------:R-:W2:Y:S01]  /*c1890*/  LDL.LU R22, [R1+0x168] ;  /* 0x0001680001167983 */ /* 0x000ea20000300800 */
[----:B0-----:R-:W-:Y:S02]  /*c18a0*/  IADD3 R26, P0, PT, R23, R4, RZ ;  /* 0x00000004171a7210 */ /* 0x001fe40007f1e0ff */
[----:B---3--:R-:W-:-:S02]  /*c18b0*/  SHF.R.S32.HI R8, RZ, 0x1f, R10 ;  /* 0x0000001fff087819 */ /* 0x008fc4000001140a */
[C---:B------:R-:W-:Y:S02]  /*c18c0*/  IADD3 R58, P1, PT, R10.reuse, R4, RZ ;  /* 0x000000040a3a7210 */ /* 0x040fe40007f3e0ff */
[-C--:B------:R-:W-:Y:S02]  /*c18d0*/  IADD3 R46, P3, PT, R10, R6.reuse, RZ ;  /* 0x000000060a2e7210 */ /* 0x080fe40007f7e0ff */
[----:B------:R-:W-:Y:S01]  /*c18e0*/  SHF.R.S32.HI R10, RZ, 0x1f, R23 ;  /* 0x0000001fff0a7819 */ /* 0x000fe20000011417 */
[C---:B------:R-:W-:Y:S02]  /*c18f0*/  IMAD.X R59, R8.reuse, 0x1, R5, P1 ;  /* 0x00000001083b7824 */ /* 0x040fe400008e0605 */
[----:B------:R-:W-:Y:S02]  /*c1900*/  IMAD.X R47, R8, 0x1, R7, P3 ;  /* 0x00000001082f7824 */ /* 0x000fe400018e0607 */
[----:B------:R-:W-:Y:S01]  /*c1910*/  IMAD.X R27, R10, 0x1, R5, P0 ;  /* 0x000000010a1b7824 */ /* 0x000fe200000e0605 */
[----:B------:R0:W-:Y:S04]  /*c1920*/  STL.64 [R1+0x10e0], R58 ;  /* 0x0010e03a01007387 */ /* 0x0001e80000100a00 */
[----:B------:R3:W-:Y:S04]  /*c1930*/  STL.64 [R1+0x10d8], R46 ;  /* 0x0010d82e01007387 */ /* 0x0007e80000100a00 */
[----:B------:R-:W4:Y:S04]  /*c1940*/  LDL.LU R25, [R1+0x184] ;  /* 0x0001840001197983 */ /* 0x000f280000300800 */
[----:B------:R1:W-:Y:S01]  /*c1950*/  STL.64 [R1+0x10d0], R26 ;  /* 0x0010d01a01007387 */ /* 0x0003e20000100a00 */
[----:B0-----:R-:W-:-:S05]  /*c1960*/  IADD3 R58, P1, PT, R23, R6, RZ ;  /* 0x00000006173a7210 */ /* 0x001fca0007f3e0ff */
[----:B------:R-:W-:Y:S01]  /*c1970*/  IMAD.X R59, R10, 0x1, R7, P1 ;  /* 0x000000010a3b7824 */ /* 0x000fe200008e0607 */
[----:B--2---:R-:W-:Y:S02]  /*c1980*/  SHF.R.S32.HI R9, RZ, 0x1f, R22 ;  /* 0x0000001fff097819 */ /* 0x004fe40000011416 */
[C---:B---3--:R-:W-:Y:S02]  /*c1990*/  IADD3 R46, P0, PT, R22.reuse, R4, RZ ;  /* 0x00000004162e7210 */ /* 0x048fe40007f1e0ff */
[----:B-1----:R-:W-:Y:S01]  /*c19a0*/  IADD3 R26, P3, PT, R22, R6, RZ ;  /* 0x00000006161a7210 */ /* 0x002fe20007f7e0ff */
[----:B------:R-:W-:Y:S02]  /*c19b0*/  IMAD.MOV.U32 R22, RZ, RZ, R21 ;  /* 0x000000ffff167224 */ /* 0x000fe400078e0015 */
[----:B------:R-:W-:Y:S02]  /*c19c0*/  IMAD.MOV.U32 R21, RZ, RZ, R44 ;  /* 0x000000ffff157224 */ /* 0x000fe400078e002c */
[----:B------:R-:W-:-:S02]  /*c19d0*/  IMAD.MOV.U32 R44, RZ, RZ, R12 ;  /* 0x000000ffff2c7224 */ /* 0x000fc400078e000c */
[----:B------:R-:W-:Y:S02]  /*c19e0*/  IMAD.MOV.U32 R12, RZ, RZ, R11 ;  /* 0x000000ffff0c7224 */ /* 0x000fe400078e000b */
[----:B------:R-:W2:Y:S01]  /*c19f0*/  LDL.LU R11, [R1+0x170] ;  /* 0x00017000010b7983 */ /* 0x000ea20000300800 */
[C---:B------:R-:W-:Y:S02]  /*c1a00*/  IMAD.X R47, R9.reuse, 0x1, R5, P0 ;  /* 0x00000001092f7824 */ /* 0x040fe400000e0605 */
[----:B------:R-:W-:Y:S01]  /*c1a10*/  IMAD.X R27, R9, 0x1, R7, P3 ;  /* 0x00000001091b7824 */ /* 0x000fe200018e0607 */
[----:B------:R-:W-:Y:S04]  /*c1a20*/  STL.64 [R1+0x10c8], R58 ;  /* 0x0010c83a01007387 */ /* 0x000fe80000100a00 */
[----:B------:R-:W-:Y:S04]  /*c1a30*/  STL.64 [R1+0x10c0], R46 ;  /* 0x0010c02e01007387 */ /* 0x000fe80000100a00 */
[----:B------:R4:W-:Y:S04]  /*c1a40*/  STL.64 [R1+0x10b8], R26 ;  /* 0x0010b81a01007387 */ /* 0x0009e80000100a00 */
[----:B------:R-:W3:Y:S01]  /*c1a50*/  LDL.LU R23, [R1+0x178] ;  /* 0x0001780001177983 */ /* 0x000ee20000300800 */
[----:B----4-:R-:W-:-:S02]  /*c1a60*/  IADD3 R26, P0, PT, R24, R4, RZ ;  /* 0x00000004181a7210 */ /* 0x010fc40007f1e0ff */
[----:B--2---:R-:W-:Y:S02]  /*c1a70*/  SHF.R.S32.HI R9, RZ, 0x1f, R11 ;  /* 0x0000001fff097819 */ /* 0x004fe4000001140b */
[C---:B------:R-:W-:Y:S02]  /*c1a80*/  IADD3 R58, P1, PT, R11.reuse, R4, RZ ;  /* 0x000000040b3a7210 */ /* 0x040fe40007f3e0ff */
[----:B------:R-:W-:Y:S02]  /*c1a90*/  IADD3 R46, P3, PT, R11, R6, RZ ;  /* 0x000000060b2e7210 */ /* 0x000fe40007f7e0ff */
[----:B------:R-:W-:Y:S01]  /*c1aa0*/  SHF.R.S32.HI R11, RZ, 0x1f, R24 ;  /* 0x0000001fff0b7819 */ /* 0x000fe20000011418 */
[C---:B------:R-:W-:Y:S02]  /*c1ab0*/  IMAD.X R59, R9.reuse, 0x1, R5, P1 ;  /* 0x00000001093b7824 */ /* 0x040fe400008e0605 */
[----:B------:R-:W-:Y:S02]  /*c1ac0*/  IMAD.X R47, R9, 0x1, R7, P3 ;  /* 0x00000001092f7824 */ /* 0x000fe400018e0607 */
[----:B------:R-:W-:Y:S01]  /*c1ad0*/  IMAD.X R27, R11, 0x1, R5, P0 ;  /* 0x000000010b1b7824 */ /* 0x000fe200000e0605 */
[----:B------:R0:W-:Y:S04]  /*c1ae0*/  STL.64 [R1+0x10b0], R58 ;  /* 0x0010b03a01007387 */ /* 0x0001e80000100a00 */
[----:B------:R1:W-:Y:S01]  /*c1af0*/  STL.64 [R1+0x10a8], R46 ;  /* 0x0010a82e01007387 */ /* 0x0003e20000100a00 */
[----:B---3--:R-:W-:-:S03]  /*c1b00*/  SHF.R.S32.HI R10, RZ, 0x1f, R23 ;  /* 0x0000001fff0a7819 */ /* 0x008fc60000011417 */
[----:B------:R2:W-:Y:S01]  /*c1b10*/  STL.64 [R1+0x10a0], R26 ;  /* 0x0010a01a01007387 */ /* 0x0005e20000100a00 */
[C---:B0-----:R-:W-:Y:S02]  /*c1b20*/  IADD3 R58, P0, PT, R23.reuse, R4, RZ ;  /* 0x00000004173a7210 */ /* 0x041fe40007f1e0ff */
[-C--:B-1----:R-:W-:Y:S01]  /*c1b30*/  IADD3 R46, P3, PT, R23, R6.reuse, RZ ;  /* 0x00000006172e7210 */ /* 0x082fe20007f7e0ff */
[----:B------:R-:W-:Y:S02]  /*c1b40*/  IMAD.MOV.U32 R23, RZ, RZ, R22 ;  /* 0x000000ffff177224 */ /* 0x000fe400078e0016 */
[----:B------:R-:W-:Y:S01]  /*c1b50*/  IMAD.MOV.U32 R22, RZ, RZ, R44 ;  /* 0x000000ffff167224 */ /* 0x000fe200078e002c */
[----:B--2---:R-:W2:Y:S01]  /*c1b60*/  LDL.LU R26, [R1+0x198] ;  /* 0x00019800011a7983 */ /* 0x004ea20000300800 */
[----:B------:R-:W-:Y:S01]  /*c1b70*/  IMAD.MOV.U32 R44, RZ, RZ, R12 ;  /* 0x000000ffff2c7224 */ /* 0x000fe200078e000c */
[----:B------:R-:W-:Y:S02]  /*c1b80*/  IADD3 R60, P1, PT, R24, R6, RZ ;  /* 0x00000006183c7210 */ /* 0x000fe40007f3e0ff */
[----:B------:R-:W3:Y:S01]  /*c1b90*/  LDL.LU R12, [R1+0x180] ;  /* 0x00018000010c7983 */ /* 0x000ee20000300800 */
[----:B------:R-:W-:-:S02]  /*c1ba0*/  IMAD.X R59, R10, 0x1, R5, P0 ;  /* 0x000000010a3b7824 */ /* 0x000fc400000e0605 */
[--C-:B------:R-:W-:Y:S02]  /*c1bb0*/  IMAD.X R61, R11, 0x1, R7.reuse, P1 ;  /* 0x000000010b3d7824 */ /* 0x100fe400008e0607 */
[----:B------:R-:W-:-:S03]  /*c1bc0*/  IMAD.X R47, R10, 0x1, R7, P3 ;  /* 0x000000010a2f7824 */ /* 0x000fc600018e0607 */
[----:B------:R-:W-:Y:S04]  /*c1bd0*/  STL.64 [R1+0x1098], R60 ;  /* 0x0010983c01007387 */ /* 0x000fe80000100a00 */
[----:B------:R-:W-:Y:S04]  /*c1be0*/  STL.64 [R1+0x1090], R58 ;  /* 0x0010903a01007387 */ /* 0x000fe80000100a00 */
[----:B------:R0:W-:Y:S04]  /*c1bf0*/  STL.64 [R1+0x1088], R46 ;  /* 0x0010882e01007387 */ /* 0x0001e80000100a00 */
[----:B------:R-:W4:Y:S01]  /*c1c00*/  LDL.LU R24, [R1+0x18c] ;  /* 0x00018c0001187983 */ /* 0x000f220000300800 */
[----:B0-----:R-:W-:Y:S01]  /*c1c10*/  IADD3 R46, P0, PT, R25, R4, RZ ;  /* 0x00000004192e7210 */ /* 0x001fe20007f1e0ff */
[----:B------:R-:W-:Y:S01]  /*c1c20*/  VIADD R20, R57, UR21 ;  /* 0x0000001539147c36 */ /* 0x000fe20008000000 */
[----:B------:R-:W0:Y:S03]  /*c1c30*/  LDCU UR21, c[0x0][0x3b8] ;  /* 0x00007700ff1577ac */ /* 0x000e260008000800 */
[----:B------:R-:W-:-:S04]  /*c1c40*/  VIADD R8, R20, UR69 ;  /* 0x0000004514087c36 */ /* 0x000fc80008000000 */
[----:B------:R-:W-:Y:S01]  /*c1c50*/  VIADD R9, R8, UR68 ;  /* 0x0000004408097c36 */ /* 0x000fe20008000000 */
[----:B---3--:R-:W-:Y:S02]  /*c1c60*/  SHF.R.S32.HI R10, RZ, 0x1f, R12 ;  /* 0x0000001fff0a7819 */ /* 0x008fe4000001140c */
[C---:B------:R-:W-:Y:S02]  /*c1c70*/  IADD3 R60, P1, PT, R12.reuse, R4, RZ ;  /* 0x000000040c3c7210 */ /* 0x040fe40007f3e0ff */
[----:B------:R-:W-:Y:S02]  /*c1c80*/  IADD3 R58, P3, PT, R12, R6, RZ ;  /* 0x000000060c3a7210 */ /* 0x000fe40007f7e0ff */
[----:B------:R-:W-:Y:S01]  /*c1c90*/  SHF.R.S32.HI R12, RZ, 0x1f, R25 ;  /* 0x0000001fff0c7819 */ /* 0x000fe20000011419 */
[C---:B------:R-:W-:Y:S02]  /*c1ca0*/  IMAD.X R61, R10.reuse, 0x1, R5, P1 ;  /* 0x000000010a3d7824 */ /* 0x040fe400008e0605 */
[----:B------:R-:W-:-:S02]  /*c1cb0*/  IMAD.X R59, R10, 0x1, R7, P3 ;  /* 0x000000010a3b7824 */ /* 0x000fc400018e0607 */
[----:B------:R-:W-:Y:S01]  /*c1cc0*/  IMAD.X R47, R12, 0x1, R5, P0 ;  /* 0x000000010c2f7824 */ /* 0x000fe200000e0605 */
[----:B------:R-:W-:Y:S04]  /*c1cd0*/  STL.64 [R1+0x1080], R60 ;  /* 0x0010803c01007387 */ /* 0x000fe80000100a00 */
[----:B------:R1:W-:Y:S04]  /*c1ce0*/  STL.64 [R1+0x1078], R58 ;  /* 0x0010783a01007387 */ /* 0x0003e80000100a00 */
[----:B------:R-:W3:Y:S01]  /*c1cf0*/  LDL.LU R27, [R1+0x1a8] ;  /* 0x0001a800011b7983 */ /* 0x000ee20000300800 */
[----:B----4-:R-:W-:-:S03]  /*c1d00*/  SHF.R.S32.HI R11, RZ, 0x1f, R24 ;  /* 0x0000001fff0b7819 */ /* 0x010fc60000011418 */
[----:B------:R4:W-:Y:S01]  /*c1d10*/  STL.64 [R1+0x1070], R46 ;  /* 0x0010702e01007387 */ /* 0x0009e20000100a00 */
[C---:B-1----:R-:W-:Y:S02]  /*c1d20*/  IADD3 R58, P0, PT, R24.reuse, R4, RZ ;  /* 0x00000004183a7210 */ /* 0x042fe40007f1e0ff */
[-C--:B------:R-:W-:Y:S02]  /*c1d30*/  IADD3 R60, P1, PT, R25, R6.reuse, RZ ;  /* 0x00000006193c7210 */ /* 0x080fe40007f3e0ff */
[----:B----4-:R-:W-:Y:S01]  /*c1d40*/  IADD3 R46, P3, PT, R24, R6, RZ ;  /* 0x00000006182e7210 */ /* 0x010fe20007f7e0ff */
[----:B------:R-:W-:Y:S02]  /*c1d50*/  IMAD.MOV.U32 R24, RZ, RZ, R23 ;  /* 0x000000ffff187224 */ /* 0x000fe400078e0017 */
[----:B------:R-:W-:Y:S02]  /*c1d60*/  IMAD.MOV.U32 R23, RZ, RZ, R44 ;  /* 0x000000ffff177224 */ /* 0x000fe400078e002c */
[----:B------:R-:W-:-:S02]  /*c1d70*/  IMAD.MOV.U32 R44, RZ, RZ, R13 ;  /* 0x000000ffff2c7224 */ /* 0x000fc400078e000d */
[----:B------:R-:W4:Y:S01]  /*c1d80*/  LDL.LU R13, [R1+0x194] ;  /* 0x00019400010d7983 */ /* 0x000f220000300800 */
[----:B------:R-:W-:Y:S02]  /*c1d90*/  IMAD.X R61, R12, 0x1, R7, P1 ;  /* 0x000000010c3d7824 */ /* 0x000fe400008e0607 */
[C---:B------:R-:W-:Y:S02]  /*c1da0*/  IMAD.X R59, R11.reuse, 0x1, R5, P0 ;  /* 0x000000010b3b7824 */ /* 0x040fe400000e0605 */
[----:B------:R-:W-:Y:S01]  /*c1db0*/  IMAD.X R47, R11, 0x1, R7, P3 ;  /* 0x000000010b2f7824 */ /* 0x000fe200018e0607 */
[----:B------:R2:W-:Y:S04]  /*c1dc0*/  STL.64 [R1+0x4520], R8 ;  /* 0x0045200801007387 */ /* 0x0005e80000100a00 */
[----:B------:R-:W-:Y:S04]  /*c1dd0*/  STL.64 [R1+0x1068], R60 ;  /* 0x0010683c01007387 */ /* 0x000fe80000100a00 */
[----:B------:R1:W-:Y:S04]  /*c1de0*/  STL.64 [R1+0x1060], R58 ;  /* 0x0010603a01007387 */ /* 0x0003e80000100a00 */
[----:B------:R0:W-:Y:S04]  /*c1df0*/  STL.64 [R1+0x1058], R46 ;  /* 0x0010582e01007387 */ /* 0x0001e80000100a00 */
[----:B------:R-:W3:Y:S01]  /*c1e00*/  LDL.LU R25, [R1+0x19c] ;  /* 0x00019c0001197983 */ /* 0x000ee20000300800 */
[----:B--2---:R-:W-:Y:S01]  /*c1e10*/  IADD3 R8, P0, PT, R26, R4, RZ ;  /* 0x000000041a087210 */ /* 0x004fe20007f1e0ff */
[----:B------:R-:W-:Y:S01]  /*c1e20*/  VIADD R10, R9, UR19 ;  /* 0x00000013090a7c36 */ /* 0x000fe20008000000 */
[----:B------:R-:W2:Y:S01]  /*c1e30*/  LDCU UR19, c[0x0][0x3b8] ;  /* 0x00007700ff1377ac */ /* 0x000ea20008000800 */
[----:B----4-:R-:W-:-:S02]  /*c1e40*/  SHF.R.S32.HI R11, RZ, 0x1f, R13 ;  /* 0x0000001fff0b7819 */ /* 0x010fc4000001140d */
[C---:B-1----:R-:W-:Y:S02]  /*c1e50*/  IADD3 R58, P1, PT, R13.reuse, R4, RZ ;  /* 0x000000040d3a7210 */ /* 0x042fe40007f3e0ff */
[----:B0-----:R-:W-:Y:S02]  /*c1e60*/  IADD3 R46, P3, PT, R13, R6, RZ ;  /* 0x000000060d2e7210 */ /* 0x001fe40007f7e0ff */
[----:B------:R-:W-:Y:S01]  /*c1e70*/  SHF.R.S32.HI R13, RZ, 0x1f, R26 ;  /* 0x0000001fff0d7819 */ /* 0x000fe2000001141a */
[C---:B------:R-:W-:Y:S02]  /*c1e80*/  IMAD.X R59, R11.reuse, 0x1, R5, P1 ;  /* 0x000000010b3b7824 */ /* 0x040fe400008e0605 */
[----:B------:R-:W-:Y:S02]  /*c1e90*/  IMAD.X R47, R11, 0x1, R7, P3 ;  /* 0x000000010b2f7824 */ /* 0x000fe400018e0607 */
[----:B------:R-:W-:Y:S01]  /*c1ea0*/  IMAD.X R9, R13, 0x1, R5, P0 ;  /* 0x000000010d097824 */ /* 0x000fe200000e0605 */
[----:B------:R0:W-:Y:S04]  /*c1eb0*/  STL.64 [R1+0x1050], R58 ;  /* 0x0010503a01007387 */ /* 0x0001e80000100a00 */
[----:B------:R1:W-:Y:S01]  /*c1ec0*/  STL.64 [R1+0x1048], R46 ;  /* 0x0010482e01007387 */ /* 0x0003e20000100a00 */
[----:B---3--:R-:W-:-:S02]  /*c1ed0*/  SHF.R.S32.HI R12, RZ, 0x1f, R25 ;  /* 0x0000001fff0c7819 */ /* 0x008fc40000011419 */
[C---:B0-----:R-:W-:Y:S01]  /*c1ee0*/  IADD3 R58, P0, PT, R25.reuse, R4, RZ ;  /* 0x00000004193a7210 */ /* 0x041fe20007f1e0ff */
[----:B-1----:R-:W3:Y:S04]  /*c1ef0*/  LDL.LU R47, [R1+0x1bc] ;  /* 0x0001bc00012f7983 */ /* 0x002ee80000300800 */
[----:B------:R0:W-:Y:S01]  /*c1f00*/  STL.64 [R1+0x1040], R8 ;  /* 0x0010400801007387 */ /* 0x0001e20000100a00 */
[-C--:B------:R-:W-:Y:S02]  /*c1f10*/  IADD3 R60, P1, PT, R26, R6.reuse, RZ ;  /* 0x000000061a3c7210 */ /* 0x080fe40007f3e0ff */
[----:B0-----:R-:W-:Y:S01]  /*c1f20*/  IADD3 R8, P3, PT, R25, R6, RZ ;  /* 0x0000000619087210 */ /* 0x001fe20007f7e0ff */
[----:B------:R-:W-:Y:S02]  /*c1f30*/  IMAD.MOV.U32 R25, RZ, RZ, R24 ;  /* 0x000000ffff197224 */ /* 0x000fe400078e0018 */
[----:B------:R-:W-:-:S02]  /*c1f40*/  IMAD.MOV.U32 R24, RZ, RZ, R23 ;  /* 0x000000ffff187224 */ /* 0x000fc400078e0017 */
[----:B------:R-:W-:Y:S02]  /*c1f50*/  IMAD.MOV.U32 R23, RZ, RZ, R44 ;  /* 0x000000ffff177224 */ /* 0x000fe400078e002c */
[----:B------:R-:W-:Y:S02]  /*c1f60*/  IMAD.MOV.U32 R44, RZ, RZ, R45 ;  /* 0x000000ffff2c7224 */ /* 0x000fe400078e002d */
[----:B------:R-:W-:Y:S02]  /*c1f70*/  IMAD.MOV.U32 R45, RZ, RZ, R14 ;  /* 0x000000ffff2d7224 */ /* 0x000fe400078e000e */
[----:B------:R-:W4:Y:S01]  /*c1f80*/  LDL.LU R14, [R1+0x1a4] ;  /* 0x0001a400010e7983 */ /* 0x000f220000300800 */
[----:B------:R-:W-:Y:S02]  /*c1f90*/  IMAD.X R61, R13, 0x1, R7, P1 ;  /* 0x000000010d3d7824 */ /* 0x000fe400008e0607 */
[C---:B------:R-:W-:Y:S02]  /*c1fa0*/  IMAD.X R59, R12.reuse, 0x1, R5, P0 ;  /* 0x000000010c3b7824 */ /* 0x040fe400000e0605 */
[----:B------:R-:W-:Y:S01]  /*c1fb0*/  IMAD.X R9, R12, 0x1, R7, P3 ;  /* 0x000000010c097824 */ /* 0x000fe200018e0607 */
[----:B------:R-:W-:Y:S04]  /*c1fc0*/  STL.64 [R1+0x1038], R60 ;  /* 0x0010383c01007387 */ /* 0x000fe80000100a00 */
[----:B------:R-:W-:Y:S04]  /*c1fd0*/  STL.64 [R1+0x1030], R58 ;  /* 0x0010303a01007387 */ /* 0x000fe80000100a00 */
[----:B------:R0:W-:Y:S04]  /*c1fe0*/  STL.64 [R1+0x1028], R8 ;  /* 0x0010280801007387 */ /* 0x0001e80000100a00 */
[----:B------:R-:W2:Y:S01]  /*c1ff0*/  LDL.LU R26, [R1+0x1b0] ;  /* 0x0001b000011a7983 */ /* 0x000ea20000300800 */
[----:B0-----:R-:W-:Y:S01]  /*c2000*/  IADD3 R8, P0, PT, R27, R4, RZ ;  /* 0x000000041b087210 */ /* 0x001fe20007f1e0ff */
[----:B------:R-:W-:Y:S01]  /*c2010*/  VIADD R11, R10, UR15 ;  /* 0x0000000f0a0b7c36 */ /* 0x000fe20008000000 */
[----:B------:R-:W0:Y:S01]  /*c2020*/  LDCU UR15, c[0x0][0x3b8] ;  /* 0x00007700ff0f77ac */ /* 0x000e220008000800 */
[----:B----4-:R-:W-:-:S02]  /*c2030*/  SHF.R.S32.HI R12, RZ, 0x1f, R14 ;  /* 0x0000001fff0c7819 */ /* 0x010fc4000001140e */
[C---:B------:R-:W-:Y:S02]  /*c2040*/  IADD3 R60, P1, PT, R14.reuse, R4, RZ ;  /* 0x000000040e3c7210 */ /* 0x040fe40007f3e0ff */
[----:B------:R-:W-:Y:S02]  /*c2050*/  IADD3 R58, P3, PT, R14, R6, RZ ;  /* 0x000000060e3a7210 */ /* 0x000fe40007f7e0ff */
[----:B------:R-:W-:Y:S01]  /*c2060*/  SHF.R.S32.HI R14, RZ, 0x1f, R27 ;  /* 0x0000001fff0e7819 */ /* 0x000fe2000001141b */
[C---:B------:R-:W-:Y:S02]  /*c2070*/  IMAD.X R61, R12.reuse, 0x1, R5, P1 ;  /* 0x000000010c3d7824 */ /* 0x040fe400008e0605 */
[----:B------:R-:W-:Y:S02]  /*c2080*/  IMAD.X R59, R12, 0x1, R7, P3 ;  /* 0x000000010c3b7824 */ /* 0x000fe400018e0607 */
[----:B------:R-:W-:Y:S01]  /*c2090*/  IMAD.X R9, R14, 0x1, R5, P0 ;  /* 0x000000010e097824 */ /* 0x000fe200000e0605 */
[----:B------:R-:W-:Y:S04]  /*c20a0*/  STL.64 [R1+0x1020], R60 ;  /* 0x0010203c01007387 */ /* 0x000fe80000100a00 */
[----:B------:R1:W-:Y:S01]  /*c20b0*/  STL.64 [R1+0x1018], R58 ;  /* 0x0010183a01007387 */ /* 0x0003e20000100a00 */
[----:B--2---:R-:W-:-:S03]  /*c20c0*/  SHF.R.S32.HI R13, RZ, 0x1f, R26 ;  /* 0x0000001fff0d7819 */ /* 0x004fc6000001141a */
[----:B------:R-:W2:Y:S04]  /*c20d0*/  LDL.LU R46, [R1+0x1cc] ;  /* 0x0001cc00012e7983 */ /* 0x000ea80000300800 */
[----:B------:R4:W-:Y:S01]  /*c20e0*/  STL.64 [R1+0x1010], R8 ;  /* 0x0010100801007387 */ /* 0x0009e20000100a00 */
[C---:B-1----:R-:W-:Y:S02]  /*c20f0*/  IADD3 R58, P0, PT, R26.reuse, R4, RZ ;  /* 0x000000041a3a7210 */ /* 0x042fe40007f1e0ff */
[-C--:B------:R-:W-:Y:S02]  /*c2100*/  IADD3 R60, P1, PT, R27, R6.reuse, RZ ;  /* 0x000000061b3c7210 */ /* 0x080fe40007f3e0ff */
[----:B----4-:R-:W-:Y:S01]  /*c2110*/  IADD3 R8, P3, PT, R26, R6, RZ ;  /* 0x000000061a087210 */ /* 0x010fe20007f7e0ff */
[----:B------:R-:W-:-:S02]  /*c2120*/  IMAD.MOV.U32 R26, RZ, RZ, R45 ;  /* 0x000000ffff1a7224 */ /* 0x000fc400078e002d */
[----:B------:R-:W-:Y:S02]  /*c2130*/  IMAD.MOV.U32 R45, RZ, RZ, R15 ;  /* 0x000000ffff2d7224 */ /* 0x000fe400078e000f */
[----:B------:R-:W4:Y:S01]  /*c2140*/  LDL.LU R15, [R1+0x1b8] ;  /* 0x0001b800010f7983 */ /* 0x000f220000300800 */
[----:B------:R-:W-:Y:S02]  /*c2150*/  IMAD.X R61, R14, 0x1, R7, P1 ;  /* 0x000000010e3d7824 */ /* 0x000fe400008e0607 */
[C---:B------:R-:W-:Y:S02]  /*c2160*/  IMAD.X R59, R13.reuse, 0x1, R5, P0 ;  /* 0x000000010d3b7824 */ /* 0x040fe400000e0605 */
[----:B------:R-:W-:Y:S01]  /*c2170*/  IMAD.X R9, R13, 0x1, R7, P3 ;  /* 0x000000010d097824 */ /* 0x000fe200018e0607 */
[----:B------:R-:W-:Y:S04]  /*c2180*/  STL.64 [R1+0x4528], R10 ;  /* 0x0045280a01007387 */ /* 0x000fe80000100a00 */
[----:B------:R-:W-:Y:S04]  /*c2190*/  STL.64 [R1+0x1008], R60 ;  /* 0x0010083c01007387 */ /* 0x000fe80000100a00 */
[----:B------:R-:W-:Y:S04]  /*c21a0*/  STL.64 [R1+0x1000], R58 ;  /* 0x0010003a01007387 */ /* 0x000fe80000100a00 */
[----:B------:R3:W-:Y:S04]  /*c21b0*/  STL.64 [R1+0xff8], R8 ;  /* 0x000ff80801007387 */ /* 0x0007e80000100a00 */
[----:B------:R-:W2:Y:S01]  /*c21c0*/  LDL.LU R27, [R1+0x1c0] ;  /* 0x0001c000011b7983 */ /* 0x000ea20000300800 */
[----:B------:R-:W-:Y:S01]  /*c21d0*/  VIADD R12, R11, UR67 ;  /* 0x000000430b0c7c36 */ /* 0x000fe20008000000 */
[----:B---3--:R-:W-:-:S02]  /*c21e0*/  IADD3 R8, P0, PT, R47, R4, RZ ;  /* 0x000000042f087210 */ /* 0x008fc40007f1e0ff */
[----:B----4-:R-:W-:Y:S02]  /*c21f0*/  SHF.R.S32.HI R13, RZ, 0x1f, R15 ;  /* 0x0000001fff0d7819 */ /* 0x010fe4000001140f */
[C---:B------:R-:W-:Y:S02]  /*c2200*/  IADD3 R58, P1, PT, R15.reuse, R4, RZ ;  /* 0x000000040f3a7210 */ /* 0x040fe40007f3e0ff */
[----:B------:R-:W-:Y:S02]  /*c2210*/  IADD3 R10, P3, PT, R15, R6, RZ ;  /* 0x000000060f0a7210 */ /* 0x000fe40007f7e0ff */
[----:B------:R-:W-:Y:S01]  /*c2220*/  SHF.R.S32.HI R15, RZ, 0x1f, R47 ;  /* 0x0000001fff0f7819 */ /* 0x000fe2000001142f */
[C---:B------:R-:W-:Y:S02]  /*c2230*/  IMAD.X R59, R13.reuse, 0x1, R5, P1 ;  /* 0x000000010d3b7824 */ /* 0x040fe400008e0605 */
[----:B------:R-:W-:Y:S02]  /*c2240*/  IMAD.X R11, R13, 0x1, R7, P3 ;  /* 0x000000010d0b7824 */ /* 0x000fe400018e0607 */
[----:B------:R-:W-:Y:S01]  /*c2250*/  IMAD.X R9, R15, 0x1, R5, P0 ;  /* 0x000000010f097824 */ /* 0x000fe200000e0605 */
[----:B------:R-:W-:Y:S04]  /*c2260*/  STL.64 [R1+0xff0], R58 ;  /* 0x000ff03a01007387 */ /* 0x000fe80000100a00 */
[----:B------:R1:W-:Y:S04]  /*c2270*/  STL.64 [R1+0xfe8], R10 ;  /* 0x000fe80a01007387 */ /* 0x0003e80000100a00 */
[----:B------:R-:W3:Y:S01]  /*c2280*/  LDL.LU R61, [R1+0x1e0] ;  /* 0x0001e000013d7983 */ /* 0x000ee20000300800 */
[----:B--2---:R-:W-:-:S03]  /*c2290*/  SHF.R.S32.HI R14, RZ, 0x1f, R27 ;  /* 0x0000001fff0e7819 */ /* 0x004fc6000001141b */
[----:B------:R2:W-:Y:S01]  /*c22a0*/  STL.64 [R1+0xfe0], R8 ;  /* 0x000fe00801007387 */ /* 0x0005e20000100a00 */
[----:B-1----:R-:W-:Y:S02]  /*c22b0*/  IADD3 R10, P0, PT, R27, R4, RZ ;  /* 0x000000041b0a7210 */ /* 0x002fe40007f1e0ff */
[-C--:B------:R-:W-:Y:S02]  /*c22c0*/  IADD3 R58, P1, PT, R47, R6.reuse, RZ ;  /* 0x000000062f3a7210 */ /* 0x080fe40007f3e0ff */
[----:B--2---:R-:W-:Y:S01]  /*c22d0*/  IADD3 R8, P3, PT, R27, R6, RZ ;  /* 0x000000061b087210 */ /* 0x004fe20007f7e0ff */
[----:B------:R-:W-:Y:S02]  /*c22e0*/  IMAD.MOV.U32 R27, RZ, RZ, R45 ;  /* 0x000000ffff1b7224 */ /* 0x000fe400078e002d */
[----:B------:R-:W-:Y:S02]  /*c22f0*/  IMAD.MOV.U32 R45, RZ, RZ, R16 ;  /* 0x000000ffff2d7224 */ /* 0x000fe400078e0010 */
[----:B------:R-:W2:Y:S01]  /*c2300*/  LDL.LU R16, [R1+0x1c8] ;  /* 0x0001c80001107983 */ /* 0x000ea20000300800 */
[----:B------:R-:W-:-:S02]  /*c2310*/  IMAD.X R59, R15, 0x1, R7, P1 ;  /* 0x000000010f3b7824 */ /* 0x000fc400008e0607 */
[C---:B------:R-:W-:Y:S02]  /*c2320*/  IMAD.X R11, R14.reuse, 0x1, R5, P0 ;  /* 0x000000010e0b7824 */ /* 0x040fe400000e0605 */
[----:B------:R-:W-:Y:S01]  /*c2330*/  IMAD.X R9, R14, 0x1, R7, P3 ;  /* 0x000000010e097824 */ /* 0x000fe200018e0607 */
[----:B------:R-:W-:Y:S04]  /*c2340*/  STL.64 [R1+0xfd8], R58 ;  /* 0x000fd83a01007387 */ /* 0x000fe80000100a00 */
[----:B------:R-:W-:Y:S04]  /*c2350*/  STL.64 [R1+0xfd0], R10 ;  /* 0x000fd00a01007387 */ /* 0x000fe80000100a00 */
[----:B------:R1:W-:Y:S04]  /*c2360*/  STL.64 [R1+0xfc8], R8 ;  /* 0x000fc80801007387 */ /* 0x0003e80000100a00 */
[----:B------:R-:W4:Y:S01]  /*c2370*/  LDL.LU R47, [R1+0x1d4] ;  /* 0x0001d400012f7983 */ /* 0x000f220000300800 */
[----:B-1----:R-:W-:Y:S01]  /*c2380*/  IADD3 R8, P0, PT, R46, R4, RZ ;  /* 0x000000042e087210 */ /* 0x002fe20007f1e0ff */
[----:B------:R-:W-:Y:S01]  /*c2390*/  VIADD R13, R12, UR11 ;  /* 0x0000000b0c0d7c36 */ /* 0x000fe20008000000 */
[----:B------:R-:W1:Y:S01]  /*c23a0*/  LDCU UR11, c[0x0][0x3b8] ;  /* 0x00007700ff0b77ac */ /* 0x000e620008000800 */
[----:B--2---:R-:W-:-:S02]  /*c23b0*/  SHF.R.S32.HI R14, RZ, 0x1f, R16 ;  /* 0x0000001fff0e7819 */ /* 0x004fc40000011410 */
        /* <DEDUP_REMOVED lines=8> */
[----:B----4-:R-:W-:-:S03]  /*c2440*/  SHF.R.S32.HI R15, RZ, 0x1f, R47 ;  /* 0x0000001fff0f7819 */ /* 0x010fc6000001142f */
[----:B------:R-:W4:Y:S04]  /*c2450*/  LDL.LU R60, [R1+0x1f0] ;  /* 0x0001f000013c7983 */ /* 0x000f280000300800 */
[----:B------:R0:W-:Y:S01]  /*c2460*/  STL.64 [R1+0xfb0], R8 ;  /* 0x000fb00801007387 */ /* 0x0001e20000100a00 */
[C---:B--2---:R-:W-:Y:S02]  /*c2470*/  IADD3 R10, P0, PT, R47.reuse, R4, RZ ;  /* 0x000000042f0a7210 */ /* 0x044fe40007f1e0ff */
[-C--:B------:R-:W-:Y:S02]  /*c2480*/  IADD3 R58, P1, PT, R46, R6.reuse, RZ ;  /* 0x000000062e3a7210 */ /* 0x080fe40007f3e0ff */
[----:B0-----:R-:W-:Y:S01]  /*c2490*/  IADD3 R8, P3, PT, R47, R6, RZ ;  /* 0x000000062f087210 */ /* 0x001fe20007f7e0ff */
[----:B------:R-:W-:-:S02]  /*c24a0*/  IMAD.MOV.U32 R47, RZ, RZ, R45 ;  /* 0x000000ffff2f7224 */ /* 0x000fc400078e002d */
[----:B------:R-:W-:Y:S02]  /*c24b0*/  IMAD.MOV.U32 R45, RZ, RZ, R17 ;  /* 0x000000ffff2d7224 */ /* 0x000fe400078e0011 */
[----:B------:R-:W2:Y:S01]  /*c24c0*/  LDL.LU R17, [R1+0x1dc] ;  /* 0x0001dc0001117983 */ /* 0x000ea20000300800 */
[----:B------:R-:W-:Y:S02]  /*c24d0*/  IMAD.X R59, R16, 0x1, R7, P1 ;  /* 0x00000001103b7824 */ /* 0x000fe400008e0607 */
[C---:B------:R-:W-:Y:S02]  /*c24e0*/  IMAD.X R11, R15.reuse, 0x1, R5, P0 ;  /* 0x000000010f0b7824 */ /* 0x040fe400000e0605 */
[----:B------:R-:W-:Y:S01]  /*c24f0*/  IMAD.X R9, R15, 0x1, R7, P3 ;  /* 0x000000010f097824 */ /* 0x000fe200018e0607 */
[----:B------:R-:W-:Y:S04]  /*c2500*/  STL.64 [R1+0x4530], R12 ;  /* 0x0045300c01007387 */ /* 0x000fe80000100a00 */
[----:B------:R-:W-:Y:S04]  /*c2510*/  STL.64 [R1+0xfa8], R58 ;  /* 0x000fa83a01007387 */ /* 0x000fe80000100a00 */
[----:B------:R-:W-:Y:S04]  /*c2520*/  STL.64 [R1+0xfa0], R10 ;  /* 0x000fa00a01007387 */ /* 0x000fe80000100a00 */
[----:B------:R3:W-:Y:S04]  /*c2530*/  STL.64 [R1+0xf98], R8 ;  /* 0x000f980801007387 */ /* 0x0007e80000100a00 */
[----:B------:R-:W4:Y:S01]  /*c2540*/  LDL.LU R46, [R1+0x1e4] ;  /* 0x0001e400012e7983 */ /* 0x000f220000300800 */
[----:B------:R-:W-:Y:S01]  /*c2550*/  VIADD R14, R13, UR13 ;  /* 0x0000000d0d0e7c36 */ /* 0x000fe20008000000 */
[----:B------:R-:W0:Y:S01]  /*c2560*/  LDCU UR13, c[0x0][0x3b8] ;  /* 0x00007700ff0d77ac */ /* 0x000e220008000800 */
[----:B---3--:R-:W-:-:S02]  /*c2570*/  IADD3 R8, P0, PT, R61, R4, RZ ;  /* 0x000000043d087210 */ /* 0x008fc40007f1e0ff */
[----:B--2---:R-:W-:Y:S02]  /*c2580*/  SHF.R.S32.HI R15, RZ, 0x1f, R17 ;  /* 0x0000001fff0f7819 */ /* 0x004fe40000011411 */
        /* <DEDUP_REMOVED lines=9> */
[----:B----4-:R-:W-:-:S03]  /*c2620*/  SHF.R.S32.HI R16, RZ, 0x1f, R46 ;  /* 0x0000001fff107819 */ /* 0x010fc6000001142e */
[----:B------:R4:W-:Y:S01]  /*c2630*/  STL.64 [R1+0xf80], R8 ;  /* 0x000f800801007387 */ /* 0x0009e20000100a00 */
[C---:B--2---:R-:W-:Y:S02]  /*c2640*/  IADD3 R10, P0, PT, R46.reuse, R4, RZ ;  /* 0x000000042e0a7210 */ /* 0x044fe40007f1e0ff */
[-C--:B------:R-:W-:Y:S02]  /*c2650*/  IADD3 R12, P1, PT, R61, R6.reuse, RZ ;  /* 0x000000063d0c7210 */ /* 0x080fe40007f3e0ff */
[----:B----4-:R-:W-:Y:S01]  /*c2660*/  IADD3 R8, P3, PT, R46, R6, RZ ;  /* 0x000000062e087210 */ /* 0x010fe20007f7e0ff */
        /* <DEDUP_REMOVED lines=9> */
[----:B------:R-:W3:Y:S01]  /*c2700*/  LDL.LU R61, [R1+0x1f8] ;  /* 0x0001f800013d7983 */ /* 0x000ee20000300800 */
[----:B----4-:R-:W-:Y:S01]  /*c2710*/  IADD3 R8, P0, PT, R60, R4, RZ ;  /* 0x000000043c087210 */ /* 0x010fe20007f1e0ff */
[----:B------:R-:W-:Y:S01]  /*c2720*/  VIADD R15, R14, UR9 ;  /* 0x000000090e0f7c36 */ /* 0x000fe20008000000 */
[----:B------:R-:W4:Y:S01]  /*c2730*/  LDCU UR9, c[0x0][0x3b8] ;  /* 0x00007700ff0977ac */ /* 0x000f220008000800 */
        /* <DEDUP_REMOVED lines=9> */
[----:B---3--:R-:W-:-:S03]  /*c27d0*/  SHF.R.S32.HI R17, RZ, 0x1f, R61 ;  /* 0x0000001fff117819 */ /* 0x008fc6000001143d */
[----:B------:R-:W3:Y:S04]  /*c27e0*/  LDL.LU R58, [R1+0x1c4] ;  /* 0x0001c400013a7983 */ /* 0x000ee80000300800 */
[----:B------:R0:W-:Y:S01]  /*c27f0*/  STL.64 [R1+0xf48], R8 ;  /* 0x000f480801007387 */ /* 0x0001e20000100a00 */
[C---:B--2---:R-:W-:Y:S02]  /*c2800*/  IADD3 R10, P0, PT, R61.reuse, R4, RZ ;  /* 0x000000043d0a7210 */ /* 0x044fe40007f1e0ff */
[-C--:B------:R-:W-:Y:S02]  /*c2810*/  IADD3 R12, P1, PT, R60, R6.reuse, RZ ;  /* 0x000000063c0c7210 */ /* 0x080fe40007f3e0ff */
[----:B0-----:R-:W-:Y:S01]  /*c2820*/  IADD3 R8, P3, PT, R61, R6, RZ ;  /* 0x000000063d087210 */ /* 0x001fe20007f7e0ff */
[----:B------:R-:W-:-:S02]  /*c2830*/  IMAD.MOV.U32 R61, RZ, RZ, R46 ;  /* 0x000000ffff3d7224 */ /* 0x000fc400078e002e */
[----:B------:R-:W-:Y:S02]  /*c2840*/  IMAD.MOV.U32 R46, RZ, RZ, R47 ;  /* 0x000000ffff2e7224 */ /* 0x000fe400078e002f */
        /* <DEDUP_REMOVED lines=9> */
[----:B------:R-:W3:Y:S01]  /*c28e0*/  LDL.LU R60, [R1+0x1d8] ;  /* 0x0001d800013c7983 */ /* 0x000ee20000300800 */
[----:B0-----:R-:W-:Y:S01]  /*c28f0*/  IADD3 R8, P0, PT, R59, R4, RZ ;  /* 0x000000043b087210 */ /* 0x001fe20007f1e0ff */
[----:B------:R-:W-:Y:S01]  /*c2900*/  VIADD R16, R15, UR10 ;  /* 0x0000000a0f107c36 */ /* 0x000fe20008000000 */
[----:B------:R-:W0:Y:S01]  /*c2910*/  LDCU UR10, c[0x0][0x3b8] ;  /* 0x00007700ff0a77ac */ /* 0x000e220008000800 */
[----:B--2---:R-:W-:-:S02]  /*c2920*/  SHF.R.S32.HI R17, RZ, 0x1f, R19 ;  /* 0x0000001fff117819 */ /* 0x004fc40000011413 */
[C---:B------:R-:W-:Y:S02]  /*c2930*/  IADD3 R12, P1, PT, R19.reuse, R4, RZ ;  /* 0x00000004130c7210 */ /* 0x040fe40007f3e0ff */
[-C--:B------:R-:W-:Y:S02]  /*c2940*/  IADD3 R10, P3, PT, R19, R6.reuse, RZ ;  /* 0x00000006130a7210 */ /* 0x080fe40007f7e0ff */
[----:B------:R-:W-:Y:S01]  /*c2950*/  SHF.R.S32.HI R19, RZ, 0x1f, R59 ;  /* 0x0000001fff137819 */ /* 0x000fe2000001143b */
[C---:B------:R-:W-:Y:S02]  /*c2960*/  IMAD.X R13, R17.reuse, 0x1, R5, P1 ;  /* 0x00000001110d7824 */ /* 0x040fe400008e0605 */
[----:B------:R-:W-:Y:S02]  /*c2970*/  IMAD.X R11, R17, 0x1, R7, P3 ;  /* 0x00000001110b7824 */ /* 0x000fe400018e0607 */
[----:B------:R-:W-:Y:S01]  /*c2980*/  IMAD.X R9, R19, 0x1, R5, P0 ;  /* 0x0000000113097824 */ /* 0x000fe200000e0605 */
[----:B------:R2:W-:Y:S04]  /*c2990*/  STL.64 [R1+0xf28], R12 ;  /* 0x000f280c01007387 */ /* 0x0005e80000100a00 */
[----:B------:R0:W-:Y:S01]  /*c29a0*/  STL.64 [R1+0xf20], R10 ;  /* 0x000f200a01007387 */ /* 0x0001e20000100a00 */
[----:B------:R-:W-:-:S02]  /*c29b0*/  IADD3 R14, P1, PT, R59, R6, RZ ;  /* 0x000000063b0e7210 */ /* 0x000fc40007f3e0ff */
[----:B---3--:R-:W-:Y:S02]  /*c29c0*/  SHF.R.S32.HI R18, RZ, 0x1f, R60 ;  /* 0x0000001fff127819 */ /* 0x008fe4000001143c */
[C---:B--2---:R-:W-:Y:S01]  /*c29d0*/  IADD3 R12, P0, PT, R60.reuse, R4, RZ ;  /* 0x000000043c0c7210 */ /* 0x044fe20007f1e0ff */
[----:B0-----:R-:W2:Y:S04]  /*c29e0*/  LDL.LU R11, [R1+0x1a0] ;  /* 0x0001a000010b7983 */ /* 0x001ea80000300800 */
[----:B------:R0:W-:Y:S01]  /*c29f0*/  STL.64 [R1+0xf18], R8 ;  /* 0x000f180801007387 */ /* 0x0001e20000100a00 */
[----:B------:R-:W-:Y:S01]  /*c2a00*/  IMAD.X R15, R19, 0x1, R7, P1 ;  /* 0x00000001130f7824 */ /* 0x000fe200008e0607 */
[----:B0-----:R-:W-:Y:S01]  /*c2a10*/  IADD3 R8, P3, PT, R60, R6, RZ ;  /* 0x000000063c087210 */ /* 0x001fe20007f7e0ff */
[----:B------:R-:W-:-:S02]  /*c2a20*/  IMAD.MOV.U32 R60, RZ, RZ, R25 ;  /* 0x000000ffff3c7224 */ /* 0x000fc400078e0019 */
[----:B------:R-:W-:Y:S02]  /*c2a30*/  IMAD.MOV.U32 R25, RZ, RZ, R21 ;  /* 0x000000ffff197224 */ /* 0x000fe400078e0015 */
[----:B------:R-:W3:Y:S01]  /*c2a40*/  LDL.LU R21, [R1+0x1d0] ;  /* 0x0001d00001157983 */ /* 0x000ee20000300800 */
        /* <DEDUP_REMOVED lines=9> */
[----:B---3--:R-:W-:-:S02]  /*c2ae0*/  SHF.R.S32.HI R18, RZ, 0x1f, R21 ;  /* 0x0000001fff127819 */ /* 0x008fc40000011415 */
        /* <DEDUP_REMOVED lines=11> */
[C---:B---3--:R-:W-:Y:S02]  /*c2ba0*/  IADD3 R12, P0, PT, R59.reuse, R4, RZ ;  /* 0x000000043b0c7210 */ /* 0x048fe40007f1e0ff */
[-C--:B------:R-:W-:Y:S02]  /*c2bb0*/  IADD3 R14, P1, PT, R58, R6.reuse, RZ ;  /* 0x000000063a0e7210 */ /* 0x080fe40007f3e0ff */
[----:B0-----:R-:W-:Y:S01]  /*c2bc0*/  IADD3 R8, P3, PT, R59, R6, RZ ;  /* 0x000000063b087210 */ /* 0x001fe20007f7e0ff */
[----:B------:R-:W-:-:S02]  /*c2bd0*/  IMAD.MOV.U32 R59, RZ, RZ, R60 ;  /* 0x000000ffff3b7224 */ /* 0x000fc400078e003c */
[----:B------:R-:W-:Y:S02]  /*c2be0*/  IMAD.MOV.U32 R60, RZ, RZ, R25 ;  /* 0x000000ffff3c7224 */ /* 0x000fe400078e0019 */
[----:B------:R-:W-:Y:S02]  /*c2bf0*/  IMAD.MOV.U32 R25, RZ, RZ, R22 ;  /* 0x000000ffff197224 */ /* 0x000fe400078e0016 */
[----:B------:R-:W3:Y:S01]  /*c2c00*/  LDL.LU R22, [R1+0x1ac] ;  /* 0x0001ac0001167983 */ /* 0x000ee20000300800 */
        /* <DEDUP_REMOVED lines=8> */
[----:B0-----:R-:W-:-:S02]  /*c2c90*/  IADD3 R8, P0, PT, R11, R4, RZ ;  /* 0x000000040b087210 */ /* 0x001fc40007f1e0ff */
[----:B---3--:R-:W-:Y:S02]  /*c2ca0*/  SHF.R.S32.HI R19, RZ, 0x1f, R22 ;  /* 0x0000001fff137819 */ /* 0x008fe40000011416 */
        /* <DEDUP_REMOVED lines=8> */
[----:B0-----:R-:W-:-:S03]  /*c2d30*/  IADD3 R14, P1, PT, R11, R6, RZ ;  /* 0x000000060b0e7210 */ /* 0x001fc60007f3e0ff */
[----:B------:R-:W4:Y:S01]  /*c2d40*/  LDL.LU R11, [R1+0x158] ;  /* 0x00015800010b7983 */ /* 0x000f220000300800 */
[----:B--2---:R-:W-:Y:S02]  /*c2d50*/  SHF.R.S32.HI R21, RZ, 0x1f, R58 ;  /* 0x0000001fff157819 */ /* 0x004fe4000001143a */
[C---:B---3--:R-:W-:Y:S01]  /*c2d60*/  IADD3 R12, P0, PT, R58.reuse, R4, RZ ;  /* 0x000000043a0c7210 */ /* 0x048fe20007f1e0ff */
[----:B------:R0:W-:Y:S02]  /*c2d70*/  STL.64 [R1+0xe40], R8 ;  /* 0x000e400801007387 */ /* 0x0001e40000100a00 */
[----:B0-----:R-:W-:Y:S02]  /*c2d80*/  IADD3 R8, P3, PT, R58, R6, RZ ;  /* 0x000000063a087210 */ /* 0x001fe40007f7e0ff */
[----:B------:R-:W2:Y:S01]  /*c2d90*/  LDL.LU R58, [R1+0x188] ;  /* 0x00018800013a7983 */ /* 0x000ea20000300800 */
[----:B------:R-:W-:Y:S02]  /*c2da0*/  IMAD.X R15, R22, 0x1, R7, P1 ;  /* 0x00000001160f7824 */ /* 0x000fe400008e0607 */
[----:B------:R-:W-:-:S02]  /*c2db0*/  IMAD.X R13, R21, 0x1, R5, P0 ;  /* 0x00000001150d7824 */ /* 0x000fc400000e0605 */
[----:B------:R-:W-:Y:S01]  /*c2dc0*/  IMAD.X R9, R21, 0x1, R7, P3 ;  /* 0x0000000115097824 */ /* 0x000fe200018e0607 */
[----:B------:R0:W-:Y:S04]  /*c2dd0*/  STL.64 [R1+0xe38], R14 ;  /* 0x000e380e01007387 */ /* 0x0001e80000100a00 */
[----:B------:R3:W-:Y:S04]  /*c2de0*/  STL.64 [R1+0xe30], R12 ;  /* 0x000e300c01007387 */ /* 0x0007e80000100a00 */
[----:B------:R0:W-:Y:S01]  /*c2df0*/  STL.64 [R1+0xe28], R8 ;  /* 0x000e280801007387 */ /* 0x0001e20000100a00 */
[----:B--2---:R-:W-:-:S02]  /*c2e00*/  SHF.R.S32.HI R21, RZ, 0x1f, R58 ;  /* 0x0000001fff157819 */ /* 0x004fc4000001143a */
[C---:B0-----:R-:W-:Y:S02]  /*c2e10*/  IADD3 R14, P1, PT, R58.reuse, R4, RZ ;  /* 0x000000043a0e7210 */ /* 0x041fe40007f3e0ff */
[----:B---3--:R-:W-:Y:S02]  /*c2e20*/  IADD3 R12, P3, PT, R58, R6, RZ ;  /* 0x000000063a0c7210 */ /* 0x008fe40007f7e0ff */
[----:B------:R-:W2:Y:S01]  /*c2e30*/  LDL.LU R58, [R1+0x16c] ;  /* 0x00016c00013a7983 */ /* 0x000ea20000300800 */
[----:B------:R-:W-:Y:S01]  /*c2e40*/  SHF.R.S32.HI R22, RZ, 0x1f, R10 ;  /* 0x0000001fff167819 */ /* 0x000fe2000001140a */
[C---:B------:R-:W-:Y:S01]  /*c2e50*/  IMAD.X R15, R21.reuse, 0x1, R5, P1 ;  /* 0x00000001150f7824 */ /* 0x040fe200008e0605 */
[C---:B------:R-:W-:Y:S01]  /*c2e60*/  IADD3 R8, P0, PT, R10.reuse, R4, RZ ;  /* 0x000000040a087210 */ /* 0x040fe20007f1e0ff */
[----:B------:R-:W-:Y:S01]  /*c2e70*/  IMAD.X R13, R21, 0x1, R7, P3 ;  /* 0x00000001150d7824 */ /* 0x000fe200018e0607 */
[----:B------:R-:W-:Y:S02]  /*c2e80*/  IADD3 R16, P1, PT, R10, R6, RZ ;  /* 0x000000060a107210 */ /* 0x000fe40007f3e0ff */
[----:B------:R0:W-:Y:S01]  /*c2e90*/  STL.64 [R1+0xe20], R14 ;  /* 0x000e200e01007387 */ /* 0x0001e20000100a00 */
[----:B------:R-:W-:-:S03]  /*c2ea0*/  IMAD.X R9, R22, 0x1, R5, P0 ;  /* 0x0000000116097824 */ /* 0x000fc600000e0605 */
[----:B------:R3:W-:Y:S01]  /*c2eb0*/  STL.64 [R1+0xe18], R12 ;  /* 0x000e180c01007387 */ /* 0x0007e20000100a00 */
[----:B------:R-:W-:Y:S01]  /*c2ec0*/  VIADD R18, R17, UR8 ;  /* 0x0000000811127c36 */ /* 0x000fe20008000000 */
[----:B------:R-:W0:Y:S02]  /*c2ed0*/  LDCU UR8, c[0x0][0x3b8] ;  /* 0x00007700ff0877ac */ /* 0x000e240008000800 */
[----:B------:R-:W4:Y:S04]  /*c2ee0*/  LDL.LU R10, [R1+0x134] ;  /* 0x00013400010a7983 */ /* 0x000f280000300800 */
[----:B------:R0:W-:Y:S01]  /*c2ef0*/  STL.64 [R1+0xe10], R8 ;  /* 0x000e100801007387 */ /* 0x0001e20000100a00 */
[----:B------:R-:W-:Y:S01]  /*c2f00*/  VIADD R19, R18, UR4 ;  /* 0x0000000412137c36 */ /* 0x000fe20008000000 */
[----:B------:R-:W0:Y:S01]  /*c2f10*/  LDCU UR4, c[0x0][0x3b8] ;  /* 0x00007700ff0477ac */ /* 0x000e220008000800 */
[----:B------:R-:W-:Y:S01]  /*c2f20*/  IMAD.X R17, R22, 0x1, R7, P1 ;  /* 0x0000000116117824 */ /* 0x000fe200008e0607 */
[----:B--2---:R-:W-:-:S02]  /*c2f30*/  SHF.R.S32.HI R21, RZ, 0x1f, R58 ;  /* 0x0000001fff157819 */ /* 0x004fc4000001143a */
[C---:B0-----:R-:W-:Y:S02]  /*c2f40*/  IADD3 R14, P0, PT, R58.reuse, R4, RZ ;  /* 0x000000043a0e7210 */ /* 0x041fe40007f1e0ff */
[----:B---3--:R-:W-:Y:S01]  /*c2f50*/  IADD3 R12, P3, PT, R58, R6, RZ ;  /* 0x000000063a0c7210 */ /* 0x008fe20007f7e0ff */
[----:B------:R-:W-:Y:S02]  /*c2f60*/  IMAD.MOV.U32 R58, RZ, RZ, R60 ;  /* 0x000000ffff3a7224 */ /* 0x000fe400078e003c */
[----:B------:R-:W-:Y:S02]  /*c2f70*/  IMAD.MOV.U32 R60, RZ, RZ, R24 ;  /* 0x000000ffff3c7224 */ /* 0x000fe400078e0018 */
[----:B------:R-:W2:Y:S01]  /*c2f80*/  LDL.LU R24, [R1+0x164] ;  /* 0x0001640001187983 */ /* 0x000ea20000300800 */
[C---:B------:R-:W-:Y:S02]  /*c2f90*/  IMAD.X R15, R21.reuse, 0x1, R5, P0 ;  /* 0x00000001150f7824 */ /* 0x040fe400000e0605 */
[----:B------:R-:W-:Y:S01]  /*c2fa0*/  IMAD.X R13, R21, 0x1, R7, P3 ;  /* 0x00000001150d7824 */ /* 0x000fe200018e0607 */
[----:B------:R-:W-:Y:S04]  /*c2fb0*/  STL.64 [R1+0x44f8], R18 ;  /* 0x0044f81201007387 */ /* 0x000fe80000100a00 */
[----:B------:R-:W-:Y:S04]  /*c2fc0*/  STL.64 [R1+0xe08], R16 ;  /* 0x000e081001007387 */ /* 0x000fe80000100a00 */
[----:B------:R-:W-:Y:S04]  /*c2fd0*/  STL.64 [R1+0xe00], R14 ;  /* 0x000e000e01007387 */ /* 0x000fe80000100a00 */
[----:B------:R4:W-:Y:S04]  /*c2fe0*/  STL.64 [R1+0xdf8], R12 ;  /* 0x000df80c01007387 */ /* 0x0009e80000100a00 */
[----:B------:R-:W3:Y:S01]  /*c2ff0*/  LDL.LU R8, [R1+0x148] ;  /* 0x0001480001087983 */ /* 0x000ee20000300800 */
[----:B----4-:R-:W-:Y:S01]  /*c3000*/  IADD3 R12, P0, PT, R11, R4, RZ ;  /* 0x000000040b0c7210 */ /* 0x010fe20007f1e0ff */
[----:B------:R-:W-:-:S02]  /*c3010*/  IMAD.MOV.U32 R9, RZ, RZ, R59 ;  /* 0x000000ffff097224 */ /* 0x000fc400078e003b */
[----:B------:R-:W-:Y:S02]  /*c3020*/  IMAD.MOV.U32 R59, RZ, RZ, R25 ;  /* 0x000000ffff3b7224 */ /* 0x000fe400078e0019 */
[----:B------:R-:W-:Y:S01]  /*c3030*/  IMAD.MOV.U32 R25, RZ, RZ, R23 ;  /* 0x000000ffff197224 */ /* 0x000fe200078e0017 */
[----:B--2---:R-:W-:Y:S02]  /*c3040*/  SHF.R.S32.HI R21, RZ, 0x1f, R24 ;  /* 0x0000001fff157819 */ /* 0x004fe40000011418 */
[C---:B------:R-:W-:Y:S02]  /*c3050*/  IADD3 R16, P1, PT, R24.reuse, R4, RZ ;  /* 0x0000000418107210 */ /* 0x040fe40007f3e0ff */
[----:B------:R-:W-:Y:S02]  /*c3060*/  IADD3 R14, P3, PT, R24, R6, RZ ;  /* 0x00000006180e7210 */ /* 0x000fe40007f7e0ff */
[----:B------:R-:W-:Y:S01]  /*c3070*/  SHF.R.S32.HI R24, RZ, 0x1f, R11 ;  /* 0x0000001fff187819 */ /* 0x000fe2000001140b */
[----:B------:R-:W-:-:S02]  /*c3080*/  IMAD.X R17, R21, 0x1, R5, P1 ;  /* 0x0000000115117824 */ /* 0x000fc400008e0605 */
[----:B------:R-:W-:Y:S02]  /*c3090*/  IMAD.X R15, R21, 0x1, R7, P3 ;  /* 0x00000001150f7824 */ /* 0x000fe400018e0607 */
[----:B------:R-:W-:Y:S01]  /*c30a0*/  IMAD.X R13, R24, 0x1, R5, P0 ;  /* 0x00000001180d7824 */ /* 0x000fe200000e0605 */
[----:B------:R-:W-:Y:S04]  /*c30b0*/  STL.64 [R1+0xdf0], R16 ;  /* 0x000df01001007387 */ /* 0x000fe80000100a00 */
[----:B------:R0:W-:Y:S04]  /*c30c0*/  STL.64 [R1+0xde8], R14 ;  /* 0x000de80e01007387 */ /* 0x0001e80000100a00 */
[----:B------:R2:W-:Y:S01]  /*c30d0*/  STL.64 [R1+0xde0], R12 ;  /* 0x000de00c01007387 */ /* 0x0005e20000100a00 */
[----:B---3--:R-:W-:-:S02]  /*c30e0*/  SHF.R.S32.HI R21, RZ, 0x1f, R8 ;  /* 0x0000001fff157819 */ /* 0x008fc40000011408 */
[C---:B0-----:R-:W-:Y:S02]  /*c30f0*/  IADD3 R14, P0, PT, R8.reuse, R4, RZ ;  /* 0x00000004080e7210 */ /* 0x041fe40007f1e0ff */
[-C--:B--2---:R-:W-:Y:S01]  /*c3100*/  IADD3 R12, P3, PT, R8, R6.reuse, RZ ;  /* 0x00000006080c7210 */ /* 0x084fe20007f7e0ff */
[----:B------:R-:W-:Y:S02]  /*c3110*/  IMAD.MOV.U32 R8, RZ, RZ, R9 ;  /* 0x000000ffff087224 */ /* 0x000fe400078e0009 */
[----:B------:R-:W-:Y:S02]  /*c3120*/  IMAD.MOV.U32 R9, RZ, RZ, R58 ;  /* 0x000000ffff097224 */ /* 0x000fe400078e003a */
[----:B------:R-:W-:Y:S02]  /*c3130*/  IMAD.MOV.U32 R58, RZ, RZ, R59 ;  /* 0x000000ffff3a7224 */ /* 0x000fe400078e003b */
[----:B------:R-:W-:Y:S01]  /*c3140*/  IMAD.MOV.U32 R59, RZ, RZ, R60 ;  /* 0x000000ffff3b7224 */ /* 0x000fe200078e003c */
[----:B------:R-:W-:Y:S01]  /*c3150*/  IADD3 R16, P1, PT, R11, R6, RZ ;  /* 0x000000060b107210 */ /* 0x000fe20007f3e0ff */
[----:B------:R-:W-:-:S02]  /*c3160*/  IMAD.MOV.U32 R60, RZ, RZ, R25 ;  /* 0x000000ffff3c7224 */ /* 0x000fc400078e0019 */
[----:B------:R-:W2:Y:S01]  /*c3170*/  LDL.LU R25, [R1+0x140] ;  /* 0x0001400001197983 */ /* 0x000ea20000300800 */
[C---:B------:R-:W-:Y:S02]  /*c3180*/  IMAD.X R15, R21.reuse, 0x1, R5, P0 ;  /* 0x00000001150f7824 */ /* 0x040fe400000e0605 */
[--C-:B------:R-:W-:Y:S02]  /*c3190*/  IMAD.X R17, R24, 0x1, R7.reuse, P1 ;  /* 0x0000000118117824 */ /* 0x100fe400008e0607 */
[----:B------:R-:W-:-:S03]  /*c31a0*/  IMAD.X R13, R21, 0x1, R7, P3 ;  /* 0x00000001150d7824 */ /* 0x000fc600018e0607 */
[----:B------:R-:W-:Y:S04]  /*c31b0*/  STL.64 [R1+0xdd8], R16 ;  /* 0x000dd81001007387 */ /* 0x000fe80000100a00 */
[----:B------:R-:W-:Y:S04]  /*c31c0*/  STL.64 [R1+0xdd0], R14 ;  /* 0x000dd00e01007387 */ /* 0x000fe80000100a00 */
[----:B------:R0:W-:Y:S04]  /*c31d0*/  STL.64 [R1+0xdc8], R12 ;  /* 0x000dc80c01007387 */ /* 0x0001e80000100a00 */
[----:B------:R-:W3:Y:S01]  /*c31e0*/  LDL.LU R11, [R1+0x124] ;  /* 0x00012400010b7983 */ /* 0x000ee20000300800 */
[----:B0-----:R-:W-:-:S02]  /*c31f0*/  IADD3 R12, P0, PT, R10, R4, RZ ;  /* 0x000000040a0c7210 */ /* 0x001fc40007f1e0ff */
        /* <DEDUP_REMOVED lines=9> */
[----:B------:R2:W-:Y:S01]  /*c3290*/  STL.64 [R1+0xdb0], R12 ;  /* 0x000db00c01007387 */ /* 0x0005e20000100a00 */
[----:B---3--:R-:W-:-:S02]  /*c32a0*/  SHF.R.S32.HI R24, RZ, 0x1f, R11 ;  /* 0x0000001fff187819 */ /* 0x008fc4000001140b */
[C---:B0-----:R-:W-:Y:S02]  /*c32b0*/  IADD3 R14, P0, PT, R11.reuse, R4, RZ ;  /* 0x000000040b0e7210 */ /* 0x041fe40007f1e0ff */
[-C--:B--2---:R-:W-:Y:S02]  /*c32c0*/  IADD3 R12, P3, PT, R11, R6.reuse, RZ ;  /* 0x000000060b0c7210 */ /* 0x084fe40007f7e0ff */
[----:B------:R-:W2:Y:S01]  /*c32d0*/  LDL.LU R11, [R1+0x11c] ;  /* 0x00011c00010b7983 */ /* 0x000ea20000300800 */
[----:B------:R-:W-:Y:S01]  /*c32e0*/  VIADD R23, R19, UR5 ;  /* 0x0000000513177c36 */ /* 0x000fe20008000000 */
[----:B------:R-:W-:Y:S01]  /*c32f0*/  IADD3 R16, P1, PT, R10, R6, RZ ;  /* 0x000000060a107210 */ /* 0x000fe20007f3e0ff */
[C---:B------:R-:W-:Y:S01]  /*c3300*/  IMAD.X R15, R24.reuse, 0x1, R5, P0 ;  /* 0x00000001180f7824 */ /* 0x040fe200000e0605 */
[----:B------:R-:W0:Y:S01]  /*c3310*/  LDCU UR5, c[0x0][0x3b8] ;  /* 0x00007700ff0577ac */ /* 0x000e220008000800 */
[----:B------:R-:W-:Y:S02]  /*c3320*/  VIADD R22, R23, UR6 ;  /* 0x0000000617167c36 */ /* 0x000fe40008000000 */
[--C-:B------:R-:W-:Y:S01]  /*c3330*/  IMAD.X R17, R25, 0x1, R7.reuse, P1 ;  /* 0x0000000119117824 */ /* 0x100fe200008e0607 */
[----:B------:R-:W3:Y:S01]  /*c3340*/  LDCU UR6, c[0x0][0x39c] ;  /* 0x00007380ff0677ac */ /* 0x000ee20008000800 */
[----:B------:R-:W-:Y:S01]  /*c3350*/  IMAD.X R13, R24, 0x1, R7, P3 ;  /* 0x00000001180d7824 */ /* 0x000fe200018e0607 */
[----:B------:R-:W-:Y:S04]  /*c3360*/  STL.64 [R1+0x44e8], R22 ;  /* 0x0044e81601007387 */ /* 0x000fe80000100a00 */
[----:B------:R-:W-:Y:S04]  /*c3370*/  STL [R1+0x44f0], R23 ;  /* 0x0044f01701007387 */ /* 0x000fe80000100800 */
[----:B------:R4:W-:Y:S04]  /*c3380*/  STL.64 [R1+0xda8], R16 ;  /* 0x000da81001007387 */ /* 0x0009e80000100a00 */
[----:B------:R-:W3:Y:S04]  /*c3390*/  LDL.LU R10, [R1+0x110] ;  /* 0x00011000010a7983 */ /* 0x000ee80000300800 */
[----:B------:R-:W-:Y:S04]  /*c33a0*/  STL.64 [R1+0xda0], R14 ;  /* 0x000da00e01007387 */ /* 0x000fe80000100a00 */
[----:B------:R0:W-:Y:S01]  /*c33b0*/  STL.64 [R1+0xd98], R12 ;  /* 0x000d980c01007387 */ /* 0x0001e20000100a00 */
[----:B--2---:R-:W-:-:S02]  /*c33c0*/  SHF.R.S32.HI R24, RZ, 0x1f, R11 ;  /* 0x0000001fff187819 */ /* 0x004fc4000001140b */
[C---:B----4-:R-:W-:Y:S02]  /*c33d0*/  IADD3 R16, P1, PT, R11.reuse, R4, RZ ;  /* 0x000000040b107210 */ /* 0x050fe40007f3e0ff */
[----:B0-----:R-:W-:Y:S01]  /*c33e0*/  IADD3 R12, P3, PT, R11, R6, RZ ;  /* 0x000000060b0c7210 */ /* 0x001fe20007f7e0ff */
[----:B------:R-:W-:Y:S02]  /*c33f0*/  IMAD.MOV.U32 R11, RZ, RZ, R8 ;  /* 0x000000ffff0b7224 */ /* 0x000fe400078e0008 */
[----:B------:R-:W-:Y:S02]  /*c3400*/  IMAD.MOV.U32 R8, RZ, RZ, R9 ;  /* 0x000000ffff087224 */ /* 0x000fe400078e0009 */
[----:B------:R-:W-:Y:S02]  /*c3410*/  IMAD.MOV.U32 R9, RZ, RZ, R58 ;  /* 0x000000ffff097224 */ /* 0x000fe400078e003a */
[----:B------:R-:W-:Y:S02]  /*c3420*/  IMAD.MOV.U32 R58, RZ, RZ, R59 ;  /* 0x000000ffff3a7224 */ /* 0x000fe400078e003b */
[----:B------:R-:W-:-:S02]  /*c3430*/  IMAD.MOV.U32 R59, RZ, RZ, R60 ;  /* 0x000000ffff3b7224 */ /* 0x000fc400078e003c */
[----:B------:R-:W-:Y:S02]  /*c3440*/  IMAD.MOV.U32 R60, RZ, RZ, R26 ;  /* 0x000000ffff3c7224 */ /* 0x000fe400078e001a */
[----:B------:R-:W2:Y:S01]  /*c3450*/  LDL.LU R26, [R1+0x100] ;  /* 0x00010000011a7983 */ /* 0x000ea20000300800 */
[C---:B------:R-:W-:Y:S02]  /*c3460*/  IMAD.X R13, R24.reuse, 0x1, R7, P3 ;  /* 0x00000001180d7824 */ /* 0x040fe400018e0607 */
[----:B------:R-:W-:Y:S01]  /*c3470*/  IMAD.X R17, R24, 0x1, R5, P1 ;  /* 0x0000000118117824 */ /* 0x000fe200008e0605 */
[----:B---3--:R-:W-:Y:S02]  /*c3480*/  SHF.R.S32.HI R25, RZ, 0x1f, R10 ;  /* 0x0000001fff197819 */ /* 0x008fe4000001140a */
[C---:B------:R-:W-:Y:S01]  /*c3490*/  IADD3 R14, P0, PT, R10.reuse, R4, RZ ;  /* 0x000000040a0e7210 */ /* 0x040fe20007f1e0ff */
[----:B------:R0:W-:Y:S01]  /*c34a0*/  STL.64 [R1+0xd88], R12 ;  /* 0x000d880c01007387 */ /* 0x0001e20000100a00 */
[----:B------:R-:W-:-:S03]  /*c34b0*/  IADD3 R18, P1, PT, R10, R6, RZ ;  /* 0x000000060a127210 */ /* 0x000fc60007f3e0ff */
[C---:B------:R-:W-:Y:S01]  /*c34c0*/  IMAD.X R15, R25.reuse, 0x1, R5, P0 ;  /* 0x00000001190f7824 */ /* 0x040fe200000e0605 */
[----:B------:R3:W-:Y:S01]  /*c34d0*/  STL.64 [R1+0xd90], R16 ;  /* 0x000d901001007387 */ /* 0x0007e20000100a00 */
[----:B------:R-:W-:-:S03]  /*c34e0*/  IMAD.X R19, R25, 0x1, R7, P1 ;  /* 0x0000000119137824 */ /* 0x000fc600008e0607 */
[----:B0-----:R-:W4:Y:S04]  /*c34f0*/  LDL.LU R12, [R1+0xf0] ;  /* 0x0000f000010c7983 */ /* 0x001f280000300800 */
[----:B------:R0:W-:Y:S04]  /*c3500*/  STL.64 [R1+0xd80], R14 ;  /* 0x000d800e01007387 */ /* 0x0001e80000100a00 */
[----:B------:R-:W4:Y:S04]  /*c3510*/  LDL.LU R10, [R1+0xfc] ;  /* 0x0000fc00010a7983 */ /* 0x000f280000300800 */
[----:B------:R-:W-:Y:S01]  /*c3520*/  STL.64 [R1+0xd78], R18 ;  /* 0x000d781201007387 */ /* 0x000fe20000100a00 */
[----:B--2---:R-:W-:-:S02]  /*c3530*/  SHF.R.S32.HI R24, RZ, 0x1f, R26 ;  /* 0x0000001fff187819 */ /* 0x004fc4000001141a */
[----:B---3--:R-:W-:-:S05]  /*c3540*/  IADD3 R16, P0, PT, R26, R4, RZ ;  /* 0x000000041a107210 */ /* 0x008fca0007f1e0ff */
[----:B------:R-:W-:Y:S01]  /*c3550*/  IMAD.X R17, R24, 0x1, R5, P0 ;  /* 0x0000000118117824 */ /* 0x000fe200000e0605 */
[----:B0-----:R-:W-:-:S04]  /*c3560*/  IADD3 R14, P3, PT, R26, R6, RZ ;  /* 0x000000061a0e7210 */ /* 0x001fc80007f7e0ff */
[----:B------:R0:W-:Y:S01]  /*c3570*/  STL.64 [R1+0xd70], R16 ;  /* 0x000d701001007387 */ /* 0x0001e20000100a00 */
[----:B------:R-:W-:-:S03]  /*c3580*/  IMAD.X R15, R24, 0x1, R7, P3 ;  /* 0x00000001180f7824 */ /* 0x000fc600018e0607 */
[----:B0-----:R-:W2:Y:S04]  /*c3590*/  LDL.LU R17, [R1+0xf8] ;  /* 0x0000f80001117983 */ /* 0x001ea80000300800 */
[----:B------:R0:W-:Y:S04]  /*c35a0*/  STL.64 [R1+0xd68], R14 ;  /* 0x000d680e01007387 */ /* 0x0001e80000100a00 */
[----:B------:R-:W3:Y:S01]  /*c35b0*/  LDL.LU R13, [R1+0xf4] ;  /* 0x0000f400010d7983 */ /* 0x000ee20000300800 */
[----:B------:R-:W-:Y:S01]  /*c35c0*/  VIADD R21, R22, UR12 ;  /* 0x0000000c16157c36 */ /* 0x000fe20008000000 */
[----:B----4-:R-:W-:Y:S01]  /*c35d0*/  SHF.R.S32.HI R24, RZ, 0x1f, R10 ;  /* 0x0000001fff187819 */ /* 0x010fe2000001140a */
[----:B------:R-:W4:Y:S01]  /*c35e0*/  LDCU UR12, c[0x0][0x39c] ;  /* 0x00007380ff0c77ac */ /* 0x000f220008000800 */
[----:B------:R-:W-:-:S02]  /*c35f0*/  IADD3 R22, P1, PT, R10, R4, RZ ;  /* 0x000000040a167210 */ /* 0x000fc40007f3e0ff */
[----:B------:R-:W-:Y:S01]  /*c3600*/  IADD3 R18, P3, PT, R10, R6, RZ ;  /* 0x000000060a127210 */ /* 0x000fe20007f7e0ff */
[----:B------:R-:W-:Y:S02]  /*c3610*/  IMAD.MOV.U32 R10, RZ, RZ, R11 ;  /* 0x000000ffff0a7224 */ /* 0x000fe400078e000b */
[----:B------:R-:W-:Y:S02]  /*c3620*/  IMAD.MOV.U32 R11, RZ, RZ, R9 ;  /* 0x000000ffff0b7224 */ /* 0x000fe400078e0009 */
[----:B------:R-:W-:Y:S02]  /*c3630*/  IMAD.MOV.U32 R9, RZ, RZ, R58 ;  /* 0x000000ffff097224 */ /* 0x000fe400078e003a */
[----:B------:R-:W-:Y:S02]  /*c3640*/  IMAD.MOV.U32 R58, RZ, RZ, R59 ;  /* 0x000000ffff3a7224 */ /* 0x000fe400078e003b */
[----:B------:R-:W-:Y:S02]  /*c3650*/  IMAD.MOV.U32 R59, RZ, RZ, R60 ;  /* 0x000000ffff3b7224 */ /* 0x000fe400078e003c */
[----:B------:R-:W-:-:S02]  /*c3660*/  IMAD.MOV.U32 R60, RZ, RZ, R27 ;  /* 0x000000ffff3c7224 */ /* 0x000fc400078e001b */
[C---:B------:R-:W-:Y:S02]  /*c3670*/  IMAD.X R19, R24.reuse, 0x1, R7, P3 ;  /* 0x0000000118137824 */ /* 0x040fe400018e0607 */
[----:B------:R-:W-:-:S03]  /*c3680*/  IMAD.X R23, R24, 0x1, R5, P1 ;  /* 0x0000000118177824 */ /* 0x000fc600008e0605 */
[----:B------:R0:W-:Y:S04]  /*c3690*/  STL.64 [R1+0xd58], R18 ;  /* 0x000d581201007387 */ /* 0x0001e80000100a00 */
[----:B------:R-:W-:Y:S01]  /*c36a0*/  STL.64 [R1+0xd60], R22 ;  /* 0x000d601601007387 */ /* 0x000fe20000100a00 */
[----:B--2---:R-:W-:Y:S02]  /*c36b0*/  SHF.R.S32.HI R27, RZ, 0x1f, R17 ;  /* 0x0000001fff1b7819 */ /* 0x004fe40000011411 */
[----:B0-----:R-:W-:-:S05]  /*c36c0*/  IADD3 R14, P0, PT, R17, R4, RZ ;  /* 0x00000004110e7210 */ /* 0x001fca0007f1e0ff */
[----:B------:R-:W-:Y:S01]  /*c36d0*/  IMAD.X R15, R27, 0x1, R5, P0 ;  /* 0x000000011b0f7824 */ /* 0x000fe200000e0605 */
[----:B------:R-:W-:Y:S02]  /*c36e0*/  IADD3 R18, P1, PT, R17, R6, RZ ;  /* 0x0000000611127210 */ /* 0x000fe40007f3e0ff */
[----:B---3--:R-:W-:Y:S02]  /*c36f0*/  SHF.R.S32.HI R24, RZ, 0x1f, R13 ;  /* 0x0000001fff187819 */ /* 0x008fe4000001140d */
[----:B------:R0:W-:Y:S01]  /*c3700*/  STL.64 [R1+0xd50], R14 ;  /* 0x000d500e01007387 */ /* 0x0001e20000100a00 */
[----:B------:R-:W-:Y:S01]  /*c3710*/  IADD3 R16, P0, PT, R13, R4, RZ ;  /* 0x000000040d107210 */ /* 0x000fe20007f1e0ff */
[----:B------:R-:W-:-:S04]  /*c3720*/  IMAD.X R19, R27, 0x1, R7, P1 ;  /* 0x000000011b137824 */ /* 0x000fc800008e0607 */
[C---:B------:R-:W-:Y:S01]  /*c3730*/  IMAD.X R17, R24.reuse, 0x1, R5, P0 ;  /* 0x0000000118117824 */ /* 0x040fe200000e0605 */
[----:B0-----:R-:W-:Y:S01]  /*c3740*/  IADD3 R14, P3, PT, R13, R6, RZ ;  /* 0x000000060d0e7210 */ /* 0x001fe20007f7e0ff */
[----:B------:R0:W-:Y:S04]  /*c3750*/  STL.64 [R1+0xd48], R18 ;  /* 0x000d481201007387 */ /* 0x0001e80000100a00 */
[----:B------:R-:W-:Y:S01]  /*c3760*/  IMAD.X R15, R24, 0x1, R7, P3 ;  /* 0x00000001180f7824 */ /* 0x000fe200018e0607 */
[----:B------:R-:W-:Y:S01]  /*c3770*/  STL.64 [R1+0xd40], R16 ;  /* 0x000d401001007387 */ /* 0x000fe20000100a00 */
[----:B------:R-:W-:-:S03]  /*c3780*/  SHF.R.S32.HI R24, RZ, 0x1f, R28 ;  /* 0x0000001fff187819 */ /* 0x000fc6000001141c */
[----:B------:R2:W-:Y:S01]  /*c3790*/  STL.64 [R1+0xd38], R14 ;  /* 0x000d380e01007387 */ /* 0x0005e20000100a00 */
[----:B0-----:R-:W-:-:S03]  /*c37a0*/  IADD3 R18, P1, PT, R28, R4, RZ ;  /* 0x000000041c127210 */ /* 0x001fc60007f3e0ff */
[----:B------:R-:W3:Y:S02]  /*c37b0*/  LDL.LU R13, [R1+0xec] ;  /* 0x0000ec00010d7983 */ /* 0x000ee40000300800 */
[----:B------:R-:W-:Y:S01]  /*c37c0*/  IMAD.X R19, R24, 0x1, R5, P1 ;  /* 0x0000000118137824 */ /* 0x000fe200008e0605 */
[----:B--2---:R-:W-:-:S04]  /*c37d0*/  IADD3 R14, P3, PT, R28, R6, RZ ;  /* 0x000000061c0e7210 */ /* 0x004fc80007f7e0ff */
[----:B------:R0:W-:Y:S01]  /*c37e0*/  STL.64 [R1+0xd30], R18 ;  /* 0x000d301201007387 */ /* 0x0001e20000100a00 */
[----:B------:R-:W-:Y:S01]  /*c37f0*/  IMAD.X R15, R24, 0x1, R7, P3 ;  /* 0x00000001180f7824 */ /* 0x000fe200018e0607 */
[----:B------:R-:W-:Y:S02]  /*c3800*/  SHF.R.S32.HI R28, RZ, 0x1f, R12 ;  /* 0x0000001fff1c7819 */ /* 0x000fe4000001140c */
[----:B------:R-:W-:Y:S02]  /*c3810*/  IADD3 R16, P0, PT, R12, R4, RZ ;  /* 0x000000040c107210 */ /* 0x000fe40007f1e0ff */
[----:B------:R2:W-:Y:S03]  /*c3820*/  STL.64 [R1+0xd28], R14 ;  /* 0x000d280e01007387 */ /* 0x0005e60000100a00 */
[----:B------:R-:W-:Y:S01]  /*c3830*/  IMAD.X R17, R28, 0x1, R5, P0 ;  /* 0x000000011c117824 */ /* 0x000fe200000e0605 */
[----:B0-----:R-:W4:Y:S01]  /*c3840*/  LDL.LU R19, [R1+0xe0] ;  /* 0x0000e00001137983 */ /* 0x001f220000300800 */
[----:B--2---:R-:W-:-:S03]  /*c3850*/  IADD3 R14, P1, PT, R12, R6, RZ ;  /* 0x000000060c0e7210 */ /* 0x004fc60007f3e0ff */
[----:B------:R-:W-:Y:S02]  /*c3860*/  STL.64 [R1+0xd20], R16 ;  /* 0x000d201001007387 */ /* 0x000fe40000100a00 */
[----:B------:R-:W-:-:S05]  /*c3870*/  IMAD.X R15, R28, 0x1, R7, P1 ;  /* 0x000000011c0f7824 */ /* 0x000fca00008e0607 */
[----:B------:R0:W-:Y:S04]  /*c3880*/  STL.64 [R1+0xd18], R14 ;  /* 0x000d180e01007387 */ /* 0x0001e80000100a00 */
[----:B0-----:R-:W2:Y:S01]  /*c3890*/  LDL.LU R15, [R1+0xe8] ;  /* 0x0000e800010f7983 */ /* 0x001ea20000300800 */
[----:B---3--:R-:W-:Y:S02]  /*c38a0*/  SHF.R.S32.HI R27, RZ, 0x1f, R13 ;  /* 0x0000001fff1b7819 */ /* 0x008fe4000001140d */
[C---:B------:R-:W-:Y:S02]  /*c38b0*/  IADD3 R16, P0, PT, R13.reuse, R4, RZ ;  /* 0x000000040d107210 */ /* 0x040fe40007f1e0ff */
[----:B------:R-:W-:-:S03]  /*c38c0*/  IADD3 R12, P3, PT, R13, R6, RZ ;  /* 0x000000060d0c7210 */ /* 0x000fc60007f7e0ff */
[C---:B------:R-:W-:Y:S02]  /*c38d0*/  IMAD.X R17, R27.reuse, 0x1, R5, P0 ;  /* 0x000000011b117824 */ /* 0x040fe400000e0605 */
[----:B------:R-:W-:-:S03]  /*c38e0*/  IMAD.X R13, R27, 0x1, R7, P3 ;  /* 0x000000011b0d7824 */ /* 0x000fc600018e0607 */
[----:B------:R0:W-:Y:S04]  /*c38f0*/  STL.64 [R1+0xd10], R16 ;  /* 0x000d101001007387 */ /* 0x0001e80000100a00 */
[----:B------:R3:W-:Y:S04]  /*c3900*/  STL.64 [R1+0xd08], R12 ;  /* 0x000d080c01007387 */ /* 0x0007e80000100a00 */
[----:B0-----:R-:W4:Y:S01]  /*c3910*/  LDL.LU R17, [R1+0xe4] ;  /* 0x0000e40001117983 */ /* 0x001f220000300800 */
[----:B---3--:R-:W-:Y:S02]  /*c3920*/  IMAD.MOV.U32 R12, RZ, RZ, R11 ;  /* 0x000000ffff0c7224 */ /* 0x008fe400078e000b */
[----:B------:R-:W-:-:S02]  /*c3930*/  IMAD.MOV.U32 R11, RZ, RZ, R9 ;  /* 0x000000ffff0b7224 */ /* 0x000fc400078e0009 */
[----:B------:R-:W-:Y:S02]  /*c3940*/  IMAD.MOV.U32 R9, RZ, RZ, R59 ;  /* 0x000000ffff097224 */ /* 0x000fe400078e003b */
[----:B------:R-:W-:Y:S02]  /*c3950*/  IMAD.MOV.U32 R59, RZ, RZ, R30 ;  /* 0x000000ffff3b7224 */ /* 0x000fe400078e001e */
[----:B------:R-:W-:Y:S02]  /*c3960*/  IMAD.MOV.U32 R13, RZ, RZ, R58 ;  /* 0x000000ffff0d7224 */ /* 0x000fe400078e003a */
[----:B------:R-:W-:Y:S02]  /*c3970*/  IMAD.MOV.U32 R58, RZ, RZ, R61 ;  /* 0x000000ffff3a7224 */ /* 0x000fe400078e003d */
[----:B------:R-:W-:Y:S01]  /*c3980*/  IMAD.MOV.U32 R61, RZ, RZ, R31 ;  /* 0x000000ffff3d7224 */ /* 0x000fe200078e001f */
[----:B--2---:R-:W-:Y:S02]  /*c3990*/  SHF.R.S32.HI R27, RZ, 0x1f, R15 ;  /* 0x0000001fff1b7819 */ /* 0x004fe4000001140f */
[----:B------:R-:W-:-:S05]  /*c39a0*/  IADD3 R30, P1, PT, R15, R4, RZ ;  /* 0x000000040f1e7210 */ /* 0x000fca0007f3e0ff */
[----:B------:R-:W-:-:S05]  /*c39b0*/  IMAD.X R31, R27, 0x1, R5, P1 ;  /* 0x000000011b1f7824 */ /* 0x000fca00008e0605 */
[----:B------:R0:W-:Y:S04]  /*c39c0*/  STL.64 [R1+0xd00], R30 ;  /* 0x000d001e01007387 */ /* 0x0001e80000100a00 */
[----:B0-----:R-:W2:Y:S01]  /*c39d0*/  LDL.LU.64 R30, [R1+0x45d0] ;  /* 0x0045d000011e7983 */ /* 0x001ea20000300a00 */
[----:B------:R-:W-:Y:S01]  /*c39e0*/  IADD3 R22, P3, PT, R15, R6, RZ ;  /* 0x000000060f167210 */ /* 0x000fe20007f7e0ff */
[----:B------:R-:W-:Y:S01]  /*c39f0*/  VIADD R26, R21, UR14 ;  /* 0x0000000e151a7c36 */ /* 0x000fe20008000000 */
[----:B------:R-:W0:Y:S03]  /*c3a00*/  LDCU UR14, c[0x0][0x39c] ;  /* 0x00007380ff0e77ac */ /* 0x000e260008000800 */
[----:B------:R-:W-:Y:S01]  /*c3a10*/  IMAD.X R23, R27, 0x1, R7, P3 ;  /* 0x000000011b177824 */ /* 0x000fe200018e0607 */
[----:B------:R-:W-:Y:S01]  /*c3a20*/  SHF.R.S32.HI R27, RZ, 0x1f, R29 ;  /* 0x0000001fff1b7819 */ /* 0x000fe2000001141d */
[----:B------:R-:W-:Y:S01]  /*c3a30*/  VIADD R25, R26, UR18 ;  /* 0x000000121a197c36 */ /* 0x000fe20008000000 */
[----:B------:R-:W-:Y:S01]  /*c3a40*/  UMOV UR69, UR55 ;  /* 0x0000003700457c82 */ /* 0x000fe20008000000 */
[----:B------:R-:W-:Y:S01]  /*c3a50*/  UMOV UR70, UR54 ;  /* 0x0000003600467c82 */ /* 0x000fe20008000000 */
[----:B------:R3:W-:Y:S01]  /*c3a60*/  STL.64 [R1+0xcf8], R22 ;  /* 0x000cf81601007387 */ /* 0x0007e20000100a00 */
[----:B------:R-:W-:Y:S01]  /*c3a70*/  VIADD R24, R25, UR20 ;  /* 0x0000001419187c36 */ /* 0x000fe20008000000 */
[----:B------:R-:W0:Y:S01]  /*c3a80*/  LDCU UR18, c[0x0][0x39c] ;  /* 0x00007380ff1277ac */ /* 0x000e220008000800 */
[----:B------:R-:W0:Y:S01]  /*c3a90*/  LDCU UR20, c[0x0][0x39c] ;  /* 0x00007380ff1477ac */ /* 0x000e220008000800 */
[----:B------:R-:W0:Y:S01]  /*c3aa0*/  LDCU UR55, c[0x0][0x39c] ;  /* 0x00007380ff3777ac */ /* 0x000e220008000800 */
[----:B----4-:R-:W-:-:S02]  /*c3ab0*/  SHF.R.S32.HI R28, RZ, 0x1f, R17 ;  /* 0x0000001fff1c7819 */ /* 0x010fc40000011411 */
[----:B------:R-:W-:-:S05]  /*c3ac0*/  IADD3 R14, P0, PT, R17, R4, RZ ;  /* 0x00000004110e7210 */ /* 0x000fca0007f1e0ff */
[C---:B------:R-:W-:Y:S01]  /*c3ad0*/  IMAD.X R15, R28.reuse, 0x1, R5, P0 ;  /* 0x000000011c0f7824 */ /* 0x040fe200000e0605 */
[----:B---3--:R-:W-:Y:S02]  /*c3ae0*/  IADD3 R22, P1, PT, R17, R6, RZ ;  /* 0x0000000611167210 */ /* 0x008fe40007f3e0ff */
[----:B------:R-:W-:Y:S02]  /*c3af0*/  IADD3 R16, P0, PT, R29, R4, RZ ;  /* 0x000000041d107210 */ /* 0x000fe40007f1e0ff */
[----:B------:R3:W-:Y:S01]  /*c3b00*/  STL.64 [R1+0xcf0], R14 ;  /* 0x000cf00e01007387 */ /* 0x0007e20000100a00 */
[----:B------:R-:W-:Y:S02]  /*c3b10*/  IMAD.X R23, R28, 0x1, R7, P1 ;  /* 0x000000011c177824 */ /* 0x000fe400008e0607 */
[----:B------:R-:W-:Y:S01]  /*c3b20*/  IMAD.X R17, R27, 0x1, R5, P0 ;  /* 0x000000011b117824 */ /* 0x000fe200000e0605 */
[----:B------:R-:W-:Y:S01]  /*c3b30*/  STL.64 [R1+0x4510], R24 ;  /* 0x0045101801007387 */ /* 0x000fe20000100a00 */
[----:B---3--:R-:W-:-:S03]  /*c3b40*/  IADD3 R14, P3, PT, R29, R6, RZ ;  /* 0x000000061d0e7210 */ /* 0x008fc60007f7e0ff */
[----:B------:R3:W-:Y:S02]  /*c3b50*/  STL.64 [R1+0xce8], R22 ;  /* 0x000ce81601007387 */ /* 0x0007e40000100a00 */
[----:B------:R-:W-:Y:S02]  /*c3b60*/  IMAD.X R15, R27, 0x1, R7, P3 ;  /* 0x000000011b0f7824 */ /* 0x000fe400018e0607 */
[----:B------:R-:W-:Y:S04]  /*c3b70*/  STL.64 [R1+0xce0], R16 ;  /* 0x000ce01001007387 */ /* 0x000fe80000100a00 */
[----:B------:R4:W-:Y:S01]  /*c3b80*/  STL.64 [R1+0xcd8], R14 ;  /* 0x000cd80e01007387 */ /* 0x0009e20000100a00 */
[----:B--2---:R-:W-:Y:S02]  /*c3b90*/  SHF.R.S32.HI R27, RZ, 0x1f, R30 ;  /* 0x0000001fff1b7819 */ /* 0x004fe4000001141e */
[----:B---3--:R-:W-:-:S02]  /*c3ba0*/  IADD3 R22, P1, PT, R30, R4, RZ ;  /* 0x000000041e167210 */ /* 0x008fc40007f3e0ff */
[----:B----4-:R-:W-:-:S03]  /*c3bb0*/  IADD3 R14, P3, PT, R30, R6, RZ ;  /* 0x000000061e0e7210 */ /* 0x010fc60007f7e0ff */
[C---:B------:R-:W-:Y:S02]  /*c3bc0*/  IMAD.X R23, R27.reuse, 0x1, R5, P1 ;  /* 0x000000011b177824 */ /* 0x040fe400008e0605 */
[----:B------:R-:W-:-:S03]  /*c3bd0*/  IMAD.X R15, R27, 0x1, R7, P3 ;  /* 0x000000011b0f7824 */ /* 0x000fc600018e0607 */
[----:B------:R-:W-:Y:S04]  /*c3be0*/  STL.64 [R1+0xcd0], R22 ;  /* 0x000cd01601007387 */ /* 0x000fe80000100a00 */
[----:B------:R2:W-:Y:S04]  /*c3bf0*/  STL.64 [R1+0xcc8], R14 ;  /* 0x000cc80e01007387 */ /* 0x0005e80000100a00 */
[----:B--2---:R-:W2:Y:S01]  /*c3c00*/  LDL.LU R14, [R1+0xdc] ;  /* 0x0000dc00010e7983 */ /* 0x004ea20000300800 */
[----:B------:R-:W-:Y:S02]  /*c3c10*/  SHF.R.S32.HI R30, RZ, 0x1f, R19 ;  /* 0x0000001fff1e7819 */ /* 0x000fe40000011413 */
[----:B------:R-:W-:-:S02]  /*c3c20*/  IADD3 R16, P0, PT, R19, R4, RZ ;  /* 0x0000000413107210 */ /* 0x000fc40007f1e0ff */
[----:B------:R-:W-:Y:S01]  /*c3c30*/  IADD3 R22, P1, PT, R19, R6, RZ ;  /* 0x0000000613167210 */ /* 0x000fe20007f3e0ff */
[----:B------:R-:W-:Y:S02]  /*c3c40*/  IMAD.MOV.U32 R15, RZ, RZ, R12 ;  /* 0x000000ffff0f7224 */ /* 0x000fe400078e000c */
[C---:B------:R-:W-:Y:S02]  /*c3c50*/  IMAD.X R17, R30.reuse, 0x1, R5, P0 ;  /* 0x000000011e117824 */ /* 0x040fe400000e0605 */
[----:B------:R-:W-:Y:S02]  /*c3c60*/  IMAD.X R23, R30, 0x1, R7, P1 ;  /* 0x000000011e177824 */ /* 0x000fe400008e0607 */
[----:B------:R-:W-:Y:S02]  /*c3c70*/  IMAD.MOV.U32 R12, RZ, RZ, R41 ;  /* 0x000000ffff0c7224 */ /* 0x000fe400078e0029 */
[----:B------:R-:W-:Y:S02]  /*c3c80*/  IMAD.MOV.U32 R41, RZ, RZ, R35 ;  /* 0x000000ffff297224 */ /* 0x000fe400078e0023 */
[----:B------:R-:W3:Y:S04]  /*c3c90*/  LDL.LU R35, [R1+0xcc] ;  /* 0x0000cc0001237983 */ /* 0x000ee80000300800 */
[----:B------:R4:W-:Y:S04]  /*c3ca0*/  STL.64 [R1+0xcc0], R16 ;  /* 0x000cc01001007387 */ /* 0x0009e80000100a00 */
[----:B------:R0:W-:Y:S01]  /*c3cb0*/  STL.64 [R1+0xcb8], R22 ;  /* 0x000cb81601007387 */ /* 0x0001e20000100a00 */
[----:B--2---:R-:W-:-:S02]  /*c3cc0*/  SHF.R.S32.HI R27, RZ, 0x1f, R14 ;  /* 0x0000001fff1b7819 */ /* 0x004fc4000001140e */
[C---:B------:R-:W-:Y:S02]  /*c3cd0*/  IADD3 R18, P0, PT, R14.reuse, R4, RZ ;  /* 0x000000040e127210 */ /* 0x040fe40007f1e0ff */
[----:B----4-:R-:W-:Y:S02]  /*c3ce0*/  IADD3 R16, P3, PT, R14, R6, RZ ;  /* 0x000000060e107210 */ /* 0x010fe40007f7e0ff */
[----:B------:R-:W2:Y:S01]  /*c3cf0*/  LDL.LU R14, [R1+0xd8] ;  /* 0x0000d800010e7983 */ /* 0x000ea20000300800 */
[----:B------:R-:W-:Y:S01]  /*c3d00*/  IMAD.X R19, R27, 0x1, R5, P0 ;  /* 0x000000011b137824 */ /* 0x000fe200000e0605 */
[----:B0-----:R-:W-:Y:S01]  /*c3d10*/  IADD3 R22, P1, PT, R31, R4, RZ ;  /* 0x000000041f167210 */ /* 0x001fe20007f3e0ff */
[----:B------:R-:W-:Y:S01]  /*c3d20*/  IMAD.X R17, R27, 0x1, R7, P3 ;  /* 0x000000011b117824 */ /* 0x000fe200018e0607 */
[----:B------:R-:W-:Y:S02]  /*c3d30*/  SHF.R.S32.HI R27, RZ, 0x1f, R31 ;  /* 0x0000001fff1b7819 */ /* 0x000fe4000001141f */
[----:B------:R0:W-:Y:S03]  /*c3d40*/  STL.64 [R1+0xcb0], R18 ;  /* 0x000cb01201007387 */ /* 0x0001e60000100a00 */
[----:B------:R-:W-:Y:S01]  /*c3d50*/  IMAD.X R23, R27, 0x1, R5, P1 ;  /* 0x000000011b177824 */ /* 0x000fe200008e0605 */
[----:B------:R4:W-:Y:S01]  /*c3d60*/  STL.64 [R1+0xca8], R16 ;  /* 0x000ca81001007387 */ /* 0x0009e20000100a00 */
[----:B0-----:R-:W-:Y:S01]  /*c3d70*/  IADD3 R18, P3, PT, R31, R6, RZ ;  /* 0x000000061f127210 */ /* 0x001fe20007f7e0ff */
[----:B------:R-:W-:-:S02]  /*c3d80*/  VIADD R29, R24, UR24 ;  /* 0x00000018181d7c36 */ /* 0x000fc40008000000 */
[----:B------:R-:W-:Y:S01]  /*c3d90*/  STL.64 [R1+0xca0], R22 ;  /* 0x000ca01601007387 */ /* 0x000fe20000100a00 */
[----:B------:R-:W0:Y:S01]  /*c3da0*/  LDCU UR24, c[0x0][0x39c] ;  /* 0x00007380ff1877ac */ /* 0x000e220008000800 */
[----:B------:R-:W-:-:S05]  /*c3db0*/  IMAD.X R19, R27, 0x1, R7, P3 ;  /* 0x000000011b137824 */ /* 0x000fca00018e0607 */
[----:B------:R0:W-:Y:S01]  /*c3dc0*/  STL.64 [R1+0xc98], R18 ;  /* 0x000c981201007387 */ /* 0x0001e20000100a00 */
[----:B--2---:R-:W-:Y:S02]  /*c3dd0*/  SHF.R.S32.HI R31, RZ, 0x1f, R14 ;  /* 0x0000001fff1f7819 */ /* 0x004fe4000001140e */
[C---:B----4-:R-:W-:Y:S02]  /*c3de0*/  IADD3 R16, P0, PT, R14.reuse, R4, RZ ;  /* 0x000000040e107210 */ /* 0x050fe40007f1e0ff */
[----:B------:R-:W-:Y:S02]  /*c3df0*/  IADD3 R24, P1, PT, R14, R6, RZ ;  /* 0x000000060e187210 */ /* 0x000fe40007f3e0ff */
[----:B------:R-:W2:Y:S01]  /*c3e00*/  LDL.LU R14, [R1+0xd4] ;  /* 0x0000d400010e7983 */ /* 0x000ea20000300800 */
[----:B------:R-:W-:-:S03]  /*c3e10*/  IMAD.X R17, R31, 0x1, R5, P0 ;  /* 0x000000011f117824 */ /* 0x000fc600000e0605 */
[----:B0-----:R-:W4:Y:S04]  /*c3e20*/  LDL.LU R18, [R1+0xc8] ;  /* 0x0000c80001127983 */ /* 0x001f280000300800 */
[----:B------:R0:W-:Y:S01]  /*c3e30*/  STL.64 [R1+0xc90], R16 ;  /* 0x000c901001007387 */ /* 0x0001e20000100a00 */
[----:B------:R-:W-:Y:S02]  /*c3e40*/  VIADD R28, R29, UR74 ;  /* 0x0000004a1d1c7c36 */ /* 0x000fe40008000000 */
[----:B------:R-:W-:-:S03]  /*c3e50*/  IMAD.X R25, R31, 0x1, R7, P1 ;  /* 0x000000011f197824 */ /* 0x000fc600008e0607 */
[----:B------:R-:W-:Y:S04]  /*c3e60*/  STL.64 [R1+0x44e0], R28 ;  /* 0x0044e01c01007387 */ /* 0x000fe80000100a00 */
[----:B------:R-:W-:Y:S01]  /*c3e70*/  STL.64 [R1+0xc88], R24 ;  /* 0x000c881801007387 */ /* 0x000fe20000100a00 */
[----:B--2---:R-:W-:Y:S02]  /*c3e80*/  SHF.R.S32.HI R30, RZ, 0x1f, R14 ;  /* 0x0000001fff1e7819 */ /* 0x004fe4000001140e */
[----:B0-----:R-:W-:-:S05]  /*c3e90*/  IADD3 R16, P3, PT, R14, R6, RZ ;  /* 0x000000060e107210 */ /* 0x001fca0007f7e0ff */
[----:B------:R-:W-:-:S05]  /*c3ea0*/  IMAD.X R17, R30, 0x1, R7, P3 ;  /* 0x000000011e117824 */ /* 0x000fca00018e0607 */
[----:B------:R0:W-:Y:S04]  /*c3eb0*/  STL.64 [R1+0xc78], R16 ;  /* 0x000c781001007387 */ /* 0x0001e80000100a00 */
[----:B0-----:R-:W2:Y:S01]  /*c3ec0*/  LDL.LU R16, [R1+0xd0] ;  /* 0x0000d00001107983 */ /* 0x001ea20000300800 */
[----:B------:R-:W-:Y:S01]  /*c3ed0*/  IADD3 R22, P0, PT, R14, R4, RZ ;  /* 0x000000040e167210 */ /* 0x000fe20007f1e0ff */
[----:B------:R-:W-:Y:S02]  /*c3ee0*/  IMAD.MOV.U32 R14, RZ, RZ, R12 ;  /* 0x000000ffff0e7224 */ /* 0x000fe400078e000c */
[----:B------:R-:W-:Y:S02]  /*c3ef0*/  IMAD.MOV.U32 R12, RZ, RZ, R32 ;  /* 0x000000ffff0c7224 */ /* 0x000fe400078e0020 */
[----:B------:R-:W-:-:S02]  /*c3f00*/  IMAD.X R23, R30, 0x1, R5, P0 ;  /* 0x000000011e177824 */ /* 0x000fc400000e0605 */
[----:B------:R-:W-:Y:S02]  /*c3f10*/  IMAD.MOV.U32 R17, RZ, RZ, R15 ;  /* 0x000000ffff117224 */ /* 0x000fe400078e000f */
[----:B------:R-:W-:Y:S02]  /*c3f20*/  IMAD.MOV.U32 R15, RZ, RZ, R13 ;  /* 0x000000ffff0f7224 */ /* 0x000fe400078e000d */
[----:B------:R-:W-:Y:S02]  /*c3f30*/  IMAD.MOV.U32 R13, RZ, RZ, R9 ;  /* 0x000000ffff0d7224 */ /* 0x000fe400078e0009 */
[----:B------:R-:W-:Y:S01]  /*c3f40*/  IMAD.MOV.U32 R9, RZ, RZ, R33 ;  /* 0x000000ffff097224 */ /* 0x000fe200078e0021 */
[----:B------:R-:W-:Y:S01]  /*c3f50*/  STL.64 [R1+0xc80], R22 ;  /* 0x000c801601007387 */ /* 0x000fe20000100a00 */
[----:B--2---:R-:W-:Y:S02]  /*c3f60*/  SHF.R.S32.HI R30, RZ, 0x1f, R16 ;  /* 0x0000001fff1e7819 */ /* 0x004fe40000011410 */
[----:B------:R-:W-:-:S05]  /*c3f70*/  IADD3 R32, P1, PT, R16, R4, RZ ;  /* 0x0000000410207210 */ /* 0x000fca0007f3e0ff */
[----:B------:R-:W-:-:S05]  /*c3f80*/  IMAD.X R33, R30, 0x1, R5, P1 ;  /* 0x000000011e217824 */ /* 0x000fca00008e0605 */
[----:B------:R0:W-:Y:S04]  /*c3f90*/  STL.64 [R1+0xc70], R32 ;  /* 0x000c702001007387 */ /* 0x0001e80000100a00 */
[----:B0-----:R-:W2:Y:S01]  /*c3fa0*/  LDL.LU.64 R32, [R1+0x45c8] ;  /* 0x0045c80001207983 */ /* 0x001ea20000300a00 */
[----:B------:R-:W-:Y:S02]  /*c3fb0*/  IADD3 R24, P3, PT, R16, R6, RZ ;  /* 0x0000000610187210 */ /* 0x000fe40007f7e0ff */
[----:B---3--:R-:W-:Y:S02]  /*c3fc0*/  SHF.R.S32.HI R31, RZ, 0x1f, R35 ;  /* 0x0000001fff1f7819 */ /* 0x008fe40000011423 */
[----:B------:R-:W-:Y:S01]  /*c3fd0*/  IADD3 R22, P0, PT, R35, R4, RZ ;  /* 0x0000000423167210 */ /* 0x000fe20007f1e0ff */
[----:B------:R-:W-:-:S02]  /*c3fe0*/  IMAD.X R25, R30, 0x1, R7, P3 ;  /* 0x000000011e197824 */ /* 0x000fc400018e0607 */
[----:B------:R-:W-:Y:S02]  /*c3ff0*/  IMAD.MOV.U32 R19, RZ, RZ, R17 ;  /* 0x000000ffff137224 */ /* 0x000fe400078e0011 */
[----:B------:R-:W-:Y:S01]  /*c4000*/  IMAD.MOV.U32 R17, RZ, RZ, R34 ;  /* 0x000000ffff117224 */ /* 0x000fe200078e0022 */
[----:B------:R-:W-:Y:S01]  /*c4010*/  IADD3 R34, P1, PT, R35, R6, RZ ;  /* 0x0000000623227210 */ /* 0x000fe20007f3e0ff */
[C---:B------:R-:W-:Y:S01]  /*c4020*/  IMAD.X R23, R31.reuse, 0x1, R5, P0 ;  /* 0x000000011f177824 */ /* 0x040fe200000e0605 */
[----:B------:R-:W-:Y:S01]  /*c4030*/  STL.64 [R1+0xc68], R24 ;  /* 0x000c681801007387 */ /* 0x000fe20000100a00 */
[----:B------:R-:W-:Y:S01]  /*c4040*/  VIADD R27, R28, UR75 ;  /* 0x0000004b1c1b7c36 */ /* 0x000fe20008000000 */
[----:B------:R-:W0:Y:S01]  /*c4050*/  LDCU.64 UR74, c[0x0][0x398] ;  /* 0x00007300ff4a77ac */ /* 0x000e220008000a00 */
[----:B------:R-:W-:Y:S01]  /*c4060*/  IMAD.X R35, R31, 0x1, R7, P1 ;  /* 0x000000011f237824 */ /* 0x000fe200008e0607 */
[----:B------:R-:W3:Y:S04]  /*c4070*/  LDL.LU R16, [R1+0xc0] ;  /* 0x0000c00001107983 */ /* 0x000ee80000300800 */
[----:B------:R-:W-:Y:S04]  /*c4080*/  STL.64 [R1+0xc60], R22 ;  /* 0x000c601601007387 */ /* 0x000fe80000100a00 */
[----:B------:R-:W-:Y:S04]  /*c4090*/  STL.64 [R1+0x4518], R26 ;  /* 0x0045181a01007387 */ /* 0x000fe80000100a00 */
[----:B------:R0:W-:Y:S04]  /*c40a0*/  STL.64 [R1+0xc58], R34 ;  /* 0x000c582201007387 */ /* 0x0001e80000100a00 */
[----:B0-----:R-:W3:Y:S01]  /*c40b0*/  LDL.LU.64 R34, [R1+0x45c0] ;  /* 0x0045c00001227983 */ /* 0x001ee20000300a00 */
[----:B--2---:R-:W-:-:S02]  /*c40c0*/  SHF.R.S32.HI R30, RZ, 0x1f, R32 ;  /* 0x0000001fff1e7819 */ /* 0x004fc40000011420 */
[C---:B------:R-:W-:Y:S02]  /*c40d0*/  IADD3 R24, P0, PT, R32.reuse, R4, RZ ;  /* 0x0000000420187210 */ /* 0x040fe40007f1e0ff */
[----:B------:R-:W-:-:S03]  /*c40e0*/  IADD3 R22, P3, PT, R32, R6, RZ ;  /* 0x0000000620167210 */ /* 0x000fc60007f7e0ff */
[C---:B------:R-:W-:Y:S01]  /*c40f0*/  IMAD.X R25, R30.reuse, 0x1, R5, P0 ;  /* 0x000000011e197824 */ /* 0x040fe200000e0605 */
[----:B------:R-:W-:Y:S01]  /*c4100*/  IADD3 R26, P1, PT, R33, R4, RZ ;  /* 0x00000004211a7210 */ /* 0x000fe20007f3e0ff */
[----:B------:R-:W-:Y:S01]  /*c4110*/  IMAD.X R23, R30, 0x1, R7, P3 ;  /* 0x000000011e177824 */ /* 0x000fe200018e0607 */
[----:B------:R-:W-:Y:S02]  /*c4120*/  SHF.R.S32.HI R30, RZ, 0x1f, R33 ;  /* 0x0000001fff1e7819 */ /* 0x000fe40000011421 */
[----:B------:R0:W-:Y:S01]  /*c4130*/  STL.64 [R1+0xc50], R24 ;  /* 0x000c501801007387 */ /* 0x0001e20000100a00 */
[----:B------:R-:W-:Y:S02]  /*c4140*/  VIADD R32, R27, UR73 ;  /* 0x000000491b207c36 */ /* 0x000fe40008000000 */
[----:B------:R-:W-:Y:S01]  /*c4150*/  IMAD.X R27, R30, 0x1, R5, P1 ;  /* 0x000000011e1b7824 */ /* 0x000fe200008e0605 */
[----:B------:R2:W-:Y:S01]  /*c4160*/  STL.64 [R1+0xb28], R22 ;  /* 0x000b281601007387 */ /* 0x0005e20000100a00 */
[----:B0-----:R-:W-:-:S03]  /*c4170*/  IADD3 R24, P3, PT, R33, R6, RZ ;  /* 0x0000000621187210 */ /* 0x001fc60007f7e0ff */
[----:B------:R0:W-:Y:S02]  /*c4180*/  STL.64 [R1+0xb20], R26 ;  /* 0x000b201a01007387 */ /* 0x0001e40000100a00 */
[----:B------:R-:W-:Y:S01]  /*c4190*/  IMAD.X R25, R30, 0x1, R7, P3 ;  /* 0x000000011e197824 */ /* 0x000fe200018e0607 */
[----:B----4-:R-:W-:Y:S02]  /*c41a0*/  SHF.R.S32.HI R33, RZ, 0x1f, R18 ;  /* 0x0000001fff217819 */ /* 0x010fe40000011412 */
[C---:B--2---:R-:W-:Y:S02]  /*c41b0*/  IADD3 R22, P0, PT, R18.reuse, R4, RZ ;  /* 0x0000000412167210 */ /* 0x044fe40007f1e0ff */
[----:B------:R-:W-:Y:S01]  /*c41c0*/  STL.64 [R1+0xb18], R24 ;  /* 0x000b181801007387 */ /* 0x000fe20000100a00 */
[----:B0-----:R-:W-:-:S03]  /*c41d0*/  IADD3 R26, P1, PT, R18, R6, RZ ;  /* 0x00000006121a7210 */ /* 0x001fc60007f3e0ff */
[----:B------:R-:W2:Y:S01]  /*c41e0*/  LDL.LU R18, [R1+0xc4] ;  /* 0x0000c40001127983 */ /* 0x000ea20000300800 */
[----:B------:R-:W-:-:S05]  /*c41f0*/  IMAD.X R23, R33, 0x1, R5, P0 ;  /* 0x0000000121177824 */ /* 0x000fca00000e0605 */
[----:B------:R-:W-:Y:S01]  /*c4200*/  STL.64 [R1+0xb10], R22 ;  /* 0x000b101601007387 */ /* 0x000fe20000100a00 */
[----:B------:R-:W-:-:S05]  /*c4210*/  IMAD.X R27, R33, 0x1, R7, P1 ;  /* 0x00000001211b7824 */ /* 0x000fca00008e0607 */
[----:B------:R3:W-:Y:S02]  /*c4220*/  STL.64 [R1+0xb08], R26 ;  /* 0x000b081a01007387 */ /* 0x0007e40000100a00 */
[----:B---3--:R-:W-:Y:S02]  /*c4230*/  IADD3 R26, P1, PT, R34, R4, RZ ;  /* 0x00000004221a7210 */ /* 0x008fe40007f3e0ff */
[----:B--2---:R-:W-:Y:S02]  /*c4240*/  SHF.R.S32.HI R30, RZ, 0x1f, R18 ;  /* 0x0000001fff1e7819 */ /* 0x004fe40000011412 */
[C---:B------:R-:W-:Y:S02]  /*c4250*/  IADD3 R22, P3, PT, R18.reuse, R6, RZ ;  /* 0x0000000612167210 */ /* 0x040fe40007f7e0ff */
[----:B------:R-:W-:-:S03]  /*c4260*/  IADD3 R24, P0, PT, R18, R4, RZ ;  /* 0x0000000412187210 */ /* 0x000fc60007f1e0ff */
[C---:B------:R-:W-:Y:S02]  /*c4270*/  IMAD.X R23, R30.reuse, 0x1, R7, P3 ;  /* 0x000000011e177824 */ /* 0x040fe400018e0607 */
[--C-:B------:R-:W-:Y:S01]  /*c4280*/  IMAD.X R25, R30, 0x1, R5.reuse, P0 ;  /* 0x000000011e197824 */ /* 0x100fe200000e0605 */
[----:B------:R-:W-:Y:S02]  /*c4290*/  SHF.R.S32.HI R30, RZ, 0x1f, R34 ;  /* 0x0000001fff1e7819 */ /* 0x000fe40000011422 */
[----:B------:R-:W-:Y:S04]  /*c42a0*/  STL.64 [R1+0xaf8], R22 ;  /* 0x000af81601007387 */ /* 0x000fe80000100a00 */
[----:B------:R0:W-:Y:S01]  /*c42b0*/  STL.64 [R1+0xb00], R24 ;  /* 0x000b001801007387 */ /* 0x0001e20000100a00 */
[----:B------:R-:W-:Y:S01]  /*c42c0*/  IMAD.X R27, R30, 0x1, R5, P1 ;  /* 0x000000011e1b7824 */ /* 0x000fe200008e0605 */
[----:B------:R-:W-:-:S02]  /*c42d0*/  IADD3 R18, P0, PT, R16, R4, RZ ;  /* 0x0000000410127210 */ /* 0x000fc40007f1e0ff */
[----:B0-----:R-:W-:Y:S02]  /*c42e0*/  IADD3 R24, P3, PT, R34, R6, RZ ;  /* 0x0000000622187210 */ /* 0x001fe40007f7e0ff */
[----:B------:R0:W-:Y:S03]  /*c42f0*/  STL.64 [R1+0xaf0], R26 ;  /* 0x000af01a01007387 */ /* 0x0001e60000100a00 */
[----:B------:R-:W-:Y:S01]  /*c4300*/  IMAD.X R25, R30, 0x1, R7, P3 ;  /* 0x000000011e197824 */ /* 0x000fe200018e0607 */
[----:B------:R-:W-:-:S04]  /*c4310*/  SHF.R.S32.HI R34, RZ, 0x1f, R16 ;  /* 0x0000001fff227819 */ /* 0x000fc80000011410 */
[----:B------:R-:W-:Y:S01]  /*c4320*/  STL.64 [R1+0xae8], R24 ;  /* 0x000ae81801007387 */ /* 0x000fe20000100a00 */
[----:B0-----:R-:W-:-:S03]  /*c4330*/  IADD3 R26, P1, PT, R16, R6, RZ ;  /* 0x00000006101a7210 */ /* 0x001fc60007f3e0ff */
[----:B------:R-:W2:Y:S01]  /*c4340*/  LDL.LU R16, [R1+0xbc] ;  /* 0x0000bc0001107983 */ /* 0x000ea20000300800 */
[----:B------:R-:W-:Y:S02]  /*c4350*/  IMAD.MOV.U32 R22, RZ, RZ, R19 ;  /* 0x000000ffff167224 */ /* 0x000fe400078e0013 */
[----:B------:R-:W-:-:S05]  /*c4360*/  IMAD.X R19, R34, 0x1, R5, P0 ;  /* 0x0000000122137824 */ /* 0x000fca00000e0605 */
[----:B------:R0:W-:Y:S01]  /*c4370*/  STL.64 [R1+0xae0], R18 ;  /* 0x000ae01201007387 */ /* 0x0001e20000100a00 */
[----:B------:R-:W-:-:S05]  /*c4380*/  IMAD.X R27, R34, 0x1, R7, P1 ;  /* 0x00000001221b7824 */ /* 0x000fca00008e0607 */
[----:B------:R-:W-:Y:S01]  /*c4390*/  STL.64 [R1+0xad8], R26 ;  /* 0x000ad81a01007387 */ /* 0x000fe20000100a00 */
[----:B--2---:R-:W-:Y:S02]  /*c43a0*/  SHF.R.S32.HI R33, RZ, 0x1f, R16 ;  /* 0x0000001fff217819 */ /* 0x004fe40000011410 */
[----:B0-----:R-:W-:-:S05]  /*c43b0*/  IADD3 R18, P3, PT, R16, R6, RZ ;  /* 0x0000000610127210 */ /* 0x001fca0007f7e0ff */
[----:B------:R-:W-:-:S05]  /*c43c0*/  IMAD.X R19, R33, 0x1, R7, P3 ;  /* 0x0000000121137824 */ /* 0x000fca00018e0607 */
[----:B------:R0:W-:Y:S04]  /*c43d0*/  STL.64 [R1+0xac8], R18 ;  /* 0x000ac81201007387 */ /* 0x0001e80000100a00 */
[----:B0-----:R-:W2:Y:S01]  /*c43e0*/  LDL.LU R18, [R1+0xb8] ;  /* 0x0000b80001127983 */ /* 0x001ea20000300800 */
[----:B------:R-:W-:Y:S01]  /*c43f0*/  IMAD.MOV.U32 R24, RZ, RZ, R22 ;  /* 0x000000ffff187224 */ /* 0x000fe200078e0016 */
[----:B------:R-:W-:Y:S01]  /*c4400*/  IADD3 R22, P0, PT, R16, R4, RZ ;  /* 0x0000000410167210 */ /* 0x000fe20007f1e0ff */
[----:B------:R-:W-:Y:S02]  /*c4410*/  IMAD.MOV.U32 R19, RZ, RZ, R17 ;  /* 0x000000ffff137224 */ /* 0x000fe400078e0011 */
[----:B------:R-:W-:Y:S02]  /*c4420*/  IMAD.MOV.U32 R17, RZ, RZ, R15 ;  /* 0x000000ffff117224 */ /* 0x000fe400078e000f */
[----:B------:R-:W-:-:S02]  /*c4430*/  IMAD.X R23, R33, 0x1, R5, P0 ;  /* 0x0000000121177824 */ /* 0x000fc400000e0605 */
[----:B------:R-:W-:Y:S02]  /*c4440*/  IMAD.MOV.U32 R15, RZ, RZ, R36 ;  /* 0x000000ffff0f7224 */ /* 0x000fe400078e0024 */
[----:B------:R-:W-:Y:S02]  /*c4450*/  IMAD.MOV.U32 R16, RZ, RZ, R14 ;  /* 0x000000ffff107224 */ /* 0x000fe400078e000e */
[----:B------:R-:W-:Y:S01]  /*c4460*/  IMAD.MOV.U32 R14, RZ, RZ, R37 ;  /* 0x000000ffff0e7224 */ /* 0x000fe200078e0025 */
[----:B------:R0:W-:Y:S01]  /*c4470*/  STL.64 [R1+0xad0], R22 ;  /* 0x000ad01601007387 */ /* 0x0001e20000100a00 */
[----:B------:R-:W-:Y:S01]  /*c4480*/  SHF.R.S32.HI R34, RZ, 0x1f, R39 ;  /* 0x0000001fff227819 */ /* 0x000fe20000011427 */
[----:B------:R-:W-:-:S04]  /*c4490*/  VIADD R31, R32, UR77 ;  /* 0x0000004d201f7c36 */ /* 0x000fc80008000000 */
[----:B------:R-:W-:Y:S01]  /*c44a0*/  VIADD R30, R31, UR76 ;  /* 0x0000004c1f1e7c36 */ /* 0x000fe20008000000 */
[----:B------:R-:W3:Y:S01]  /*c44b0*/  LDCU.64 UR76, c[0x0][0x398] ;  /* 0x00007300ff4c77ac */ /* 0x000ee20008000a00 */
[----:B0-----:R-:W-:-:S05]  /*c44c0*/  IADD3 R22, P0, PT, R39, R4, RZ ;  /* 0x0000000427167210 */ /* 0x001fca0007f1e0ff */
[----:B------:R-:W-:Y:S01]  /*c44d0*/  IMAD.X R23, R34, 0x1, R5, P0 ;  /* 0x0000000122177824 */ /* 0x000fe200000e0605 */
[----:B--2---:R-:W-:Y:S02]  /*c44e0*/  SHF.R.S32.HI R33, RZ, 0x1f, R18 ;  /* 0x0000001fff217819 */ /* 0x004fe40000011412 */
[----:B------:R-:W-:-:S05]  /*c44f0*/  IADD3 R36, P1, PT, R18, R4, RZ ;  /* 0x0000000412247210 */ /* 0x000fca0007f3e0ff */
[----:B------:R-:W-:-:S05]  /*c4500*/  IMAD.X R37, R33, 0x1, R5, P1 ;  /* 0x0000000121257824 */ /* 0x000fca00008e0605 */
[----:B------:R0:W-:Y:S04]  /*c4510*/  STL.64 [R1+0xac0], R36 ;  /* 0x000ac02401007387 */ /* 0x0001e80000100a00 */
[----:B0-----:R-:W2:Y:S01]  /*c4520*/  LDL.LU.64 R36, [R1+0x45b8] ;  /* 0x0045b80001247983 */ /* 0x001ea20000300a00 */
[-C--:B------:R-:W-:Y:S01]  /*c4530*/  IADD3 R26, P3, PT, R18, R6.reuse, RZ ;  /* 0x00000006121a7210 */ /* 0x080fe20007f7e0ff */
[----:B------:R-:W-:Y:S01]  /*c4540*/  IMAD.MOV.U32 R18, RZ, RZ, R38 ;  /* 0x000000ffff127224 */ /* 0x000fe200078e0026 */
[----:B------:R-:W-:-:S03]  /*c4550*/  IADD3 R38, P1, PT, R39, R6, RZ ;  /* 0x0000000627267210 */ /* 0x000fc60007f3e0ff */
[--C-:B------:R-:W-:Y:S02]  /*c4560*/  IMAD.X R27, R33, 0x1, R7.reuse, P3 ;  /* 0x00000001211b7824 */ /* 0x100fe400018e0607 */
[----:B------:R-:W-:-:S03]  /*c4570*/  IMAD.X R39, R34, 0x1, R7, P1 ;  /* 0x0000000122277824 */ /* 0x000fc600008e0607 */
[----:B------:R-:W-:Y:S04]  /*c4580*/  STL.64 [R1+0xab8], R26 ;  /* 0x000ab81a01007387 */ /* 0x000fe80000100a00 */
[----:B------:R-:W-:Y:S04]  /*c4590*/  STL.64 [R1+0xab0], R22 ;  /* 0x000ab01601007387 */ /* 0x000fe80000100a00 */
[----:B------:R-:W-:Y:S04]  /*c45a0*/  STL.64 [R1+0x44c8], R30 ;  /* 0x0044c81e01007387 */ /* 0x000fe80000100a00 */
[----:B------:R-:W-:Y:S04]  /*c45b0*/  STL [R1+0x44d0], R31 ;  /* 0x0044d01f01007387 */ /* 0x000fe80000100800 */
[----:B------:R0:W-:Y:S04]  /*c45c0*/  STL.64 [R1+0xaa8], R38 ;  /* 0x000aa82601007387 */ /* 0x0001e80000100a00 */
[----:B0-----:R-:W4:Y:S01]  /*c45d0*/  LDL.LU.64 R38, [R1+0x45b0] ;  /* 0x0045b00001267983 */ /* 0x001f220000300a00 */
[----:B------:R-:W-:-:S02]  /*c45e0*/  IMAD.MOV.U32 R25, RZ, RZ, R18 ;  /* 0x000000ffff197224 */ /* 0x000fc400078e0012 */
[----:B------:R-:W-:Y:S02]  /*c45f0*/  IMAD.MOV.U32 R18, RZ, RZ, R19 ;  /* 0x000000ffff127224 */ /* 0x000fe400078e0013 */
[----:B------:R-:W-:Y:S01]  /*c4600*/  IMAD.MOV.U32 R19, RZ, RZ, R16 ;  /* 0x000000ffff137224 */ /* 0x000fe200078e0010 */
[----:B------:R-:W-:Y:S01]  /*c4610*/  SHF.R.S32.HI R34, RZ, 0x1f, R24 ;  /* 0x0000001fff227819 */ /* 0x000fe20000011418 */
[----:B------:R-:W-:Y:S02]  /*c4620*/  IMAD.MOV.U32 R16, RZ, RZ, R15 ;  /* 0x000000ffff107224 */ /* 0x000fe400078e000f */
[----:B------:R-:W-:Y:S02]  /*c4630*/  IMAD.MOV.U32 R15, RZ, RZ, R12 ;  /* 0x000000ffff0f7224 */ /* 0x000fe400078e000c */
[----:B------:R-:W-:Y:S02]  /*c4640*/  IMAD.MOV.U32 R12, RZ, RZ, R57 ;  /* 0x000000ffff0c7224 */ /* 0x000fe400078e0039 */
[----:B------:R-:W-:Y:S01]  /*c4650*/  IMAD.MOV.U32 R57, RZ, RZ, R54 ;  /* 0x000000ffff397224 */ /* 0x000fe200078e0036 */
[----:B--2---:R-:W-:-:S02]  /*c4660*/  SHF.R.S32.HI R33, RZ, 0x1f, R36 ;  /* 0x0000001fff217819 */ /* 0x004fc40000011424 */
[C---:B------:R-:W-:Y:S02]  /*c4670*/  IADD3 R26, P0, PT, R36.reuse, R4, RZ ;  /* 0x00000004241a7210 */ /* 0x040fe40007f1e0ff */
[----:B------:R-:W-:-:S03]  /*c4680*/  IADD3 R22, P3, PT, R36, R6, RZ ;  /* 0x0000000624167210 */ /* 0x000fc60007f7e0ff */
[C---:B------:R-:W-:Y:S02]  /*c4690*/  IMAD.X R27, R33.reuse, 0x1, R5, P0 ;  /* 0x00000001211b7824 */ /* 0x040fe400000e0605 */
[----:B------:R-:W-:Y:S01]  /*c46a0*/  IMAD.X R23, R33, 0x1, R7, P3 ;  /* 0x0000000121177824 */ /* 0x000fe200018e0607 */
[----:B------:R-:W-:Y:S01]  /*c46b0*/  SHF.R.S32.HI R33, RZ, 0x1f, R18 ;  /* 0x0000001fff217819 */ /* 0x000fe20000011412 */
[----:B------:R-:W-:Y:S01]  /*c46c0*/  VIADD R36, R30, UR72 ;  /* 0x000000481e247c36 */ /* 0x000fe20008000000 */
[----:B------:R-:W-:Y:S01]  /*c46d0*/  IADD3 R30, P1, PT, R18, R4, RZ ;  /* 0x00000004121e7210 */ /* 0x000fe20007f3e0ff */
[----:B------:R0:W-:Y:S01]  /*c46e0*/  STL.64 [R1+0xaa0], R26 ;  /* 0x000aa01a01007387 */ /* 0x0001e20000100a00 */
[----:B------:R-:W2:Y:S03]  /*c46f0*/  LDCU.64 UR72, c[0x0][0x398] ;  /* 0x00007300ff4877ac */ /* 0x000ea60008000a00 */
[----:B------:R1:W-:Y:S01]  /*c4700*/  STL.64 [R1+0xa98], R22 ;  /* 0x000a981601007387 */ /* 0x0003e20000100a00 */
[----:B------:R-:W-:-:S03]  /*c4710*/  IMAD.X R31, R33, 0x1, R5, P1 ;  /* 0x00000001211f7824 */ /* 0x000fc600008e0605 */
[----:B------:R-:W2:Y:S01]  /*c4720*/  LDL.LU R54, [R1+0xe54] ;  /* 0x000e540001367983 */ /* 0x000ea20000300800 */
[----:B0-----:R-:W-:Y:S01]  /*c4730*/  IADD3 R26, P3, PT, R18, R6, RZ ;  /* 0x00000006121a7210 */ /* 0x001fe20007f7e0ff */
[----:B------:R-:W-:Y:S01]  /*c4740*/  IMAD.MOV.U32 R18, RZ, RZ, R19 ;  /* 0x000000ffff127224 */ /* 0x000fe200078e0013 */
[----:B-1----:R-:W-:Y:S01]  /*c4750*/  IADD3 R22, P0, PT, R24, R4, RZ ;  /* 0x0000000418167210 */ /* 0x002fe20007f1e0ff */
[----:B------:R-:W-:Y:S02]  /*c4760*/  IMAD.MOV.U32 R19, RZ, RZ, R16 ;  /* 0x000000ffff137224 */ /* 0x000fe400078e0010 */
[----:B------:R-:W-:Y:S02]  /*c4770*/  IMAD.MOV.U32 R16, RZ, RZ, R15 ;  /* 0x000000ffff107224 */ /* 0x000fe400078e000f */
[----:B------:R-:W-:Y:S02]  /*c4780*/  IMAD.X R27, R33, 0x1, R7, P3 ;  /* 0x00000001211b7824 */ /* 0x000fe400018e0607 */
[----:B------:R-:W-:-:S02]  /*c4790*/  IMAD.MOV.U32 R15, RZ, RZ, R58 ;  /* 0x000000ffff0f7224 */ /* 0x000fc400078e003a */
[----:B------:R-:W-:Y:S01]  /*c47a0*/  IMAD.X R23, R34, 0x1, R5, P0 ;  /* 0x0000000122177824 */ /* 0x000fe200000e0605 */
[----:B------:R0:W-:Y:S01]  /*c47b0*/  STL.64 [R1+0xa90], R30 ;  /* 0x000a901e01007387 */ /* 0x0001e20000100a00 */
[----:B------:R-:W-:Y:S02]  /*c47c0*/  IMAD.MOV.U32 R58, RZ, RZ, R59 ;  /* 0x000000ffff3a7224 */ /* 0x000fe400078e003b */
[----:B------:R-:W-:Y:S02]  /*c47d0*/  IMAD.MOV.U32 R59, RZ, RZ, R51 ;  /* 0x000000ffff3b7224 */ /* 0x000fe400078e0033 */
[----:B------:R-:W2:Y:S01]  /*c47e0*/  LDL.LU R51, [R1+0x13f4] ;  /* 0x0013f40001337983 */ /* 0x000ea20000300800 */
[----:B------:R-:W-:-:S03]  /*c47f0*/  SHF.R.S32.HI R33, RZ, 0x1f, R35 ;  /* 0x0000001fff217819 */ /* 0x000fc60000011423 */
[----:B------:R1:W-:Y:S01]  /*c4800*/  STL.64 [R1+0xa88], R26 ;  /* 0x000a881a01007387 */ /* 0x0003e20000100a00 */
[----:B0-----:R-:W-:-:S03]  /*c4810*/  IADD3 R30, P1, PT, R24, R6, RZ ;  /* 0x00000006181e7210 */ /* 0x001fc60007f3e0ff */
[----:B------:R0:W-:Y:S02]  /*c4820*/  STL.64 [R1+0xa80], R22 ;  /* 0x000a801601007387 */ /* 0x0001e40000100a00 */
[----:B------:R-:W-:Y:S01]  /*c4830*/  IMAD.X R31, R34, 0x1, R7, P1 ;  /* 0x00000001221f7824 */ /* 0x000fe200008e0607 */
[C---:B-1----:R-:W-:Y:S02]  /*c4840*/  IADD3 R26, P0, PT, R35.reuse, R4, RZ ;  /* 0x00000004231a7210 */ /* 0x042fe40007f1e0ff */
[----:B0-----:R-:W-:-:S03]  /*c4850*/  IADD3 R22, P3, PT, R35, R6, RZ ;  /* 0x0000000623167210 */ /* 0x001fc60007f7e0ff */
[C---:B------:R-:W-:Y:S01]  /*c4860*/  IMAD.X R27, R33.reuse, 0x1, R5, P0 ;  /* 0x00000001211b7824 */ /* 0x040fe200000e0605 */
[----:B------:R0:W-:Y:S01]  /*c4870*/  STL.64 [R1+0xa78], R30 ;  /* 0x000a781e01007387 */ /* 0x0001e20000100a00 */
[----:B------:R-:W-:-:S03]  /*c4880*/  IMAD.X R23, R33, 0x1, R7, P3 ;  /* 0x0000000121177824 */ /* 0x000fc600018e0607 */
[----:B------:R1:W-:Y:S01]  /*c4890*/  STL.64 [R1+0xa70], R26 ;  /* 0x000a701a01007387 */ /* 0x0003e20000100a00 */
[----:B------:R-:W-:-:S03]  /*c48a0*/  SHF.R.S32.HI R33, RZ, 0x1f, R37 ;  /* 0x0000001fff217819 */ /* 0x000fc60000011425 */
[----:B------:R3:W-:Y:S01]  /*c48b0*/  STL.64 [R1+0xa68], R22 ;  /* 0x000a681601007387 */ /* 0x0007e20000100a00 */
[C---:B0-----:R-:W-:Y:S02]  /*c48c0*/  IADD3 R30, P1, PT, R37.reuse, R4, RZ ;  /* 0x00000004251e7210 */ /* 0x041fe40007f3e0ff */
[----:B-1----:R-:W-:Y:S02]  /*c48d0*/  IADD3 R26, P3, PT, R37, R6, RZ ;  /* 0x00000006251a7210 */ /* 0x002fe40007f7e0ff */
[----:B------:R-:W-:Y:S02]  /*c48e0*/  SHF.R.S32.HI R37, RZ, 0x1f, R25 ;  /* 0x0000001fff257819 */ /* 0x000fe40000011419 */
[----:B---3--:R-:W-:Y:S01]  /*c48f0*/  IADD3 R22, P0, PT, R25, R4, RZ ;  /* 0x0000000419167210 */ /* 0x008fe20007f1e0ff */
[C---:B------:R-:W-:Y:S02]  /*c4900*/  IMAD.X R31, R33.reuse, 0x1, R5, P1 ;  /* 0x00000001211f7824 */ /* 0x040fe400008e0605 */
[----:B------:R-:W-:-:S02]  /*c4910*/  IMAD.X R27, R33, 0x1, R7, P3 ;  /* 0x00000001211b7824 */ /* 0x000fc400018e0607 */
[----:B------:R-:W-:Y:S01]  /*c4920*/  IMAD.X R23, R37, 0x1, R5, P0 ;  /* 0x0000000125177824 */ /* 0x000fe200000e0605 */
[----:B------:R0:W-:Y:S04]  /*c4930*/  STL.64 [R1+0xa60], R30 ;  /* 0x000a601e01007387 */ /* 0x0001e80000100a00 */
[----:B------:R-:W-:Y:S04]  /*c4940*/  STL.64 [R1+0xa58], R26 ;  /* 0x000a581a01007387 */ /* 0x000fe80000100a00 */
[----:B------:R1:W-:Y:S01]  /*c4950*/  STL.64 [R1+0xa50], R22 ;  /* 0x000a501601007387 */ /* 0x0003e20000100a00 */
[----:B0-----:R-:W-:Y:S01]  /*c4960*/  IADD3 R30, P1, PT, R25, R6, RZ ;  /* 0x00000006191e7210 */ /* 0x001fe20007f3e0ff */
[----:B-1----:R-:W-:-:S02]  /*c4970*/  IMAD.MOV.U32 R23, RZ, RZ, R18 ;  /* 0x000000ffff177224 */ /* 0x002fc400078e0012 */
[----:B------:R-:W-:-:S03]  /*c4980*/  IMAD.MOV.U32 R22, RZ, RZ, R19 ;  /* 0x000000ffff167224 */ /* 0x000fc600078e0013 */
[----:B------:R-:W-:Y:S02]  /*c4990*/  SHF.R.S32.HI R33, RZ, 0x1f, R23 ;  /* 0x0000001fff217819 */ /* 0x000fe40000011417 */
[C---:B------:R-:W-:Y:S02]  /*c49a0*/  IADD3 R26, P0, PT, R23.reuse, R4, RZ ;  /* 0x00000004171a7210 */ /* 0x040fe40007f1e0ff */
[----:B------:R-:W-:Y:S01]  /*c49b0*/  IADD3 R24, P3, PT, R23, R6, RZ ;  /* 0x0000000617187210 */ /* 0x000fe20007f7e0ff */
[----:B------:R-:W-:Y:S02]  /*c49c0*/  IMAD.MOV.U32 R18, RZ, RZ, R16 ;  /* 0x000000ffff127224 */ /* 0x000fe400078e0010 */
[----:B------:R-:W-:Y:S02]  /*c49d0*/  IMAD.MOV.U32 R19, RZ, RZ, R10 ;  /* 0x000000ffff137224 */ /* 0x000fe400078e000a */
[----:B------:R-:W-:Y:S02]  /*c49e0*/  IMAD.X R31, R37, 0x1, R7, P1 ;  /* 0x00000001251f7824 */ /* 0x000fe400008e0607 */
[----:B------:R-:W-:-:S02]  /*c49f0*/  IMAD.MOV.U32 R16, RZ, RZ, R11 ;  /* 0x000000ffff107224 */ /* 0x000fc400078e000b */
[C---:B------:R-:W-:Y:S02]  /*c4a00*/  IMAD.X R27, R33.reuse, 0x1, R5, P0 ;  /* 0x00000001211b7824 */ /* 0x040fe400000e0605 */
[----:B------:R-:W-:Y:S02]  /*c4a10*/  IMAD.MOV.U32 R11, RZ, RZ, R8 ;  /* 0x000000ffff0b7224 */ /* 0x000fe400078e0008 */
[----:B------:R-:W-:Y:S01]  /*c4a20*/  IMAD.X R25, R33, 0x1, R7, P3 ;  /* 0x0000000121197824 */ /* 0x000fe200018e0607 */
[----:B------:R-:W3:Y:S01]  /*c4a30*/  LDL.LU R8, [R1+0x13f8] ;  /* 0x0013f80001087983 */ /* 0x000ee20000300800 */
[----:B------:R-:W-:Y:S02]  /*c4a40*/  IMAD.MOV.U32 R23, RZ, RZ, R22 ;  /* 0x000000ffff177224 */ /* 0x000fe400078e0016 */
[----:B----4-:R-:W-:Y:S02]  /*c4a50*/  IMAD.MOV.U32 R10, RZ, RZ, R38 ;  /* 0x000000ffff0a7224 */ /* 0x010fe400078e0026 */
[----:B------:R-:W-:Y:S01]  /*c4a60*/  IMAD.MOV.U32 R22, RZ, RZ, R18 ;  /* 0x000000ffff167224 */ /* 0x000fe200078e0012 */
[----:B------:R-:W4:Y:S01]  /*c4a70*/  LDL.LU R38, [R1+0x45a8] ;  /* 0x0045a80001267983 */ /* 0x000f220000300800 */
[----:B------:R-:W-:-:S02]  /*c4a80*/  IMAD.MOV.U32 R18, RZ, RZ, R19 ;  /* 0x000000ffff127224 */ /* 0x000fc400078e0013 */
[----:B------:R-:W-:Y:S01]  /*c4a90*/  IMAD.MOV.U32 R19, RZ, RZ, R16 ;  /* 0x000000ffff137224 */ /* 0x000fe200078e0010 */
[----:B------:R0:W-:Y:S01]  /*c4aa0*/  STL.64 [R1+0xa48], R30 ;  /* 0x000a481e01007387 */ /* 0x0001e20000100a00 */
[----:B------:R-:W-:Y:S02]  /*c4ab0*/  IMAD.MOV.U32 R16, RZ, RZ, R17 ;  /* 0x000000ffff107224 */ /* 0x000fe400078e0011 */
[----:B------:R-:W-:Y:S01]  /*c4ac0*/  IMAD.MOV.U32 R17, RZ, RZ, R39 ;  /* 0x000000ffff117224 */ /* 0x000fe200078e0027 */
[----:B------:R1:W-:Y:S04]  /*c4ad0*/  STL.64 [R1+0xa40], R26 ;  /* 0x000a401a01007387 */ /* 0x0003e80000100a00 */
[----:B------:R1:W-:Y:S04]  /*c4ae0*/  STL.64 [R1+0xa38], R24 ;  /* 0x000a381801007387 */ /* 0x0003e80000100a00 */
[----:B------:R-:W2:Y:S01]  /*c4af0*/  LDL.LU R39, [R1+0x45a4] ;  /* 0x0045a40001277983 */ /* 0x000ea20000300800 */
[----:B------:R-:W-:-:S02]  /*c4b00*/  SHF.R.S32.HI R33, RZ, 0x1f, R23 ;  /* 0x0000001fff217819 */ /* 0x000fc40000011417 */
[C---:B0-----:R-:W-:Y:S02]  /*c4b10*/  IADD3 R30, P1, PT, R23.reuse, R4, RZ ;  /* 0x00000004171e7210 */ /* 0x041fe40007f3e0ff */
[----:B-1----:R-:W-:Y:S02]  /*c4b20*/  IADD3 R26, P3, PT, R23, R6, RZ ;  /* 0x00000006171a7210 */ /* 0x002fe40007f7e0ff */
[----:B------:R-:W-:Y:S02]  /*c4b30*/  SHF.R.S32.HI R37, RZ, 0x1f, R61 ;  /* 0x0000001fff257819 */ /* 0x000fe4000001143d */
[----:B------:R-:W-:Y:S01]  /*c4b40*/  IADD3 R24, P0, PT, R61, R4, RZ ;  /* 0x000000043d187210 */ /* 0x000fe20007f1e0ff */
[C---:B------:R-:W-:Y:S02]  /*c4b50*/  IMAD.X R31, R33.reuse, 0x1, R5, P1 ;  /* 0x00000001211f7824 */ /* 0x040fe400008e0605 */
[----:B------:R-:W-:Y:S02]  /*c4b60*/  IMAD.X R27, R33, 0x1, R7, P3 ;  /* 0x00000001211b7824 */ /* 0x000fe400018e0607 */
[----:B------:R-:W-:-:S02]  /*c4b70*/  IMAD.MOV.U32 R23, RZ, RZ, R22 ;  /* 0x000000ffff177224 */ /* 0x000fc400078e0016 */
[----:B------:R-:W-:Y:S02]  /*c4b80*/  IMAD.X R25, R37, 0x1, R5, P0 ;  /* 0x0000000125197824 */ /* 0x000fe400000e0605 */
[----:B------:R-:W-:Y:S01]  /*c4b90*/  IMAD.MOV.U32 R22, RZ, RZ, R18 ;  /* 0x000000ffff167224 */ /* 0x000fe200078e0012 */
[----:B------:R-:W-:Y:S01]  /*c4ba0*/  STL.64 [R1+0xa30], R30 ;  /* 0x000a301e01007387 */ /* 0x000fe20000100a00 */
[----:B------:R-:W-:Y:S02]  /*c4bb0*/  IMAD.MOV.U32 R18, RZ, RZ, R19 ;  /* 0x000000ffff127224 */ /* 0x000fe400078e0013 */
[----:B------:R-:W-:Y:S01]  /*c4bc0*/  IMAD.MOV.U32 R19, RZ, RZ, R16 ;  /* 0x000000ffff137224 */ /* 0x000fe200078e0010 */
[----:B------:R-:W-:Y:S01]  /*c4bd0*/  STL.64 [R1+0xa28], R26 ;  /* 0x000a281a01007387 */ /* 0x000fe20000100a00 */
[----:B------:R-:W-:Y:S01]  /*c4be0*/  IMAD.MOV.U32 R16, RZ, RZ, R60 ;  /* 0x000000ffff107224 */ /* 0x000fe200078e003c */
[----:B------:R-:W-:Y:S01]  /*c4bf0*/  IADD3 R60, P1, PT, R61, R6, RZ ;  /* 0x000000063d3c7210 */ /* 0x000fe20007f3e0ff */
[----:B------:R-:W-:Y:S01]  /*c4c00*/  VIADD R35, R36, UR71 ;  /* 0x0000004724237c36 */ /* 0x000fe20008000000 */
[----:B------:R0:W-:Y:S03]  /*c4c10*/  STL.64 [R1+0xa20], R24 ;  /* 0x000a201801007387 */ /* 0x0001e60000100a00 */
[----:B------:R-:W-:-:S02]  /*c4c20*/  VIADD R34, R35, UR26 ;  /* 0x0000001a23227c36 */ /* 0x000fc40008000000 */
[----:B------:R-:W-:Y:S02]  /*c4c30*/  IMAD.X R61, R37, 0x1, R7, P1 ;  /* 0x00000001253d7824 */ /* 0x000fe400008e0607 */
[----:B0-----:R-:W-:Y:S02]  /*c4c40*/  IMAD.MOV.U32 R25, RZ, RZ, R23 ;  /* 0x000000ffff197224 */ /* 0x001fe400078e0017 */
[----:B------:R-:W-:Y:S02]  /*c4c50*/  IMAD.MOV.U32 R23, RZ, RZ, R22 ;  /* 0x000000ffff177224 */ /* 0x000fe400078e0016 */
[----:B------:R-:W-:Y:S02]  /*c4c60*/  IMAD.MOV.U32 R22, RZ, RZ, R18 ;  /* 0x000000ffff167224 */ /* 0x000fe400078e0012 */
[----:B------:R-:W-:Y:S02]  /*c4c70*/  IMAD.MOV.U32 R18, RZ, RZ, R19 ;  /* 0x000000ffff127224 */ /* 0x000fe400078e0013 */
[----:B------:R-:W-:-:S02]  /*c4c80*/  IMAD.MOV.U32 R19, RZ, RZ, R16 ;  /* 0x000000ffff137224 */ /* 0x000fc400078e0010 */
[----:B------:R-:W-:Y:S01]  /*c4c90*/  IMAD.MOV.U32 R16, RZ, RZ, R44 ;  /* 0x000000ffff107224 */ /* 0x000fe200078e002c */
[----:B------:R-:W-:Y:S01]  /*c4ca0*/  SHF.R.S32.HI R37, RZ, 0x1f, R41 ;  /* 0x0000001fff257819 */ /* 0x000fe20000011429 */
[----:B----4-:R-:W-:Y:S02]  /*c4cb0*/  IMAD.MOV.U32 R44, RZ, RZ, R38 ;  /* 0x000000ffff2c7224 */ /* 0x010fe400078e0026 */
[----:B------:R-:W4:Y:S04]  /*c4cc0*/  LDL.LU R38, [R1+0x45a0] ;  /* 0x0045a00001267983 */ /* 0x000f280000300800 */
[----:B------:R-:W-:Y:S01]  /*c4cd0*/  STL.64 [R1+0x44d8], R34 ;  /* 0x0044d82201007387 */ /* 0x000fe20000100a00 */
[----:B--2---:R-:W-:Y:S02]  /*c4ce0*/  SHF.R.S32.HI R33, RZ, 0x1f, R39 ;  /* 0x0000001fff217819 */ /* 0x004fe40000011427 */
[----:B------:R-:W-:-:S02]  /*c4cf0*/  IADD3 R30, P0, PT, R39, R4, RZ ;  /* 0x00000004271e7210 */ /* 0x000fc40007f1e0ff */
[----:B------:R-:W-:-:S03]  /*c4d00*/  IADD3 R26, P3, PT, R39, R6, RZ ;  /* 0x00000006271a7210 */ /* 0x000fc60007f7e0ff */
[C---:B------:R-:W-:Y:S02]  /*c4d10*/  IMAD.X R31, R33.reuse, 0x1, R5, P0 ;  /* 0x00000001211f7824 */ /* 0x040fe400000e0605 */
[----:B------:R-:W-:Y:S01]  /*c4d20*/  IMAD.X R27, R33, 0x1, R7, P3 ;  /* 0x00000001211b7824 */ /* 0x000fe200018e0607 */
[----:B------:R-:W-:Y:S01]  /*c4d30*/  SHF.R.S32.HI R33, RZ, 0x1f, R25 ;  /* 0x0000001fff217819 */ /* 0x000fe20000011419 */
[----:B------:R0:W-:Y:S01]  /*c4d40*/  STL.64 [R1+0xa10], R60 ;  /* 0x000a103c01007387 */ /* 0x0001e20000100a00 */
[----:B------:R-:W-:-:S03]  /*c4d50*/  IADD3 R24, P3, PT, R25, R6, RZ ;  /* 0x0000000619187210 */ /* 0x000fc60007f7e0ff */
[----:B0-----:R-:W2:Y:S04]  /*c4d60*/  LDL.LU.64 R60, [R1+0x4598] ;  /* 0x00459800013c7983 */ /* 0x001ea80000300a00 */
[----:B------:R0:W-:Y:S04]  /*c4d70*/  STL.64 [R1+0xa08], R30 ;  /* 0x000a081e01007387 */ /* 0x0001e80000100a00 */
[----:B------:R1:W-:Y:S01]  /*c4d80*/  STL.64 [R1+0xa00], R26 ;  /* 0x000a001a01007387 */ /* 0x0003e20000100a00 */
[----:B0-----:R-:W-:Y:S01]  /*c4d90*/  IADD3 R30, P1, PT, R25, R4, RZ ;  /* 0x00000004191e7210 */ /* 0x001fe20007f3e0ff */
[----:B------:R-:W-:-:S05]  /*c4da0*/  IMAD.X R25, R33, 0x1, R7, P3 ;  /* 0x0000000121197824 */ /* 0x000fca00018e0607 */
[----:B------:R0:W-:Y:S01]  /*c4db0*/  STL.64 [R1+0x9f0], R24 ;  /* 0x0009f01801007387 */ /* 0x0001e20000100a00 */
[----:B------:R-:W-:Y:S01]  /*c4dc0*/  IMAD.X R31, R33, 0x1, R5, P1 ;  /* 0x00000001211f7824 */ /* 0x000fe200008e0605 */
[----:B-1----:R-:W-:Y:S01]  /*c4dd0*/  IADD3 R26, P0, PT, R41, R4, RZ ;  /* 0x00000004291a7210 */ /* 0x002fe20007f1e0ff */
[----:B0-----:R-:W-:Y:S02]  /*c4de0*/  IMAD.MOV.U32 R25, RZ, RZ, R23 ;  /* 0x000000ffff197224 */ /* 0x001fe400078e0017 */
[----:B------:R-:W-:Y:S02]  /*c4df0*/  IMAD.MOV.U32 R23, RZ, RZ, R22 ;  /* 0x000000ffff177224 */ /* 0x000fe400078e0016 */
[----:B------:R-:W-:Y:S02]  /*c4e00*/  IMAD.MOV.U32 R22, RZ, RZ, R18 ;  /* 0x000000ffff167224 */ /* 0x000fe400078e0012 */
[----:B------:R-:W-:Y:S02]  /*c4e10*/  IMAD.MOV.U32 R18, RZ, RZ, R19 ;  /* 0x000000ffff127224 */ /* 0x000fe400078e0013 */
[----:B------:R-:W-:-:S02]  /*c4e20*/  IMAD.MOV.U32 R19, RZ, RZ, R16 ;  /* 0x000000ffff137224 */ /* 0x000fc400078e0010 */
[----:B------:R-:W-:Y:S02]  /*c4e30*/  IMAD.MOV.U32 R16, RZ, RZ, R15 ;  /* 0x000000ffff107224 */ /* 0x000fe400078e000f */
[----:B------:R-:W-:Y:S01]  /*c4e40*/  IMAD.MOV.U32 R15, RZ, RZ, R9 ;  /* 0x000000ffff0f7224 */ /* 0x000fe200078e0009 */
[----:B------:R0:W-:Y:S01]  /*c4e50*/  STL.64 [R1+0x9f8], R30 ;  /* 0x0009f81e01007387 */ /* 0x0001e20000100a00 */
[----:B------:R-:W-:Y:S02]  /*c4e60*/  IMAD.MOV.U32 R9, RZ, RZ, R58 ;  /* 0x000000ffff097224 */ /* 0x000fe400078e003a */
[----:B------:R-:W-:Y:S02]  /*c4e70*/  IMAD.MOV.U32 R58, RZ, RZ, R59 ;  /* 0x000000ffff3a7224 */ /* 0x000fe400078e003b */
[----:B------:R-:W-:Y:S01]  /*c4e80*/  IMAD.MOV.U32 R59, RZ, RZ, R40 ;  /* 0x000000ffff3b7224 */ /* 0x000fe200078e0028 */
[----:B------:R-:W-:Y:S01]  /*c4e90*/  IADD3 R40, P1, PT, R41, R6, RZ ;  /* 0x0000000629287210 */ /* 0x000fe20007f3e0ff */
[----:B------:R-:W-:-:S02]  /*c4ea0*/  IMAD.X R27, R37, 0x1, R5, P0 ;  /* 0x00000001251b7824 */ /* 0x000fc400000e0605 */
[----:B0-----:R-:W-:Y:S02]  /*c4eb0*/  IMAD.MOV.U32 R30, RZ, RZ, R25 ;  /* 0x000000ffff1e7224 */ /* 0x001fe400078e0019 */
[----:B------:R-:W-:Y:S02]  /*c4ec0*/  IMAD.MOV.U32 R25, RZ, RZ, R23 ;  /* 0x000000ffff197224 */ /* 0x000fe400078e0017 */
[----:B------:R-:W-:Y:S02]  /*c4ed0*/  IMAD.MOV.U32 R23, RZ, RZ, R22 ;  /* 0x000000ffff177224 */ /* 0x000fe400078e0016 */
[----:B------:R-:W-:Y:S02]  /*c4ee0*/  IMAD.MOV.U32 R22, RZ, RZ, R18 ;  /* 0x000000ffff167224 */ /* 0x000fe400078e0012 */
[----:B------:R-:W-:Y:S02]  /*c4ef0*/  IMAD.MOV.U32 R18, RZ, RZ, R19 ;  /* 0x000000ffff127224 */ /* 0x000fe400078e0013 */
[----:B------:R-:W-:-:S02]  /*c4f00*/  IMAD.MOV.U32 R19, RZ, RZ, R16 ;  /* 0x000000ffff137224 */ /* 0x000fc400078e0010 */
[----:B------:R-:W-:Y:S02]  /*c4f10*/  IMAD.MOV.U32 R16, RZ, RZ, R15 ;  /* 0x000000ffff107224 */ /* 0x000fe400078e000f */
[----:B------:R-:W-:Y:S02]  /*c4f20*/  IMAD.X R41, R37, 0x1, R7, P1 ;  /* 0x0000000125297824 */ /* 0x000fe400008e0607 */
[----:B------:R-:W-:Y:S01]  /*c4f30*/  IMAD.MOV.U32 R15, RZ, RZ, R9 ;  /* 0x000000ffff0f7224 */ /* 0x000fe200078e0009 */
[----:B------:R-:W-:Y:S01]  /*c4f40*/  STL.64 [R1+0x9e8], R26 ;  /* 0x0009e81a01007387 */ /* 0x000fe20000100a00 */
[----:B------:R-:W-:Y:S02]  /*c4f50*/  IMAD.MOV.U32 R9, RZ, RZ, R58 ;  /* 0x000000ffff097224 */ /* 0x000fe400078e003a */
[----:B------:R-:W-:Y:S02]  /*c4f60*/  IMAD.MOV.U32 R58, RZ, RZ, R59 ;  /* 0x000000ffff3a7224 */ /* 0x000fe400078e003b */
[----:B------:R-:W2:Y:S04]  /*c4f70*/  LDL.LU R59, [R1+0x40] ;  /* 0x00004000013b7983 */ /* 0x000ea80000300800 */
[----:B------:R0:W-:Y:S04]  /*c4f80*/  STL.64 [R1+0x9e0], R40 ;  /* 0x0009e02801007387 */ /* 0x0001e80000100a00 */
[----:B0-----:R-:W3:Y:S01]  /*c4f90*/  LDL.LU.64 R40, [R1+0x4590] ;  /* 0x0045900001287983 */ /* 0x001ee20000300a00 */
[----:B------:R-:W-:-:S02]  /*c4fa0*/  VIADD R39, R34, UR27 ;  /* 0x0000001b22277c36 */ /* 0x000fc40008000000 */
[----:B------:R-:W-:Y:S02]  /*c4fb0*/  IMAD.MOV.U32 R24, RZ, RZ, R23 ;  /* 0x000000ffff187224 */ /* 0x000fe400078e0017 */
[----:B------:R-:W-:Y:S02]  /*c4fc0*/  IMAD.MOV.U32 R23, RZ, RZ, R19 ;  /* 0x000000ffff177224 */ /* 0x000fe400078e0013 */
[----:B------:R-:W-:Y:S02]  /*c4fd0*/  IMAD.MOV.U32 R19, RZ, RZ, R9 ;  /* 0x000000ffff137224 */ /* 0x000fe400078e0009 */
[----:B------:R-:W-:Y:S02]  /*c4fe0*/  IMAD.MOV.U32 R9, RZ, RZ, R46 ;  /* 0x000000ffff097224 */ /* 0x000fe400078e002e */
[----:B------:R-:W-:Y:S02]  /*c4ff0*/  IMAD.MOV.U32 R28, RZ, RZ, R25 ;  /* 0x000000ffff1c7224 */ /* 0x000fe400078e0019 */
[----:B------:R-:W-:-:S02]  /*c5000*/  IMAD.MOV.U32 R25, RZ, RZ, R18 ;  /* 0x000000ffff197224 */ /* 0x000fc400078e0012 */
[----:B------:R-:W-:Y:S01]  /*c5010*/  IMAD.MOV.U32 R18, RZ, RZ, R15 ;  /* 0x000000ffff127224 */ /* 0x000fe200078e000f */
[----:B----4-:R-:W-:Y:S02]  /*c5020*/  SHF.R.S32.HI R33, RZ, 0x1f, R38 ;  /* 0x0000001fff217819 */ /* 0x010fe40000011426 */
[C---:B------:R-:W-:Y:S02]  /*c5030*/  IADD3 R34, P0, PT, R38.reuse, R4, RZ ;  /* 0x0000000426227210 */ /* 0x040fe40007f1e0ff */
[----:B------:R-:W-:-:S03]  /*c5040*/  IADD3 R26, P3, PT, R38, R6, RZ ;  /* 0x00000006261a7210 */ /* 0x000fc60007f7e0ff */
[C---:B------:R-:W-:Y:S02]  /*c5050*/  IMAD.X R35, R33.reuse, 0x1, R5, P0 ;  /* 0x0000000121237824 */ /* 0x040fe400000e0605 */
[----:B------:R-:W-:-:S03]  /*c5060*/  IMAD.X R27, R33, 0x1, R7, P3 ;  /* 0x00000001211b7824 */ /* 0x000fc600018e0607 */
[----:B------:R-:W-:Y:S04]  /*c5070*/  STL.64 [R1+0x9d8], R34 ;  /* 0x0009d82201007387 */ /* 0x000fe80000100a00 */
[----:B------:R0:W-:Y:S02]  /*c5080*/  STL.64 [R1+0x9d0], R26 ;  /* 0x0009d01a01007387 */ /* 0x0001e40000100a00 */
[----:B0-----:R-:W-:Y:S01]  /*c5090*/  IADD3 R26, P0, PT, R42, R4, RZ ;  /* 0x000000042a1a7210 */ /* 0x001fe20007f1e0ff */
[----:B------:R-:W-:-:S04]  /*c50a0*/  VIADD R38, R39, UR28 ;  /* 0x0000001c27267c36 */ /* 0x000fc80008000000 */
[----:B------:R-:W-:Y:S01]  /*c50b0*/  VIADD R37, R38, UR29 ;  /* 0x0000001d26257c36 */ /* 0x000fe20008000000 */
[----:B------:R-:W0:Y:S01]  /*c50c0*/  LDCU.64 UR28, c[0x0][0x398] ;  /* 0x00007300ff1c77ac */ /* 0x000e220008000a00 */
[----:B--2---:R-:W-:Y:S02]  /*c50d0*/  IMAD.MOV.U32 R15, RZ, RZ, R59 ;  /* 0x000000ffff0f7224 */ /* 0x004fe400078e003b */
[----:B------:R-:W-:Y:S01]  /*c50e0*/  IMAD.MOV.U32 R59, RZ, RZ, R47 ;  /* 0x000000ffff3b7224 */ /* 0x000fe200078e002f */
[----:B---3--:R-:W-:Y:S02]  /*c50f0*/  SHF.R.S32.HI R33, RZ, 0x1f, R40 ;  /* 0x0000001fff217819 */ /* 0x008fe40000011428 */
[C---:B------:R-:W-:Y:S02]  /*c5100*/  IADD3 R46, P1, PT, R40.reuse, R4, RZ ;  /* 0x00000004282e7210 */ /* 0x040fe40007f3e0ff */
[----:B------:R-:W-:Y:S02]  /*c5110*/  IADD3 R34, P3, PT, R40, R6, RZ ;  /* 0x0000000628227210 */ /* 0x000fe40007f7e0ff */
[----:B------:R-:W-:Y:S01]  /*c5120*/  SHF.R.S32.HI R40, RZ, 0x1f, R42 ;  /* 0x0000001fff287819 */ /* 0x000fe2000001142a */
[----:B------:R-:W-:-:S02]  /*c5130*/  IMAD.X R47, R33, 0x1, R5, P1 ;  /* 0x00000001212f7824 */ /* 0x000fc400008e0605 */
[----:B------:R-:W-:Y:S02]  /*c5140*/  IMAD.X R35, R33, 0x1, R7, P3 ;  /* 0x0000000121237824 */ /* 0x000fe400018e0607 */
[----:B------:R-:W-:Y:S01]  /*c5150*/  IMAD.X R27, R40, 0x1, R5, P0 ;  /* 0x00000001281b7824 */ /* 0x000fe200000e0605 */
[----:B------:R1:W-:Y:S01]  /*c5160*/  STL.64 [R1+0x9c8], R46 ;  /* 0x0009c82e01007387 */ /* 0x0003e20000100a00 */
[----:B------:R-:W-:-:S03]  /*c5170*/  IADD3 R42, P1, PT, R42, R6, RZ ;  /* 0x000000062a2a7210 */ /* 0x000fc60007f3e0ff */
[----:B-1----:R-:W2:Y:S04]  /*c5180*/  LDL.LU.64 R46, [R1+0x4588] ;  /* 0x00458800012e7983 */ /* 0x002ea80000300a00 */
[----:B------:R-:W-:Y:S04]  /*c5190*/  STL.64 [R1+0x9c0], R34 ;  /* 0x0009c02201007387 */ /* 0x000fe80000100a00 */
[----:B------:R1:W-:Y:S02]  /*c51a0*/  STL.64 [R1+0x9b8], R26 ;  /* 0x0009b81a01007387 */ /* 0x0003e40000100a00 */
[----:B-1----:R-:W-:-:S02]  /*c51b0*/  IMAD.MOV.U32 R27, RZ, RZ, R24 ;  /* 0x000000ffff1b7224 */ /* 0x002fc400078e0018 */
        /* <DEDUP_REMOVED lines=8> */
[----:B------:R-:W3:Y:S04]  /*c5240*/  LDL.LU R41, [R1+0x4580] ;  /* 0x0045800001297983 */ /* 0x000ee80000300800 */
[----:B------:R-:W-:Y:S04]  /*c5250*/  STL [R1+0x9b0], R42 ;  /* 0x0009b02a01007387 */ /* 0x000fe80000100800 */
[----:B------:R1:W-:Y:S02]  /*c5260*/  STL.64 [R1+0x44b8], R38 ;  /* 0x0044b82601007387 */ /* 0x0003e40000100a00 */
[----:B-1----:R-:W-:-:S02]  /*c5270*/  IMAD.MOV.U32 R38, RZ, RZ, R42 ;  /* 0x000000ffff267224 */ /* 0x002fc400078e002a */
[----:B------:R-:W-:Y:S02]  /*c5280*/  IMAD.MOV.U32 R39, RZ, RZ, R43 ;  /* 0x000000ffff277224 */ /* 0x000fe400078e002b */
[----:B------:R-:W4:Y:S01]  /*c5290*/  LDL.LU.64 R42, [R1+0x4578] ;  /* 0x00457800012a7983 */ /* 0x000f220000300a00 */
[----:B------:R-:W-:Y:S02]  /*c52a0*/  SHF.R.S32.HI R33, RZ, 0x1f, R27 ;  /* 0x0000001fff217819 */ /* 0x000fe4000001141b */
[C---:B------:R-:W-:Y:S02]  /*c52b0*/  IADD3 R34, P0, PT, R27.reuse, R4, RZ ;  /* 0x000000041b227210 */ /* 0x040fe40007f1e0ff */
[----:B------:R-:W-:Y:S01]  /*c52c0*/  IADD3 R26, P3, PT, R27, R6, RZ ;  /* 0x000000061b1a7210 */ /* 0x000fe20007f7e0ff */
[----:B------:R-:W-:Y:S02]  /*c52d0*/  IMAD.X R39, R40, 0x1, R7, P1 ;  /* 0x0000000128277824 */ /* 0x000fe400008e0607 */
[----:B------:R-:W-:-:S02]  /*c52e0*/  IMAD.X R35, R33, 0x1, R5, P0 ;  /* 0x0000000121237824 */ /* 0x000fc400000e0605 */
[----:B------:R-:W-:Y:S01]  /*c52f0*/  IMAD.X R27, R33, 0x1, R7, P3 ;  /* 0x00000001211b7824 */ /* 0x000fe200018e0607 */
[----:B------:R-:W-:Y:S04]  /*c5300*/  STL [R1+0x9b4], R39 ;  /* 0x0009b42701007387 */ /* 0x000fe80000100800 */
[----:B------:R-:W-:Y:S04]  /*c5310*/  STL.64 [R1+0x9a8], R34 ;  /* 0x0009a82201007387 */ /* 0x000fe80000100a00 */
[----:B------:R1:W-:Y:S02]  /*c5320*/  STL.64 [R1+0x9a0], R26 ;  /* 0x0009a01a01007387 */ /* 0x0003e40000100a00 */
[----:B-1----:R-:W-:-:S05]  /*c5330*/  IMAD.MOV.U32 R27, RZ, RZ, R24 ;  /* 0x000000ffff1b7224 */ /* 0x002fca00078e0018 */
[----:B------:R-:W-:Y:S02]  /*c5340*/  SHF.R.S32.HI R33, RZ, 0x1f, R27 ;  /* 0x0000001fff217819 */ /* 0x000fe4000001141b */
[----:B------:R-:W-:Y:S01]  /*c5350*/  IADD3 R38, P1, PT, R27, R4, RZ ;  /* 0x000000041b267210 */ /* 0x000fe20007f3e0ff */
[----:B------:R-:W-:Y:S02]  /*c5360*/  IMAD.MOV.U32 R24, RZ, RZ, R25 ;  /* 0x000000ffff187224 */ /* 0x000fe400078e0019 */
[----:B------:R-:W-:Y:S02]  /*c5370*/  IMAD.MOV.U32 R25, RZ, RZ, R23 ;  /* 0x000000ffff197224 */ /* 0x000fe400078e0017 */
[----:B------:R-:W-:Y:S01]  /*c5380*/  IMAD.X R39, R33, 0x1, R5, P1 ;  /* 0x0000000121277824 */ /* 0x000fe200008e0605 */
[----:B------:R-:W-:Y:S01]  /*c5390*/  IADD3 R34, P3, PT, R27, R6, RZ ;  /* 0x000000061b227210 */ /* 0x000fe20007f7e0ff */
[----:B------:R-:W-:Y:S02]  /*c53a0*/  IMAD.MOV.U32 R23, RZ, RZ, R22 ;  /* 0x000000ffff177224 */ /* 0x000fe400078e0016 */
[----:B------:R-:W-:-:S02]  /*c53b0*/  IMAD.MOV.U32 R22, RZ, RZ, R13 ;  /* 0x000000ffff167224 */ /* 0x000fc400078e000d */
[----:B------:R-:W-:Y:S02]  /*c53c0*/  IMAD.MOV.U32 R13, RZ, RZ, R2 ;  /* 0x000000ffff0d7224 */ /* 0x000fe400078e0002 */
[----:B------:R-:W2:Y:S01]  /*c53d0*/  LDL.LU R2, [R1+0xe74] ;  /* 0x000e740001027983 */ /* 0x000ea20000300800 */
[----:B------:R-:W-:Y:S01]  /*c53e0*/  SHF.R.S32.HI R40, RZ, 0x1f, R30 ;  /* 0x0000001fff287819 */ /* 0x000fe2000001141e */
[----:B------:R-:W-:Y:S01]  /*c53f0*/  IMAD.X R35, R33, 0x1, R7, P3 ;  /* 0x0000000121237824 */ /* 0x000fe200018e0607 */
[C---:B------:R-:W-:Y:S01]  /*c5400*/  IADD3 R26, P0, PT, R30.reuse, R4, RZ ;  /* 0x000000041e1a7210 */ /* 0x040fe20007f1e0ff */
[----:B------:R1:W-:Y:S04]  /*c5410*/  STL.64 [R1+0x998], R38 ;  /* 0x0009982601007387 */ /* 0x0003e80000100a00 */
[----:B------:R0:W-:Y:S01]  /*c5420*/  STL.64 [R1+0x990], R34 ;  /* 0x0009902201007387 */ /* 0x0001e20000100a00 */
[----:B-1----:R-:W-:Y:S01]  /*c5430*/  IADD3 R38, P1, PT, R30, R6, RZ ;  /* 0x000000061e267210 */ /* 0x002fe20007f3e0ff */
[----:B------:R-:W-:-:S02]  /*c5440*/  IMAD.MOV.U32 R30, RZ, RZ, R24 ;  /* 0x000000ffff1e7224 */ /* 0x000fc400078e0018 */
[----:B------:R-:W-:Y:S02]  /*c5450*/  IMAD.MOV.U32 R24, RZ, RZ, R25 ;  /* 0x000000ffff187224 */ /* 0x000fe400078e0019 */
[----:B------:R-:W-:Y:S02]  /*c5460*/  IMAD.MOV.U32 R25, RZ, RZ, R23 ;  /* 0x000000ffff197224 */ /* 0x000fe400078e0017 */
[----:B------:R-:W-:Y:S02]  /*c5470*/  IMAD.MOV.U32 R23, RZ, RZ, R22 ;  /* 0x000000ffff177224 */ /* 0x000fe400078e0016 */
[----:B------:R-:W-:Y:S02]  /*c5480*/  IMAD.MOV.U32 R22, RZ, RZ, R44 ;  /* 0x000000ffff167224 */ /* 0x000fe400078e002c */
[----:B----4-:R-:W-:Y:S02]  /*c5490*/  IMAD.MOV.U32 R44, RZ, RZ, R42 ;  /* 0x000000ffff2c7224 */ /* 0x010fe400078e002a */
[----:B------:R-:W4:Y:S01]  /*c54a0*/  LDL.LU R42, [R1+0x4570] ;  /* 0x00457000012a7983 */ /* 0x000f220000300800 */
[----:B------:R-:W-:-:S05]  /*c54b0*/  IMAD.X R27, R40, 0x1, R5, P0 ;  /* 0x00000001281b7824 */ /* 0x000fca00000e0605 */
[----:B------:R1:W-:Y:S01]  /*c54c0*/  STL.64 [R1+0x988], R26 ;  /* 0x0009881a01007387 */ /* 0x0003e20000100a00 */
[----:B------:R-:W-:-:S05]  /*c54d0*/  IMAD.X R39, R40, 0x1, R7, P1 ;  /* 0x0000000128277824 */ /* 0x000fca00008e0607 */
[----:B------:R-:W-:Y:S01]  /*c54e0*/  STL.64 [R1+0x980], R38 ;  /* 0x0009802601007387 */ /* 0x000fe20000100a00 */
[----:B------:R-:W-:Y:S02]  /*c54f0*/  SHF.R.S32.HI R40, RZ, 0x1f, R28 ;  /* 0x0000001fff287819 */ /* 0x000fe4000001141c */
[----:B----4-:R-:W-:Y:S02]  /*c5500*/  SHF.R.S32.HI R33, RZ, 0x1f, R42 ;  /* 0x0000001fff217819 */ /* 0x010fe4000001142a */
[C---:B0-----:R-:W-:Y:S02]  /*c5510*/  IADD3 R34, P0, PT, R42.reuse, R4, RZ ;  /* 0x000000042a227210 */ /* 0x041fe40007f1e0ff */
[----:B-1----:R-:W-:-:S03]  /*c5520*/  IADD3 R26, P3, PT, R42, R6, RZ ;  /* 0x000000062a1a7210 */ /* 0x002fc60007f7e0ff */
[C---:B------:R-:W-:Y:S02]  /*c5530*/  IMAD.X R35, R33.reuse, 0x1, R5, P0 ;  /* 0x0000000121237824 */ /* 0x040fe400000e0605 */
[----:B------:R-:W-:-:S03]  /*c5540*/  IMAD.X R27, R33, 0x1, R7, P3 ;  /* 0x00000001211b7824 */ /* 0x000fc600018e0607 */
[----:B------:R-:W-:Y:S04]  /*c5550*/  STL.64 [R1+0x978], R34 ;  /* 0x0009782201007387 */ /* 0x000fe80000100a00 */
[----:B------:R0:W-:Y:S02]  /*c5560*/  STL.64 [R1+0x970], R26 ;  /* 0x0009701a01007387 */ /* 0x0001e40000100a00 */
[----:B0-----:R-:W-:-:S05]  /*c5570*/  IMAD.MOV.U32 R27, RZ, RZ, R24 ;  /* 0x000000ffff1b7224 */ /* 0x001fca00078e0018 */
        /* <DEDUP_REMOVED lines=9> */
[----:B------:R-:W4:Y:S01]  /*c5610*/  LDL.LU R43, [R1+0x456c] ;  /* 0x00456c00012b7983 */ /* 0x000f220000300800 */
[C---:B------:R-:W-:Y:S01]  /*c5620*/  IADD3 R26, P0, PT, R28.reuse, R4, RZ ;  /* 0x000000041c1a7210 */ /* 0x040fe20007f1e0ff */
[----:B------:R-:W-:Y:S02]  /*c5630*/  IMAD.X R35, R33, 0x1, R7, P3 ;  /* 0x0000000121237824 */ /* 0x000fe400018e0607 */
[----:B------:R0:W-:Y:S04]  /*c5640*/  STL.64 [R1+0x968], R38 ;  /* 0x0009682601007387 */ /* 0x0001e80000100a00 */
[----:B------:R-:W-:Y:S01]  /*c5650*/  STL.64 [R1+0x960], R34 ;  /* 0x0009602201007387 */ /* 0x000fe20000100a00 */
[----:B0-----:R-:W-:Y:S01]  /*c5660*/  IADD3 R38, P1, PT, R28, R6, RZ ;  /* 0x000000061c267210 */ /* 0x001fe20007f3e0ff */
[----:B------:R-:W-:-:S02]  /*c5670*/  IMAD.MOV.U32 R28, RZ, RZ, R24 ;  /* 0x000000ffff1c7224 */ /* 0x000fc400078e0018 */
[----:B------:R-:W-:Y:S02]  /*c5680*/  IMAD.MOV.U32 R24, RZ, RZ, R25 ;  /* 0x000000ffff187224 */ /* 0x000fe400078e0019 */
[----:B------:R-:W-:Y:S02]  /*c5690*/  IMAD.MOV.U32 R25, RZ, RZ, R23 ;  /* 0x000000ffff197224 */ /* 0x000fe400078e0017 */
[----:B------:R-:W-:Y:S02]  /*c56a0*/  IMAD.MOV.U32 R23, RZ, RZ, R22 ;  /* 0x000000ffff177224 */ /* 0x000fe400078e0016 */
[----:B------:R-:W-:Y:S02]  /*c56b0*/  IMAD.MOV.U32 R22, RZ, RZ, R18 ;  /* 0x000000ffff167224 */ /* 0x000fe400078e0012 */
[----:B---3--:R-:W-:Y:S02]  /*c56c0*/  IMAD.MOV.U32 R18, RZ, RZ, R41 ;  /* 0x000000ffff127224 */ /* 0x008fe400078e0029 */
[----:B------:R-:W3:Y:S01]  /*c56d0*/  LDL.LU R41, [R1+0x4568] ;  /* 0x0045680001297983 */ /* 0x000ee20000300800 */
[----:B------:R-:W-:-:S05]  /*c56e0*/  IMAD.X R27, R40, 0x1, R5, P0 ;  /* 0x00000001281b7824 */ /* 0x000fca00000e0605 */
[----:B------:R-:W-:Y:S01]  /*c56f0*/  STL.64 [R1+0x958], R26 ;  /* 0x0009581a01007387 */ /* 0x000fe20000100a00 */
[----:B------:R-:W-:-:S05]  /*c5700*/  IMAD.X R39, R40, 0x1, R7, P1 ;  /* 0x0000000128277824 */ /* 0x000fca00008e0607 */
[----:B------:R4:W-:Y:S01]  /*c5710*/  STL.64 [R1+0x950], R38 ;  /* 0x0009502601007387 */ /* 0x0009e20000100a00 */
[----:B------:R-:W-:Y:S01]  /*c5720*/  VIADD R42, R37, UR30 ;  /* 0x0000001e252a7c36 */ /* 0x000fe20008000000 */
[----:B------:R-:W-:Y:S01]  /*c5730*/  UMOV UR27, UR69 ;  /* 0x00000045001b7c82 */ /* 0x000fe20008000000 */
[----:B------:R-:W0:Y:S01]  /*c5740*/  LDCU.64 UR68, c[0x0][0x398] ;  /* 0x00007300ff4477ac */ /* 0x000e220008000a00 */
[----:B------:R-:W-:Y:S01]  /*c5750*/  UMOV UR26, UR70 ;  /* 0x00000046001a7c82 */ /* 0x000fe20008000000 */
[----:B------:R-:W1:Y:S01]  /*c5760*/  LDCU.64 UR70, c[0x0][0x398] ;  /* 0x00007300ff4677ac */ /* 0x000e620008000a00 */
[----:B------:R-:W0:Y:S01]  /*c5770*/  LDCU UR30, c[0x0][0x39c] ;  /* 0x00007380ff1e77ac */ /* 0x000e220008000800 */
[-C--:B----4-:R-:W-:Y:S02]  /*c5780*/  IADD3 R38, P1, PT, R43, R4.reuse, RZ ;  /* 0x000000042b267210 */ /* 0x090fe40007f3e0ff */
[----:B---3--:R-:W-:Y:S02]  /*c5790*/  SHF.R.S32.HI R33, RZ, 0x1f, R41 ;  /* 0x0000001fff217819 */ /* 0x008fe40000011429 */
[----:B------:R-:W-:-:S02]  /*c57a0*/  IADD3 R34, P0, PT, R41, R4, RZ ;  /* 0x0000000429227210 */ /* 0x000fc40007f1e0ff */
[----:B------:R-:W-:-:S03]  /*c57b0*/  IADD3 R26, P3, PT, R41, R6, RZ ;  /* 0x00000006291a7210 */ /* 0x000fc60007f7e0ff */
[C---:B------:R-:W-:Y:S02]  /*c57c0*/  IMAD.X R35, R33.reuse, 0x1, R5, P0 ;  /* 0x0000000121237824 */ /* 0x040fe400000e0605 */
[----:B------:R-:W-:Y:S01]  /*c57d0*/  IMAD.X R27, R33, 0x1, R7, P3 ;  /* 0x00000001211b7824 */ /* 0x000fe200018e0607 */
[----:B------:R-:W-:Y:S02]  /*c57e0*/  SHF.R.S32.HI R33, RZ, 0x1f, R43 ;  /* 0x0000001fff217819 */ /* 0x000fe4000001142b */
[----:B------:R3:W-:Y:S04]  /*c57f0*/  STL.64 [R1+0x948], R34 ;  /* 0x0009482201007387 */ /* 0x0007e80000100a00 */
[----:B------:R4:W-:Y:S01]  /*c5800*/  STL.64 [R1+0x940], R26 ;  /* 0x0009401a01007387 */ /* 0x0009e20000100a00 */
[----:B------:R-:W-:Y:S01]  /*c5810*/  IMAD.X R39, R33, 0x1, R5, P1 ;  /* 0x0000000121277824 */ /* 0x000fe200008e0605 */
[----:B---3--:R-:W-:-:S02]  /*c5820*/  IADD3 R34, P3, PT, R43, R6, RZ ;  /* 0x000000062b227210 */ /* 0x008fc40007f7e0ff */
[----:B------:R-:W-:Y:S02]  /*c5830*/  SHF.R.S32.HI R43, RZ, 0x1f, R30 ;  /* 0x0000001fff2b7819 */ /* 0x000fe4000001141e */
[C---:B----4-:R-:W-:Y:S01]  /*c5840*/  IADD3 R26, P0, PT, R30.reuse, R4, RZ ;  /* 0x000000041e1a7210 */ /* 0x050fe20007f1e0ff */
[----:B------:R-:W-:Y:S01]  /*c5850*/  IMAD.X R35, R33, 0x1, R7, P3 ;  /* 0x0000000121237824 */ /* 0x000fe200018e0607 */
[----:B------:R3:W-:Y:S03]  /*c5860*/  STL.64 [R1+0x938], R38 ;  /* 0x0009382601007387 */ /* 0x0007e60000100a00 */
[----:B------:R-:W-:Y:S01]  /*c5870*/  IMAD.X R27, R43, 0x1, R5, P0 ;  /* 0x000000012b1b7824 */ /* 0x000fe200000e0605 */
[----:B------:R-:W-:Y:S04]  /*c5880*/  STL.64 [R1+0x930], R34 ;  /* 0x0009302201007387 */ /* 0x000fe80000100a00 */
[----:B------:R4:W-:Y:S01]  /*c5890*/  STL.64 [R1+0x928], R26 ;  /* 0x0009281a01007387 */ /* 0x0009e20000100a00 */
[----:B---3--:R-:W-:Y:S01]  /*c58a0*/  IADD3 R38, P1, PT, R30, R6, RZ ;  /* 0x000000061e267210 */ /* 0x008fe20007f3e0ff */
[----:B----4-:R-:W-:-:S02]  /*c58b0*/  IMAD.MOV.U32 R27, RZ, RZ, R24 ;  /* 0x000000ffff1b7224 */ /* 0x010fc400078e0018 */
[----:B------:R-:W-:Y:S02]  /*c58c0*/  IMAD.MOV.U32 R26, RZ, RZ, R28 ;  /* 0x000000ffff1a7224 */ /* 0x000fe400078e001c */
[----:B------:R-:W-:Y:S01]  /*c58d0*/  IMAD.MOV.U32 R28, RZ, RZ, R25 ;  /* 0x000000ffff1c7224 */ /* 0x000fe200078e0019 */
[----:B------:R-:W-:Y:S02]  /*c58e0*/  SHF.R.S32.HI R33, RZ, 0x1f, R27 ;  /* 0x0000001fff217819 */ /* 0x000fe4000001141b */
[C---:B------:R-:W-:Y:S01]  /*c58f0*/  IADD3 R34, P0, PT, R27.reuse, R4, RZ ;  /* 0x000000041b227210 */ /* 0x040fe20007f1e0ff */
[----:B------:R-:W-:Y:S01]  /*c5900*/  IMAD.MOV.U32 R24, RZ, RZ, R23 ;  /* 0x000000ffff187224 */ /* 0x000fe200078e0017 */
[----:B------:R-:W-:Y:S01]  /*c5910*/  IADD3 R30, P3, PT, R27, R6, RZ ;  /* 0x000000061b1e7210 */ /* 0x000fe20007f7e0ff */
[----:B------:R-:W-:Y:S02]  /*c5920*/  IMAD.MOV.U32 R23, RZ, RZ, R22 ;  /* 0x000000ffff177224 */ /* 0x000fe400078e0016 */
[----:B------:R-:W-:-:S02]  /*c5930*/  IMAD.MOV.U32 R25, RZ, RZ, R18 ;  /* 0x000000ffff197224 */ /* 0x000fc400078e0012 */
[----:B------:R-:W-:Y:S02]  /*c5940*/  IMAD.MOV.U32 R22, RZ, RZ, R52 ;  /* 0x000000ffff167224 */ /* 0x000fe400078e0034 */
[----:B------:R-:W-:Y:S02]  /*c5950*/  IMAD.X R39, R43, 0x1, R7, P1 ;  /* 0x000000012b277824 */ /* 0x000fe400008e0607 */
[----:B------:R-:W-:Y:S02]  /*c5960*/  IMAD.MOV.U32 R18, RZ, RZ, R61 ;  /* 0x000000ffff127224 */ /* 0x000fe400078e003d */
[----:B------:R-:W-:Y:S02]  /*c5970*/  IMAD.X R35, R33, 0x1, R5, P0 ;  /* 0x0000000121237824 */ /* 0x000fe400000e0605 */
[----:B------:R-:W-:Y:S02]  /*c5980*/  IMAD.MOV.U32 R27, RZ, RZ, R28 ;  /* 0x000000ffff1b7224 */ /* 0x000fe400078e001c */
[----:B------:R-:W-:-:S02]  /*c5990*/  IMAD.MOV.U32 R52, RZ, RZ, R0 ;  /* 0x000000ffff347224 */ /* 0x000fc400078e0000 */
[----:B------:R-:W-:Y:S01]  /*c59a0*/  IMAD.X R31, R33, 0x1, R7, P3 ;  /* 0x00000001211f7824 */ /* 0x000fe200018e0607 */
[----:B------:R-:W3:Y:S01]  /*c59b0*/  LDL.LU R0, [R1+0xe88] ;  /* 0x000e880001007983 */ /* 0x000ee20000300800 */
[----:B------:R-:W-:Y:S02]  /*c59c0*/  IMAD.MOV.U32 R28, RZ, RZ, R24 ;  /* 0x000000ffff1c7224 */ /* 0x000fe400078e0018 */
[----:B------:R-:W-:Y:S01]  /*c59d0*/  IMAD.MOV.U32 R24, RZ, RZ, R25 ;  /* 0x000000ffff187224 */ /* 0x000fe200078e0019 */
[----:B------:R-:W4:Y:S01]  /*c59e0*/  LDL.LU R61, [R1+0x4564] ;  /* 0x00456400013d7983 */ /* 0x000f220000300800 */
[----:B------:R-:W-:Y:S01]  /*c59f0*/  IMAD.MOV.U32 R25, RZ, RZ, R22 ;  /* 0x000000ffff197224 */ /* 0x000fe200078e0016 */
[----:B------:R-:W-:Y:S01]  /*c5a00*/  SHF.R.S32.HI R33, RZ, 0x1f, R27 ;  /* 0x0000001fff217819 */ /* 0x000fe2000001141b */
[----:B------:R-:W-:Y:S01]  /*c5a10*/  IMAD.MOV.U32 R22, RZ, RZ, R18 ;  /* 0x000000ffff167224 */ /* 0x000fe200078e0012 */
[----:B------:R0:W-:Y:S01]  /*c5a20*/  STL.64 [R1+0x920], R38 ;  /* 0x0009202601007387 */ /* 0x0001e20000100a00 */
[----:B------:R-:W-:-:S02]  /*c5a30*/  IMAD.MOV.U32 R18, RZ, RZ, R13 ;  /* 0x000000ffff127224 */ /* 0x000fc400078e000d */
[----:B--2---:R-:W-:Y:S01]  /*c5a40*/  IMAD.MOV.U32 R13, RZ, RZ, R46 ;  /* 0x000000ffff0d7224 */ /* 0x004fe200078e002e */
[----:B------:R2:W-:Y:S04]  /*c5a50*/  STL.64 [R1+0x918], R34 ;  /* 0x0009182201007387 */ /* 0x0005e80000100a00 */
[----:B------:R1:W-:Y:S01]  /*c5a60*/  STL.64 [R1+0x910], R30 ;  /* 0x0009101e01007387 */ /* 0x0003e20000100a00 */
[----:B0-----:R-:W-:-:S03]  /*c5a70*/  IADD3 R38, P1, PT, R27, R4, RZ ;  /* 0x000000041b267210 */ /* 0x001fc60007f3e0ff */
[----:B------:R-:W3:Y:S01]  /*c5a80*/  LDL.LU R46, [R1+0x4560] ;  /* 0x00456000012e7983 */ /* 0x000ee20000300800 */
[----:B--2---:R-:W-:Y:S01]  /*c5a90*/  IADD3 R34, P3, PT, R27, R6, RZ ;  /* 0x000000061b227210 */ /* 0x004fe20007f7e0ff */
[----:B------:R-:W-:Y:S01]  /*c5aa0*/  IMAD.MOV.U32 R27, RZ, RZ, R28 ;  /* 0x000000ffff1b7224 */ /* 0x000fe200078e001c */
[----:B------:R-:W-:Y:S01]  /*c5ab0*/  SHF.R.S32.HI R43, RZ, 0x1f, R45 ;  /* 0x0000001fff2b7819 */ /* 0x000fe2000001142d */
[----:B------:R-:W-:Y:S01]  /*c5ac0*/  IMAD.MOV.U32 R28, RZ, RZ, R24 ;  /* 0x000000ffff1c7224 */ /* 0x000fe200078e0018 */
[----:B-1----:R-:W-:Y:S01]  /*c5ad0*/  IADD3 R30, P0, PT, R45, R4, RZ ;  /* 0x000000042d1e7210 */ /* 0x002fe20007f1e0ff */
[C---:B------:R-:W-:Y:S02]  /*c5ae0*/  IMAD.X R39, R33.reuse, 0x1, R5, P1 ;  /* 0x0000000121277824 */ /* 0x040fe400008e0605 */
[----:B------:R-:W-:Y:S02]  /*c5af0*/  IMAD.MOV.U32 R24, RZ, RZ, R25 ;  /* 0x000000ffff187224 */ /* 0x000fe400078e0019 */
[----:B------:R-:W-:-:S02]  /*c5b00*/  IMAD.X R35, R33, 0x1, R7, P3 ;  /* 0x0000000121237824 */ /* 0x000fc400018e0607 */
[----:B------:R-:W-:Y:S02]  /*c5b10*/  IMAD.MOV.U32 R25, RZ, RZ, R18 ;  /* 0x000000ffff197224 */ /* 0x000fe400078e0012 */
[----:B------:R-:W-:Y:S01]  /*c5b20*/  IMAD.MOV.U32 R18, RZ, RZ, R44 ;  /* 0x000000ffff127224 */ /* 0x000fe200078e002c */
[----:B------:R-:W-:Y:S01]  /*c5b30*/  IADD3 R44, P1, PT, R45, R6, RZ ;  /* 0x000000062d2c7210 */ /* 0x000fe20007f3e0ff */
[----:B------:R-:W-:Y:S01]  /*c5b40*/  VIADD R41, R42, UR31 ;  /* 0x0000001f2a297c36 */ /* 0x000fe20008000000 */
[----:B------:R-:W-:Y:S01]  /*c5b50*/  STL.64 [R1+0x908], R38 ;  /* 0x0009082601007387 */ /* 0x000fe20000100a00 */
[----:B------:R-:W-:Y:S02]  /*c5b60*/  IMAD.X R31, R43, 0x1, R5, P0 ;  /* 0x000000012b1f7824 */ /* 0x000fe400000e0605 */
[----:B------:R-:W-:Y:S01]  /*c5b70*/  VIADD R40, R41, UR32 ;  /* 0x0000002029287c36 */ /* 0x000fe20008000000 */
[----:B------:R0:W-:Y:S01]  /*c5b80*/  STL.64 [R1+0x900], R34 ;  /* 0x0009002201007387 */ /* 0x0001e20000100a00 */
[----:B------:R-:W-:Y:S01]  /*c5b90*/  IMAD.X R45, R43, 0x1, R7, P1 ;  /* 0x000000012b2d7824 */ /* 0x000fe200008e0607 */
[----:B------:R-:W1:Y:S02]  /*c5ba0*/  LDCU UR32, c[0x0][0x39c] ;  /* 0x00007380ff2077ac */ /* 0x000e640008000800 */
[----:B------:R-:W-:Y:S01]  /*c5bb0*/  STL.64 [R1+0x8f8], R30 ;  /* 0x0008f81e01007387 */ /* 0x000fe20000100a00 */
[----:B0-----:R-:W-:-:S02]  /*c5bc0*/  IMAD.MOV.U32 R35, RZ, RZ, R27 ;  /* 0x000000ffff237224 */ /* 0x001fc400078e001b */
[----:B------:R-:W-:Y:S02]  /*c5bd0*/  IMAD.MOV.U32 R27, RZ, RZ, R28 ;  /* 0x000000ffff1b7224 */ /* 0x000fe400078e001c */
[----:B------:R-:W-:Y:S02]  /*c5be0*/  IMAD.MOV.U32 R28, RZ, RZ, R24 ;  /* 0x000000ffff1c7224 */ /* 0x000fe400078e0018 */
[----:B------:R-:W-:Y:S02]  /*c5bf0*/  IMAD.MOV.U32 R24, RZ, RZ, R25 ;  /* 0x000000ffff187224 */ /* 0x000fe400078e0019 */
[----:B------:R-:W2:Y:S04]  /*c5c00*/  LDL.LU R25, [R1+0x58] ;  /* 0x0000580001197983 */ /* 0x000ea80000300800 */
[----:B------:R-:W-:Y:S04]  /*c5c10*/  STL.64 [R1+0x44b0], R40 ;  /* 0x0044b02801007387 */ /* 0x000fe80000100a00 */
[----:B------:R0:W-:Y:S04]  /*c5c20*/  STL.64 [R1+0x8f0], R44 ;  /* 0x0008f02c01007387 */ /* 0x0001e80000100a00 */
[----:B0-----:R-:W4:Y:S01]  /*c5c30*/  LDL.LU.64 R44, [R1+0x4558] ;  /* 0x00455800012c7983 */ /* 0x001f220000300a00 */
[----:B---3--:R-:W-:-:S02]  /*c5c40*/  SHF.R.S32.HI R33, RZ, 0x1f, R46 ;  /* 0x0000001fff217819 */ /* 0x008fc4000001142e */
[C---:B------:R-:W-:Y:S02]  /*c5c50*/  IADD3 R38, P0, PT, R46.reuse, R4, RZ ;  /* 0x000000042e267210 */ /* 0x040fe40007f1e0ff */
[----:B------:R-:W-:-:S03]  /*c5c60*/  IADD3 R30, P3, PT, R46, R6, RZ ;  /* 0x000000062e1e7210 */ /* 0x000fc60007f7e0ff */
[C---:B------:R-:W-:Y:S02]  /*c5c70*/  IMAD.X R39, R33.reuse, 0x1, R5, P0 ;  /* 0x0000000121277824 */ /* 0x040fe400000e0605 */
[----:B------:R-:W-:-:S03]  /*c5c80*/  IMAD.X R31, R33, 0x1, R7, P3 ;  /* 0x00000001211f7824 */ /* 0x000fc600018e0607 */
[----:B------:R-:W-:Y:S04]  /*c5c90*/  STL.64 [R1+0x8e8], R38 ;  /* 0x0008e82601007387 */ /* 0x000fe80000100a00 */
[----:B------:R0:W-:Y:S02]  /*c5ca0*/  STL.64 [R1+0x8e0], R30 ;  /* 0x0008e01e01007387 */ /* 0x0001e40000100a00 */
[----:B0-----:R-:W-:Y:S02]  /*c5cb0*/  IMAD.MOV.U32 R30, RZ, RZ, R27 ;  /* 0x000000ffff1e7224 */ /* 0x001fe400078e001b */
[----:B------:R-:W-:Y:S02]  /*c5cc0*/  IMAD.MOV.U32 R27, RZ, RZ, R28 ;  /* 0x000000ffff1b7224 */ /* 0x000fe400078e001c */
[----:B------:R-:W-:-:S02]  /*c5cd0*/  IMAD.MOV.U32 R28, RZ, RZ, R24 ;  /* 0x000000ffff1c7224 */ /* 0x000fc400078e0018 */
[----:B--2---:R-:W-:Y:S02]  /*c5ce0*/  IMAD.MOV.U32 R24, RZ, RZ, R25 ;  /* 0x000000ffff187224 */ /* 0x004fe400078e0019 */
[----:B------:R-:W-:Y:S02]  /*c5cf0*/  IMAD.MOV.U32 R25, RZ, RZ, R23 ;  /* 0x000000ffff197224 */ /* 0x000fe400078e0017 */
[----:B----4-:R-:W-:Y:S02]  /*c5d00*/  IMAD.MOV.U32 R23, RZ, RZ, R45 ;  /* 0x000000ffff177224 */ /* 0x010fe400078e002d */
[----:B------:R-:W2:Y:S01]  /*c5d10*/  LDL.LU R45, [R1+0x4550] ;  /* 0x00455000012d7983 */ /* 0x000ea20000300800 */
[----:B------:R-:W-:Y:S01]  /*c5d20*/  VIADD R46, R40, UR33 ;  /* 0x00000021282e7c36 */ /* 0x000fe20008000000 */
[----:B------:R-:W-:Y:S02]  /*c5d30*/  SHF.R.S32.HI R33, RZ, 0x1f, R30 ;  /* 0x0000001fff217819 */ /* 0x000fe4000001141e */
[----:B------:R-:W-:-:S02]  /*c5d40*/  IADD3 R40, P1, PT, R30, R4, RZ ;  /* 0x000000041e287210 */ /* 0x000fc40007f3e0ff */
[----:B------:R-:W-:-:S03]  /*c5d50*/  IADD3 R38, P3, PT, R30, R6, RZ ;  /* 0x000000061e267210 */ /* 0x000fc60007f7e0ff */
[C---:B------:R-:W-:Y:S01]  /*c5d60*/  IMAD.X R41, R33.reuse, 0x1, R5, P1 ;  /* 0x0000000121297824 */ /* 0x040fe200008e0605 */
[----:B------:R-:W-:Y:S02]  /*c5d70*/  SHF.R.S32.HI R43, RZ, 0x1f, R26 ;  /* 0x0000001fff2b7819 */ /* 0x000fe4000001141a */
[C---:B------:R-:W-:Y:S02]  /*c5d80*/  IADD3 R30, P0, PT, R26.reuse, R4, RZ ;  /* 0x000000041a1e7210 */ /* 0x040fe40007f1e0ff */
[----:B------:R0:W-:Y:S01]  /*c5d90*/  STL.64 [R1+0x8d8], R40 ;  /* 0x0008d82801007387 */ /* 0x0001e20000100a00 */
[----:B------:R-:W-:Y:S02]  /*c5da0*/  IMAD.X R39, R33, 0x1, R7, P3 ;  /* 0x0000000121277824 */ /* 0x000fe400018e0607 */
[----:B------:R-:W-:Y:S01]  /*c5db0*/  IMAD.X R31, R43, 0x1, R5, P0 ;  /* 0x000000012b1f7824 */ /* 0x000fe200000e0605 */
[----:B0-----:R-:W-:Y:S01]  /*c5dc0*/  IADD3 R40, P1, PT, R26, R6, RZ ;  /* 0x000000061a287210 */ /* 0x001fe20007f3e0ff */
[----:B------:R-:W-:-:S02]  /*c5dd0*/  IMAD.MOV.U32 R26, RZ, RZ, R27 ;  /* 0x000000ffff1a7224 */ /* 0x000fc400078e001b */
[----:B------:R-:W-:Y:S02]  /*c5de0*/  IMAD.MOV.U32 R27, RZ, RZ, R28 ;  /* 0x000000ffff1b7224 */ /* 0x000fe400078e001c */
[----:B------:R-:W-:Y:S02]  /*c5df0*/  IMAD.MOV.U32 R28, RZ, RZ, R24 ;  /* 0x000000ffff1c7224 */ /* 0x000fe400078e0018 */
[----:B------:R-:W-:Y:S02]  /*c5e00*/  IMAD.MOV.U32 R24, RZ, RZ, R25 ;  /* 0x000000ffff187224 */ /* 0x000fe400078e0019 */
[----:B------:R-:W-:Y:S01]  /*c5e10*/  IMAD.MOV.U32 R25, RZ, RZ, R23 ;  /* 0x000000ffff197224 */ /* 0x000fe200078e0017 */
[----:B------:R0:W-:Y:S01]  /*c5e20*/  STL.64 [R1+0x8d0], R38 ;  /* 0x0008d02601007387 */ /* 0x0001e20000100a00 */
[----:B------:R-:W-:Y:S02]  /*c5e30*/  IMAD.MOV.U32 R23, RZ, RZ, R15 ;  /* 0x000000ffff177224 */ /* 0x000fe400078e000f */
[----:B------:R-:W-:-:S02]  /*c5e40*/  IMAD.MOV.U32 R15, RZ, RZ, R8 ;  /* 0x000000ffff0f7224 */ /* 0x000fc400078e0008 */
[----:B------:R-:W3:Y:S04]  /*c5e50*/  LDL.LU R8, [R1+0xebc] ;  /* 0x000ebc0001087983 */ /* 0x000ee80000300800 */
[----:B------:R4:W-:Y:S01]  /*c5e60*/  STL.64 [R1+0x8c8], R30 ;  /* 0x0008c81e01007387 */ /* 0x0009e20000100a00 */
[----:B------:R-:W-:-:S05]  /*c5e70*/  IMAD.X R41, R43, 0x1, R7, P1 ;  /* 0x000000012b297824 */ /* 0x000fca00008e0607 */
[----:B------:R-:W-:Y:S01]  /*c5e80*/  STL.64 [R1+0x8c0], R40 ;  /* 0x0008c02801007387 */ /* 0x000fe20000100a00 */
[----:B------:R-:W-:Y:S02]  /*c5e90*/  SHF.R.S32.HI R43, RZ, 0x1f, R35 ;  /* 0x0000001fff2b7819 */ /* 0x000fe40000011423 */
[----:B--2---:R-:W-:Y:S02]  /*c5ea0*/  SHF.R.S32.HI R33, RZ, 0x1f, R45 ;  /* 0x0000001fff217819 */ /* 0x004fe4000001142d */
[C---:B0-----:R-:W-:Y:S02]  /*c5eb0*/  IADD3 R38, P0, PT, R45.reuse, R4, RZ ;  /* 0x000000042d267210 */ /* 0x041fe40007f1e0ff */
[----:B----4-:R-:W-:-:S03]  /*c5ec0*/  IADD3 R30, P3, PT, R45, R6, RZ ;  /* 0x000000062d1e7210 */ /* 0x010fc60007f7e0ff */
[C---:B------:R-:W-:Y:S02]  /*c5ed0*/  IMAD.X R39, R33.reuse, 0x1, R5, P0 ;  /* 0x0000000121277824 */ /* 0x040fe400000e0605 */
[----:B------:R-:W-:-:S03]  /*c5ee0*/  IMAD.X R31, R33, 0x1, R7, P3 ;  /* 0x00000001211f7824 */ /* 0x000fc600018e0607 */
[----:B------:R-:W-:Y:S04]  /*c5ef0*/  STL.64 [R1+0x8b8], R38 ;  /* 0x0008b82601007387 */ /* 0x000fe80000100a00 */
[----:B------:R0:W-:Y:S02]  /*c5f00*/  STL.64 [R1+0x8b0], R30 ;  /* 0x0008b01e01007387 */ /* 0x0001e40000100a00 */
[----:B0-----:R-:W-:-:S05]  /*c5f10*/  IMAD.MOV.U32 R30, RZ, RZ, R26 ;  /* 0x000000ffff1e7224 */ /* 0x001fca00078e001a */
[----:B------:R-:W-:Y:S02]  /*c5f20*/  SHF.R.S32.HI R33, RZ, 0x1f, R30 ;  /* 0x0000001fff217819 */ /* 0x000fe4000001141e */
[C---:B------:R-:W-:Y:S02]  /*c5f30*/  IADD3 R40, P1, PT, R30.reuse, R4, RZ ;  /* 0x000000041e287210 */ /* 0x040fe40007f3e0ff */
[----:B------:R-:W-:Y:S01]  /*c5f40*/  IADD3 R38, P3, PT, R30, R6, RZ ;  /* 0x000000061e267210 */ /* 0x000fe20007f7e0ff */
[----:B------:R-:W-:Y:S02]  /*c5f50*/  IMAD.MOV.U32 R26, RZ, RZ, R27 ;  /* 0x000000ffff1a7224 */ /* 0x000fe400078e001b */
[----:B------:R-:W-:Y:S02]  /*c5f60*/  IMAD.MOV.U32 R27, RZ, RZ, R28 ;  /* 0x000000ffff1b7224 */ /* 0x000fe400078e001c */
[----:B------:R-:W-:Y:S01]  /*c5f70*/  IMAD.X R41, R33, 0x1, R5, P1 ;  /* 0x0000000121297824 */ /* 0x000fe200008e0605 */
[----:B------:R-:W-:Y:S01]  /*c5f80*/  IADD3 R30, P0, PT, R35, R4, RZ ;  /* 0x00000004231e7210 */ /* 0x000fe20007f1e0ff */
[----:B------:R-:W-:-:S02]  /*c5f90*/  IMAD.MOV.U32 R28, RZ, RZ, R24 ;  /* 0x000000ffff1c7224 */ /* 0x000fc400078e0018 */
[----:B------:R-:W-:Y:S02]  /*c5fa0*/  IMAD.X R39, R33, 0x1, R7, P3 ;  /* 0x0000000121277824 */ /* 0x000fe400018e0607 */
[----:B------:R-:W-:Y:S02]  /*c5fb0*/  IMAD.MOV.U32 R24, RZ, RZ, R23 ;  /* 0x000000ffff187224 */ /* 0x000fe400078e0017 */
[----:B------:R-:W-:Y:S02]  /*c5fc0*/  IMAD.MOV.U32 R23, RZ, RZ, R3 ;  /* 0x000000ffff177224 */ /* 0x000fe400078e0003 */
[----:B------:R-:W2:Y:S01]  /*c5fd0*/  LDL.LU R3, [R1+0xe6c] ;  /* 0x000e6c0001037983 */ /* 0x000ea20000300800 */
[----:B------:R-:W-:-:S03]  /*c5fe0*/  IMAD.X R31, R43, 0x1, R5, P0 ;  /* 0x000000012b1f7824 */ /* 0x000fc600000e0605 */
[----:B------:R-:W-:Y:S04]  /*c5ff0*/  STL.64 [R1+0x8a8], R40 ;  /* 0x0008a82801007387 */ /* 0x000fe80000100a00 */
[----:B------:R0:W-:Y:S04]  /*c6000*/  STL.64 [R1+0x8a0], R38 ;  /* 0x0008a02601007387 */ /* 0x0001e80000100a00 */
[----:B------:R4:W-:Y:S01]  /*c6010*/  STL.64 [R1+0x898], R30 ;  /* 0x0008981e01007387 */ /* 0x0009e20000100a00 */
[----:B0-----:R-:W-:Y:S02]  /*c6020*/  IMAD.MOV.U32 R39, RZ, RZ, R26 ;  /* 0x000000ffff277224 */ /* 0x001fe400078e001a */
[----:B------:R-:W-:-:S02]  /*c6030*/  IMAD.MOV.U32 R26, RZ, RZ, R27 ;  /* 0x000000ffff1a7224 */ /* 0x000fc400078e001b */
[----:B------:R-:W-:Y:S02]  /*c6040*/  IMAD.MOV.U32 R27, RZ, RZ, R28 ;  /* 0x000000ffff1b7224 */ /* 0x000fe400078e001c */
[----:B------:R-:W-:Y:S02]  /*c6050*/  IMAD.MOV.U32 R28, RZ, RZ, R24 ;  /* 0x000000ffff1c7224 */ /* 0x000fe400078e0018 */
[----:B------:R-:W-:Y:S02]  /*c6060*/  IMAD.MOV.U32 R24, RZ, RZ, R23 ;  /* 0x000000ffff187224 */ /* 0x000fe400078e0017 */
[----:B------:R-:W-:Y:S02]  /*c6070*/  IMAD.MOV.U32 R23, RZ, RZ, R22 ;  /* 0x000000ffff177224 */ /* 0x000fe400078e0016 */
[----:B------:R-:W2:Y:S01]  /*c6080*/  LDL.LU R22, [R1+0x48] ;  /* 0x0000480001167983 */ /* 0x000ea20000300800 */
[----:B------:R-:W-:Y:S02]  /*c6090*/  IADD3 R40, P1, PT, R35, R6, RZ ;  /* 0x0000000623287210 */ /* 0x000fe40007f3e0ff */
[----:B------:R-:W-:-:S02]  /*c60a0*/  SHF.R.S32.HI R33, RZ, 0x1f, R44 ;  /* 0x0000001fff217819 */ /* 0x000fc4000001142c */
[C---:B------:R-:W-:Y:S02]  /*c60b0*/  IADD3 R34, P0, PT, R44.reuse, R4, RZ ;  /* 0x000000042c227210 */ /* 0x040fe40007f1e0ff */
[----:B----4-:R-:W-:Y:S01]  /*c60c0*/  IADD3 R30, P3, PT, R44, R6, RZ ;  /* 0x000000062c1e7210 */ /* 0x010fe20007f7e0ff */
[----:B------:R-:W-:Y:S02]  /*c60d0*/  IMAD.X R41, R43, 0x1, R7, P1 ;  /* 0x000000012b297824 */ /* 0x000fe400008e0607 */
[C---:B------:R-:W-:Y:S02]  /*c60e0*/  IMAD.X R35, R33.reuse, 0x1, R5, P0 ;  /* 0x0000000121237824 */ /* 0x040fe400000e0605 */
[----:B------:R-:W-:Y:S01]  /*c60f0*/  IMAD.X R31, R33, 0x1, R7, P3 ;  /* 0x00000001211f7824 */ /* 0x000fe200018e0607 */
[----:B------:R-:W-:Y:S04]  /*c6100*/  STL.64 [R1+0x890], R40 ;  /* 0x0008902801007387 */ /* 0x000fe80000100a00 */
[----:B------:R-:W-:Y:S04]  /*c6110*/  STL.64 [R1+0x888], R34 ;  /* 0x0008882201007387 */ /* 0x000fe80000100a00 */
[----:B------:R0:W-:Y:S02]  /*c6120*/  STL.64 [R1+0x880], R30 ;  /* 0x0008801e01007387 */ /* 0x0001e40000100a00 */
[----:B0-----:R-:W-:-:S02]  /*c6130*/  IMAD.MOV.U32 R30, RZ, RZ, R26 ;  /* 0x000000ffff1e7224 */ /* 0x001fc400078e001a */
[----:B------:R-:W-:-:S03]  /*c6140*/  IMAD.MOV.U32 R26, RZ, RZ, R27 ;  /* 0x000000ffff1a7224 */ /* 0x000fc600078e001b */
[----:B------:R-:W-:Y:S02]  /*c6150*/  SHF.R.S32.HI R33, RZ, 0x1f, R30 ;  /* 0x0000001fff217819 */ /* 0x000fe4000001141e */
[C---:B------:R-:W-:Y:S02]  /*c6160*/  IADD3 R40, P1, PT, R30.reuse, R4, RZ ;  /* 0x000000041e287210 */ /* 0x040fe40007f3e0ff */
[----:B------:R-:W-:Y:S01]  /*c6170*/  IADD3 R30, P3, PT, R30, R6, RZ ;  /* 0x000000061e1e7210 */ /* 0x000fe20007f7e0ff */
[----:B------:R-:W-:Y:S02]  /*c6180*/  IMAD.MOV.U32 R27, RZ, RZ, R28 ;  /* 0x000000ffff1b7224 */ /* 0x000fe400078e001c */
[----:B------:R-:W-:Y:S02]  /*c6190*/  IMAD.MOV.U32 R28, RZ, RZ, R24 ;  /* 0x000000ffff1c7224 */ /* 0x000fe400078e0018 */
[C---:B------:R-:W-:Y:S02]  /*c61a0*/  IMAD.X R41, R33.reuse, 0x1, R5, P1 ;  /* 0x0000000121297824 */ /* 0x040fe400008e0605 */
[----:B------:R-:W-:Y:S01]  /*c61b0*/  IMAD.X R31, R33, 0x1, R7, P3 ;  /* 0x00000001211f7824 */ /* 0x000fe200018e0607 */
[----:B------:R-:W-:-:S02]  /*c61c0*/  SHF.R.S32.HI R43, RZ, 0x1f, R59 ;  /* 0x0000001fff2b7819 */ /* 0x000fc4000001143b */
[----:B------:R-:W-:Y:S01]  /*c61d0*/  IADD3 R34, P0, PT, R59, R4, RZ ;  /* 0x000000043b227210 */ /* 0x000fe20007f1e0ff */
[----:B------:R-:W-:-:S04]  /*c61e0*/  VIADD R45, R46, UR34 ;  /* 0x000000222e2d7c36 */ /* 0x000fc80008000000 */
[----:B------:R-:W-:Y:S02]  /*c61f0*/  IMAD.X R35, R43, 0x1, R5, P0 ;  /* 0x000000012b237824 */ /* 0x000fe400000e0605 */
[----:B------:R-:W-:Y:S01]  /*c6200*/  VIADD R44, R45, UR35 ;  /* 0x000000232d2c7c36 */ /* 0x000fe20008000000 */
[----:B------:R-:W0:Y:S01]  /*c6210*/  LDCU.64 UR34, c[0x0][0x398] ;  /* 0x00007300ff2277ac */ /* 0x000e220008000a00 */
[----:B--2---:R-:W-:Y:S02]  /*c6220*/  IMAD.MOV.U32 R24, RZ, RZ, R22 ;  /* 0x000000ffff187224 */ /* 0x004fe400078e0016 */
[----:B------:R-:W-:Y:S02]  /*c6230*/  IMAD.MOV.U32 R22, RZ, RZ, R18 ;  /* 0x000000ffff167224 */ /* 0x000fe400078e0012 */
[----:B------:R-:W-:Y:S02]  /*c6240*/  IMAD.MOV.U32 R18, RZ, RZ, R13 ;  /* 0x000000ffff127224 */ /* 0x000fe400078e000d */
[----:B------:R-:W-:-:S02]  /*c6250*/  IMAD.MOV.U32 R13, RZ, RZ, R60 ;  /* 0x000000ffff0d7224 */ /* 0x000fc400078e003c */
[----:B------:R-:W2:Y:S04]  /*c6260*/  LDL.LU R60, [R1+0x454c] ;  /* 0x00454c00013c7983 */ /* 0x000ea80000300800 */
[----:B------:R-:W-:Y:S04]  /*c6270*/  STL.64 [R1+0x878], R40 ;  /* 0x0008782801007387 */ /* 0x000fe80000100a00 */
[----:B------:R4:W-:Y:S02]  /*c6280*/  STL.64 [R1+0x870], R30 ;  /* 0x0008701e01007387 */ /* 0x0009e40000100a00 */
[----:B----4-:R-:W-:-:S02]  /*c6290*/  IMAD.MOV.U32 R30, RZ, RZ, R26 ;  /* 0x000000ffff1e7224 */ /* 0x010fc400078e001a */
[----:B------:R-:W-:Y:S02]  /*c62a0*/  IMAD.MOV.U32 R26, RZ, RZ, R27 ;  /* 0x000000ffff1a7224 */ /* 0x000fe400078e001b */
[----:B------:R-:W-:Y:S02]  /*c62b0*/  IMAD.MOV.U32 R27, RZ, RZ, R28 ;  /* 0x000000ffff1b7224 */ /* 0x000fe400078e001c */
[----:B------:R-:W-:Y:S02]  /*c62c0*/  IMAD.MOV.U32 R28, RZ, RZ, R24 ;  /* 0x000000ffff1c7224 */ /* 0x000fe400078e0018 */
[----:B------:R-:W-:Y:S02]  /*c62d0*/  IMAD.MOV.U32 R24, RZ, RZ, R18 ;  /* 0x000000ffff187224 */ /* 0x000fe400078e0012 */
[----:B------:R-:W-:Y:S02]  /*c62e0*/  IMAD.MOV.U32 R18, RZ, RZ, R19 ;  /* 0x000000ffff127224 */ /* 0x000fe400078e0013 */
[----:B------:R-:W-:Y:S01]  /*c62f0*/  IMAD.MOV.U32 R19, RZ, RZ, R58 ;  /* 0x000000ffff137224 */ /* 0x000fe200078e003a */
[----:B------:R-:W-:Y:S01]  /*c6300*/  IADD3 R58, P1, PT, R59, R6, RZ ;  /* 0x000000063b3a7210 */ /* 0x000fe20007f3e0ff */
[----:B------:R-:W-:-:S02]  /*c6310*/  IMAD.MOV.U32 R31, RZ, RZ, R30 ;  /* 0x000000ffff1f7224 */ /* 0x000fc400078e001e */
[----:B------:R-:W-:Y:S02]  /*c6320*/  IMAD.MOV.U32 R30, RZ, RZ, R26 ;  /* 0x000000ffff1e7224 */ /* 0x000fe400078e001a */
[----:B------:R-:W-:Y:S02]  /*c6330*/  IMAD.MOV.U32 R26, RZ, RZ, R27 ;  /* 0x000000ffff1a7224 */ /* 0x000fe400078e001b */
[----:B------:R-:W-:Y:S02]  /*c6340*/  IMAD.MOV.U32 R27, RZ, RZ, R28 ;  /* 0x000000ffff1b7224 */ /* 0x000fe400078e001c */
[----:B------:R-:W-:Y:S02]  /*c6350*/  IMAD.MOV.U32 R28, RZ, RZ, R24 ;  /* 0x000000ffff1c7224 */ /* 0x000fe400078e0018 */
[----:B------:R-:W-:Y:S01]  /*c6360*/  IMAD.X R59, R43, 0x1, R7, P1 ;  /* 0x000000012b3b7824 */ /* 0x000fe200008e0607 */
[----:B------:R-:W-:Y:S01]  /*c6370*/  STL.64 [R1+0x868], R34 ;  /* 0x0008682201007387 */ /* 0x000fe20000100a00 */
[----:B------:R-:W-:-:S02]  /*c6380*/  IMAD.MOV.U32 R24, RZ, RZ, R18 ;  /* 0x000000ffff187224 */ /* 0x000fc400078e0012 */
[----:B------:R-:W-:Y:S02]  /*c6390*/  IMAD.MOV.U32 R18, RZ, RZ, R47 ;  /* 0x000000ffff127224 */ /* 0x000fe400078e002f */
[----:B------:R-:W4:Y:S04]  /*c63a0*/  LDL.LU R47, [R1+0x4548] ;  /* 0x00454800012f7983 */ /* 0x000f280000300800 */
[----:B------:R-:W-:Y:S04]  /*c63b0*/  STL.64 [R1+0x44a0], R44 ;  /* 0x0044a02c01007387 */ /* 0x000fe80000100a00 */
[----:B------:R0:W-:Y:S04]  /*c63c0*/  STL.64 [R1+0x860], R58 ;  /* 0x0008603a01007387 */ /* 0x0001e80000100a00 */
[----:B0-----:R-:W3:Y:S01]  /*c63d0*/  LDL.LU.64 R58, [R1+0x4540] ;  /* 0x00454000013a7983 */ /* 0x001ee20000300a00 */
[----:B--2---:R-:W-:-:S02]  /*c63e0*/  SHF.R.S32.HI R33, RZ, 0x1f, R60 ;  /* 0x0000001fff217819 */ /* 0x004fc4000001143c */
        /* <DEDUP_REMOVED lines=9> */
[----:B------:R-:W-:Y:S02]  /*c6480*/  IMAD.MOV.U32 R28, RZ, RZ, R24 ;  /* 0x000000ffff1c7224 */ /* 0x000fe400078e0018 */
[----:B------:R-:W-:Y:S02]  /*c6490*/  IMAD.MOV.U32 R24, RZ, RZ, R25 ;  /* 0x000000ffff187224 */ /* 0x000fe400078e0019 */
[----:B------:R-:W-:Y:S02]  /*c64a0*/  IMAD.MOV.U32 R25, RZ, RZ, R16 ;  /* 0x000000ffff197224 */ /* 0x000fe400078e0010 */
[----:B---3--:R-:W-:Y:S02]  /*c64b0*/  IMAD.MOV.U32 R16, RZ, RZ, R59 ;  /* 0x000000ffff107224 */ /* 0x008fe400078e003b */
[----:B------:R-:W2:Y:S01]  /*c64c0*/  LDL.LU R59, [R1+0x453c] ;  /* 0x00453c00013b7983 */ /* 0x000ea20000300800 */
[----:B------:R-:W-:Y:S01]  /*c64d0*/  VIADD R60, R44, UR36 ;  /* 0x000000242c3c7c36 */ /* 0x000fe20008000000 */
[----:B------:R-:W-:Y:S01]  /*c64e0*/  SHF.R.S32.HI R33, RZ, 0x1f, R35 ;  /* 0x0000001fff217819 */ /* 0x000fe20000011423 */
[----:B------:R-:W0:Y:S01]  /*c64f0*/  LDCU UR36, c[0x0][0x39c] ;  /* 0x00007380ff2477ac */ /* 0x000e220008000800 */
[----:B------:R-:W-:-:S02]  /*c6500*/  IADD3 R44, P1, PT, R35, R4, RZ ;  /* 0x00000004232c7210 */ /* 0x000fc40007f3e0ff */
[----:B------:R-:W-:Y:S02]  /*c6510*/  IADD3 R40, P3, PT, R35, R6, RZ ;  /* 0x0000000623287210 */ /* 0x000fe40007f7e0ff */
[----:B------:R-:W-:Y:S02]  /*c6520*/  SHF.R.S32.HI R43, RZ, 0x1f, R39 ;  /* 0x0000001fff2b7819 */ /* 0x000fe40000011427 */
[----:B------:R-:W-:Y:S01]  /*c6530*/  IADD3 R34, P0, PT, R39, R4, RZ ;  /* 0x0000000427227210 */ /* 0x000fe20007f1e0ff */
[C---:B------:R-:W-:Y:S02]  /*c6540*/  IMAD.X R45, R33.reuse, 0x1, R5, P1 ;  /* 0x00000001212d7824 */ /* 0x040fe400008e0605 */
[----:B------:R-:W-:Y:S02]  /*c6550*/  IMAD.X R41, R33, 0x1, R7, P3 ;  /* 0x0000000121297824 */ /* 0x000fe400018e0607 */
[----:B------:R-:W-:Y:S01]  /*c6560*/  IMAD.X R35, R43, 0x1, R5, P0 ;  /* 0x000000012b237824 */ /* 0x000fe200000e0605 */
[----:B------:R-:W-:Y:S04]  /*c6570*/  STL.64 [R1+0x848], R44 ;  /* 0x0008482c01007387 */ /* 0x000fe80000100a00 */
[----:B------:R3:W-:Y:S04]  /*c6580*/  STL.64 [R1+0x840], R40 ;  /* 0x0008402801007387 */ /* 0x0007e80000100a00 */
[----:B------:R0:W-:Y:S01]  /*c6590*/  STL.64 [R1+0x838], R34 ;  /* 0x0008382201007387 */ /* 0x0001e20000100a00 */
[----:B---3--:R-:W-:-:S03]  /*c65a0*/  IADD3 R40, P1, PT, R39, R6, RZ ;  /* 0x0000000627287210 */ /* 0x008fc60007f3e0ff */
[----:B------:R-:W-:Y:S02]  /*c65b0*/  STL.64 [R1+0x4498], R60 ;  /* 0x0044983c01007387 */ /* 0x000fe40000100a00 */
[----:B------:R-:W-:-:S05]  /*c65c0*/  IMAD.X R41, R43, 0x1, R7, P1 ;  /* 0x000000012b297824 */ /* 0x000fca00008e0607 */
[----:B------:R-:W-:Y:S01]  /*c65d0*/  STL.64 [R1+0x830], R40 ;  /* 0x0008302801007387 */ /* 0x000fe20000100a00 */
[----:B------:R-:W-:Y:S02]  /*c65e0*/  SHF.R.S32.HI R43, RZ, 0x1f, R31 ;  /* 0x0000001fff2b7819 */ /* 0x000fe4000001141f */
[----:B--2---:R-:W-:Y:S02]  /*c65f0*/  SHF.R.S32.HI R33, RZ, 0x1f, R59 ;  /* 0x0000001fff217819 */ /* 0x004fe4000001143b */
[C---:B0-----:R-:W-:Y:S02]  /*c6600*/  IADD3 R34, P3, PT, R59.reuse, R6, RZ ;  /* 0x000000063b227210 */ /* 0x041fe40007f7e0ff */
[----:B------:R-:W-:-:S03]  /*c6610*/  IADD3 R38, P0, PT, R59, R4, RZ ;  /* 0x000000043b267210 */ /* 0x000fc60007f1e0ff */
[C---:B------:R-:W-:Y:S02]  /*c6620*/  IMAD.X R35, R33.reuse, 0x1, R7, P3 ;  /* 0x0000000121237824 */ /* 0x040fe400018e0607 */
[----:B------:R-:W-:-:S03]  /*c6630*/  IMAD.X R39, R33, 0x1, R5, P0 ;  /* 0x0000000121277824 */ /* 0x000fc600000e0605 */
[----:B------:R0:W-:Y:S04]  /*c6640*/  STL.64 [R1+0x820], R34 ;  /* 0x0008202201007387 */ /* 0x0001e80000100a00 */
[----:B------:R2:W-:Y:S01]  /*c6650*/  STL.64 [R1+0x828], R38 ;  /* 0x0008282601007387 */ /* 0x0005e20000100a00 */
[----:B0-----:R-:W-:Y:S01]  /*c6660*/  IMAD.MOV.U32 R35, RZ, RZ, R30 ;  /* 0x000000ffff237224 */ /* 0x001fe200078e001e */
[----:B------:R-:W-:Y:S01]  /*c6670*/  IADD3 R34, P0, PT, R31, R4, RZ ;  /* 0x000000041f227210 */ /* 0x000fe20007f1e0ff */
[----:B------:R-:W-:-:S03]  /*c6680*/  IMAD.MOV.U32 R30, RZ, RZ, R27 ;  /* 0x000000ffff1e7224 */ /* 0x000fc600078e001b */
[----:B------:R-:W-:Y:S02]  /*c6690*/  SHF.R.S32.HI R33, RZ, 0x1f, R35 ;  /* 0x0000001fff217819 */ /* 0x000fe40000011423 */
[C---:B------:R-:W-:Y:S02]  /*c66a0*/  IADD3 R40, P1, PT, R35.reuse, R4, RZ ;  /* 0x0000000423287210 */ /* 0x040fe40007f3e0ff */
[----:B--2---:R-:W-:Y:S01]  /*c66b0*/  IADD3 R38, P3, PT, R35, R6, RZ ;  /* 0x0000000623267210 */ /* 0x004fe20007f7e0ff */
[----:B------:R-:W-:Y:S02]  /*c66c0*/  IMAD.MOV.U32 R27, RZ, RZ, R28 ;  /* 0x000000ffff1b7224 */ /* 0x000fe400078e001c */
[----:B------:R-:W-:Y:S02]  /*c66d0*/  IMAD.MOV.U32 R28, RZ, RZ, R24 ;  /* 0x000000ffff1c7224 */ /* 0x000fe400078e0018 */
[----:B------:R-:W-:Y:S02]  /*c66e0*/  IMAD.X R41, R33, 0x1, R5, P1 ;  /* 0x0000000121297824 */ /* 0x000fe400008e0605 */
[----:B------:R-:W-:-:S02]  /*c66f0*/  IMAD.MOV.U32 R24, RZ, RZ, R25 ;  /* 0x000000ffff187224 */ /* 0x000fc400078e0019 */
[----:B------:R-:W-:Y:S02]  /*c6700*/  IMAD.X R39, R33, 0x1, R7, P3 ;  /* 0x0000000121277824 */ /* 0x000fe400018e0607 */
[----:B------:R-:W-:Y:S02]  /*c6710*/  IMAD.MOV.U32 R25, RZ, RZ, R23 ;  /* 0x000000ffff197224 */ /* 0x000fe400078e0017 */
[----:B------:R-:W-:Y:S02]  /*c6720*/  IMAD.X R35, R43, 0x1, R5, P0 ;  /* 0x000000012b237824 */ /* 0x000fe400000e0605 */
[----:B------:R-:W-:Y:S02]  /*c6730*/  IMAD.MOV.U32 R23, RZ, RZ, R53 ;  /* 0x000000ffff177224 */ /* 0x000fe400078e0035 */
[----:B------:R-:W2:Y:S04]  /*c6740*/  LDL.LU R53, [R1+0xe70] ;  /* 0x000e700001357983 */ /* 0x000ea80000300800 */
[----:B------:R0:W-:Y:S01]  /*c6750*/  STL.64 [R1+0x818], R40 ;  /* 0x0008182801007387 */ /* 0x0001e20000100a00 */
[----:B----4-:R-:W-:-:S03]  /*c6760*/  SHF.R.S32.HI R33, RZ, 0x1f, R47 ;  /* 0x0000001fff217819 */ /* 0x010fc6000001142f */
[----:B------:R-:W-:Y:S04]  /*c6770*/  STL.64 [R1+0x810], R38 ;  /* 0x0008102601007387 */ /* 0x000fe80000100a00 */
[----:B------:R3:W-:Y:S01]  /*c6780*/  STL.64 [R1+0x808], R34 ;  /* 0x0008082201007387 */ /* 0x0007e20000100a00 */
[-C--:B0-----:R-:W-:Y:S01]  /*c6790*/  IADD3 R40, P1, PT, R31, R6.reuse, RZ ;  /* 0x000000061f287210 */ /* 0x081fe20007f3e0ff */
[----:B------:R-:W-:Y:S02]  /*c67a0*/  VIADD R59, R60, UR37 ;  /* 0x000000253c3b7c36 */ /* 0x000fe40008000000 */
[----:B---3--:R-:W-:Y:S01]  /*c67b0*/  IMAD.MOV.U32 R35, RZ, RZ, R30 ;  /* 0x000000ffff237224 */ /* 0x008fe200078e001e */
[----:B------:R-:W-:Y:S01]  /*c67c0*/  IADD3 R30, P3, PT, R47, R6, RZ ;  /* 0x000000062f1e7210 */ /* 0x000fe20007f7e0ff */
[--C-:B------:R-:W-:Y:S01]  /*c67d0*/  IMAD.X R41, R43, 0x1, R7.reuse, P1 ;  /* 0x000000012b297824 */ /* 0x100fe200008e0607 */
[----:B------:R-:W-:Y:S03]  /*c67e0*/  STL.64 [R1+0x44a8], R58 ;  /* 0x0044a83a01007387 */ /* 0x000fe60000100a00 */
[----:B------:R-:W-:Y:S01]  /*c67f0*/  IMAD.X R31, R33, 0x1, R7, P3 ;  /* 0x00000001211f7824 */ /* 0x000fe200018e0607 */
[----:B------:R-:W-:Y:S01]  /*c6800*/  STL.64 [R1+0x800], R40 ;  /* 0x0008002801007387 */ /* 0x000fe20000100a00 */
[----:B------:R-:W-:-:S03]  /*c6810*/  IADD3 R38, P0, PT, R47, R4, RZ ;  /* 0x000000042f267210 */ /* 0x000fc60007f1e0ff */
[----:B------:R0:W-:Y:S02]  /*c6820*/  STL.64 [R1+0x7f0], R30 ;  /* 0x0007f01e01007387 */ /* 0x0001e40000100a00 */
[----:B------:R-:W-:Y:S02]  /*c6830*/  IMAD.X R39, R33, 0x1, R5, P0 ;  /* 0x0000000121277824 */ /* 0x000fe400000e0605 */
[----:B0-----:R-:W-:-:S03]  /*c6840*/  IMAD.MOV.U32 R30, RZ, RZ, R27 ;  /* 0x000000ffff1e7224 */ /* 0x001fc600078e001b */
[----:B------:R0:W-:Y:S01]  /*c6850*/  STL.64 [R1+0x7f8], R38 ;  /* 0x0007f82601007387 */ /* 0x0001e20000100a00 */
[----:B------:R-:W-:Y:S01]  /*c6860*/  IMAD.MOV.U32 R27, RZ, RZ, R28 ;  /* 0x000000ffff1b7224 */ /* 0x000fe200078e001c */
[----:B------:R-:W-:Y:S02]  /*c6870*/  SHF.R.S32.HI R33, RZ, 0x1f, R30 ;  /* 0x0000001fff217819 */ /* 0x000fe4000001141e */
[C---:B------:R-:W-:Y:S01]  /*c6880*/  IADD3 R40, P1, PT, R30.reuse, R4, RZ ;  /* 0x000000041e287210 */ /* 0x040fe20007f3e0ff */
[----:B------:R-:W-:Y:S01]  /*c6890*/  IMAD.MOV.U32 R28, RZ, RZ, R24 ;  /* 0x000000ffff1c7224 */ /* 0x000fe200078e0018 */
[----:B------:R-:W-:Y:S01]  /*c68a0*/  SHF.R.S32.HI R43, RZ, 0x1f, R26 ;  /* 0x0000001fff2b7819 */ /* 0x000fe2000001141a */
[----:B------:R-:W-:Y:S02]  /*c68b0*/  IMAD.MOV.U32 R24, RZ, RZ, R25 ;  /* 0x000000ffff187224 */ /* 0x000fe400078e0019 */
[----:B------:R-:W-:Y:S01]  /*c68c0*/  IMAD.X R41, R33, 0x1, R5, P1 ;  /* 0x0000000121297824 */ /* 0x000fe200008e0605 */
[----:B0-----:R-:W-:Y:S01]  /*c68d0*/  IADD3 R38, P3, PT, R30, R6, RZ ;  /* 0x000000061e267210 */ /* 0x001fe20007f7e0ff */
[----:B------:R-:W-:Y:S01]  /*c68e0*/  IMAD.MOV.U32 R25, RZ, RZ, R23 ;  /* 0x000000ffff197224 */ /* 0x000fe200078e0017 */
[C---:B------:R-:W-:Y:S01]  /*c68f0*/  IADD3 R30, P0, PT, R26.reuse, R4, RZ ;  /* 0x000000041a1e7210 */ /* 0x040fe20007f1e0ff */
[----:B------:R-:W-:Y:S01]  /*c6900*/  IMAD.MOV.U32 R23, RZ, RZ, R22 ;  /* 0x000000ffff177224 */ /* 0x000fe200078e0016 */
[----:B------:R-:W-:Y:S01]  /*c6910*/  IADD3 R44, P1, PT, R26, R6, RZ ;  /* 0x000000061a2c7210 */ /* 0x000fe20007f3e0ff */
[----:B------:R-:W-:-:S02]  /*c6920*/  IMAD.MOV.U32 R26, RZ, RZ, R27 ;  /* 0x000000ffff1a7224 */ /* 0x000fc400078e001b */
[----:B------:R-:W-:Y:S02]  /*c6930*/  IMAD.MOV.U32 R22, RZ, RZ, R49 ;  /* 0x000000ffff167224 */ /* 0x000fe400078e0031 */
[----:B------:R-:W-:Y:S02]  /*c6940*/  IMAD.MOV.U32 R27, RZ, RZ, R28 ;  /* 0x000000ffff1b7224 */ /* 0x000fe400078e001c */
[----:B------:R-:W-:Y:S02]  /*c6950*/  IMAD.MOV.U32 R28, RZ, RZ, R24 ;  /* 0x000000ffff1c7224 */ /* 0x000fe400078e0018 */
[----:B------:R-:W-:Y:S02]  /*c6960*/  IMAD.X R39, R33, 0x1, R7, P3 ;  /* 0x0000000121277824 */ /* 0x000fe400018e0607 */
[----:B------:R-:W-:Y:S02]  /*c6970*/  IMAD.MOV.U32 R24, RZ, RZ, R25 ;  /* 0x000000ffff187224 */ /* 0x000fe400078e0019 */
[----:B------:R-:W-:-:S02]  /*c6980*/  IMAD.MOV.U32 R25, RZ, RZ, R23 ;  /* 0x000000ffff197224 */ /* 0x000fc400078e0017 */
[----:B------:R-:W-:Y:S02]  /*c6990*/  IMAD.MOV.U32 R49, RZ, RZ, R56 ;  /* 0x000000ffff317224 */ /* 0x000fe400078e0038 */
[----:B------:R-:W-:Y:S01]  /*c69a0*/  IMAD.MOV.U32 R23, RZ, RZ, R22 ;  /* 0x000000ffff177224 */ /* 0x000fe200078e0016 */
[----:B------:R-:W3:Y:S01]  /*c69b0*/  LDL.LU R56, [R1+0xc38] ;  /* 0x000c380001387983 */ /* 0x000ee20000300800 */
[----:B------:R-:W-:Y:S02]  /*c69c0*/  IMAD.MOV.U32 R22, RZ, RZ, R18 ;  /* 0x000000ffff167224 */ /* 0x000fe400078e0012 */
[----:B------:R-:W-:Y:S01]  /*c69d0*/  IMAD.MOV.U32 R18, RZ, RZ, R19 ;  /* 0x000000ffff127224 */ /* 0x000fe200078e0013 */
[----:B------:R-:W-:Y:S01]  /*c69e0*/  STL.64 [R1+0x7e8], R40 ;  /* 0x0007e82801007387 */ /* 0x000fe20000100a00 */
[----:B------:R-:W-:-:S03]  /*c69f0*/  IMAD.MOV.U32 R19, RZ, RZ, R10 ;  /* 0x000000ffff137224 */ /* 0x000fc600078e000a */
[----:B------:R-:W-:Y:S04]  /*c6a00*/  STL.64 [R1+0x7e0], R38 ;  /* 0x0007e02601007387 */ /* 0x000fe80000100a00 */
[----:B------:R-:W4:Y:S01]  /*c6a10*/  LDL.LU R10, [R1+0x8] ;  /* 0x00000800010a7983 */ /* 0x000f220000300800 */
[----:B------:R-:W-:-:S05]  /*c6a20*/  IMAD.X R31, R43, 0x1, R5, P0 ;  /* 0x000000012b1f7824 */ /* 0x000fca00000e0605 */
[----:B------:R0:W-:Y:S01]  /*c6a30*/  STL.64 [R1+0x7d8], R30 ;  /* 0x0007d81e01007387 */ /* 0x0001e20000100a00 */
[----:B------:R-:W-:Y:S01]  /*c6a40*/  VIADD R47, R59, UR38 ;  /* 0x000000263b2f7c36 */ /* 0x000fe20008000000 */
[----:B------:R-:W1:Y:S01]  /*c6a50*/  LDCU UR38, c[0x0][0x39c] ;  /* 0x00007380ff2677ac */ /* 0x000e620008000800 */
[----:B------:R-:W-:Y:S02]  /*c6a60*/  IMAD.X R45, R43, 0x1, R7, P1 ;  /* 0x000000012b2d7824 */ /* 0x000fe400008e0607 */
[----:B0-----:R-:W-:Y:S02]  /*c6a70*/  IMAD.MOV.U32 R30, RZ, RZ, R27 ;  /* 0x000000ffff1e7224 */ /* 0x001fe400078e001b */
[----:B------:R-:W-:Y:S02]  /*c6a80*/  IMAD.MOV.U32 R27, RZ, RZ, R28 ;  /* 0x000000ffff1b7224 */ /* 0x000fe400078e001c */
[----:B------:R-:W-:Y:S01]  /*c6a90*/  IMAD.MOV.U32 R28, RZ, RZ, R24 ;  /* 0x000000ffff1c7224 */ /* 0x000fe200078e0018 */
[----:B------:R-:W-:Y:S01]  /*c6aa0*/  SHF.R.S32.HI R33, RZ, 0x1f, R30 ;  /* 0x0000001fff217819 */ /* 0x000fe2000001141e */
[----:B------:R-:W-:Y:S01]  /*c6ab0*/  IMAD.MOV.U32 R24, RZ, RZ, R25 ;  /* 0x000000ffff187224 */ /* 0x000fe200078e0019 */
[C---:B------:R-:W-:Y:S01]  /*c6ac0*/  IADD3 R40, P0, PT, R30.reuse, R4, RZ ;  /* 0x000000041e287210 */ /* 0x040fe20007f1e0ff */
[----:B------:R-:W-:Y:S01]  /*c6ad0*/  IMAD.MOV.U32 R25, RZ, RZ, R23 ;  /* 0x000000ffff197224 */ /* 0x000fe200078e0017 */
[----:B------:R-:W-:Y:S01]  /*c6ae0*/  IADD3 R30, P3, PT, R30, R6, RZ ;  /* 0x000000061e1e7210 */ /* 0x000fe20007f7e0ff */
[----:B------:R-:W-:-:S02]  /*c6af0*/  IMAD.MOV.U32 R23, RZ, RZ, R22 ;  /* 0x000000ffff177224 */ /* 0x000fc400078e0016 */
[----:B------:R-:W-:Y:S02]  /*c6b00*/  IMAD.MOV.U32 R22, RZ, RZ, R18 ;  /* 0x000000ffff167224 */ /* 0x000fe400078e0012 */
[----:B------:R-:W-:Y:S02]  /*c6b10*/  IMAD.MOV.U32 R18, RZ, RZ, R19 ;  /* 0x000000ffff127224 */ /* 0x000fe400078e0013 */
[C---:B------:R-:W-:Y:S02]  /*c6b20*/  IMAD.X R41, R33.reuse, 0x1, R5, P0 ;  /* 0x0000000121297824 */ /* 0x040fe400000e0605 */
[----:B------:R-:W-:Y:S02]  /*c6b30*/  IMAD.X R31, R33, 0x1, R7, P3 ;  /* 0x00000001211f7824 */ /* 0x000fe400018e0607 */
[----:B----4-:R-:W-:Y:S02]  /*c6b40*/  IMAD.MOV.U32 R19, RZ, RZ, R10 ;  /* 0x000000ffff137224 */ /* 0x010fe400078e000a */
[----:B------:R-:W-:-:S02]  /*c6b50*/  IMAD.MOV.U32 R10, RZ, RZ, R50 ;  /* 0x000000ffff0a7224 */ /* 0x000fc400078e0032 */
[----:B------:R-:W4:Y:S04]  /*c6b60*/  LDL.LU R50, [R1+0x4538] ;  /* 0x0045380001327983 */ /* 0x000f280000300800 */
[----:B------:R-:W-:Y:S04]  /*c6b70*/  STL.64 [R1+0x44c0], R46 ;  /* 0x0044c02e01007387 */ /* 0x000fe80000100a00 */
[----:B------:R-:W-:Y:S04]  /*c6b80*/  STL.64 [R1+0x7d0], R44 ;  /* 0x0007d02c01007387 */ /* 0x000fe80000100a00 */
[----:B------:R-:W-:Y:S04]  /*c6b90*/  STL.64 [R1+0x7c8], R40 ;  /* 0x0007c82801007387 */ /* 0x000fe80000100a00 */
[----:B------:R0:W-:Y:S02]  /*c6ba0*/  STL.64 [R1+0x7c0], R30 ;  /* 0x0007c01e01007387 */ /* 0x0001e40000100a00 */
[----:B0-----:R-:W-:-:S02]  /*c6bb0*/  IMAD.MOV.U32 R30, RZ, RZ, R27 ;  /* 0x000000ffff1e7224 */ /* 0x001fc400078e001b */
        /* <DEDUP_REMOVED lines=13> */
[----:B------:R-:W-:Y:S02]  /*c6c90*/  SHF.R.S32.HI R33, RZ, 0x1f, R30 ;  /* 0x0000001fff217819 */ /* 0x000fe4000001141e */
[C---:B------:R-:W-:Y:S02]  /*c6ca0*/  IADD3 R44, P1, PT, R30.reuse, R4, RZ ;  /* 0x000000041e2c7210 */ /* 0x040fe40007f3e0ff */
[----:B------:R-:W-:Y:S02]  /*c6cb0*/  IADD3 R40, P3, PT, R30, R6, RZ ;  /* 0x000000061e287210 */ /* 0x000fe40007f7e0ff */
[----:B------:R-:W-:Y:S02]  /*c6cc0*/  SHF.R.S32.HI R43, RZ, 0x1f, R35 ;  /* 0x0000001fff2b7819 */ /* 0x000fe40000011423 */
[----:B------:R-:W-:Y:S01]  /*c6cd0*/  IADD3 R30, P0, PT, R35, R4, RZ ;  /* 0x00000004231e7210 */ /* 0x000fe20007f1e0ff */
[----:B------:R-:W-:-:S02]  /*c6ce0*/  IMAD.X R45, R33, 0x1, R5, P1 ;  /* 0x00000001212d7824 */ /* 0x000fc400008e0605 */
[----:B------:R-:W-:Y:S02]  /*c6cf0*/  IMAD.X R41, R33, 0x1, R7, P3 ;  /* 0x0000000121297824 */ /* 0x000fe400018e0607 */
[----:B------:R-:W-:Y:S01]  /*c6d00*/  IMAD.X R31, R43, 0x1, R5, P0 ;  /* 0x000000012b1f7824 */ /* 0x000fe200000e0605 */
        /* <DEDUP_REMOVED lines=14> */
[----:B--2---:R-:W-:Y:S02]  /*c6df0*/  IMAD.MOV.U32 R14, RZ, RZ, R8 ;  /* 0x000000ffff0e7224 */ /* 0x004fe400078e0008 */
[----:B------:R-:W-:-:S02]  /*c6e00*/  IMAD.MOV.U32 R8, RZ, RZ, R52 ;  /* 0x000000ffff087224 */ /* 0x000fc400078e0034 */
[----:B------:R-:W2:Y:S01]  /*c6e10*/  LDL.LU R52, [R1+0xe68] ;  /* 0x000e680001347983 */ /* 0x000ea20000300800 */
[----:B------:R-:W-:Y:S02]  /*c6e20*/  IADD3 R40, P1, PT, R35, R6, RZ ;  /* 0x0000000623287210 */ /* 0x000fe40007f3e0ff */
[----:B------:R-:W-:Y:S02]  /*c6e30*/  SHF.R.S32.HI R33, RZ, 0x1f, R30 ;  /* 0x0000001fff217819 */ /* 0x000fe4000001141e */
[C---:B------:R-:W-:Y:S02]  /*c6e40*/  IADD3 R34, P0, PT, R30.reuse, R4, RZ ;  /* 0x000000041e227210 */ /* 0x040fe40007f1e0ff */
[----:B------:R-:W-:Y:S01]  /*c6e50*/  IADD3 R30, P3, PT, R30, R6, RZ ;  /* 0x000000061e1e7210 */ /* 0x000fe20007f7e0ff */
[----:B------:R-:W-:Y:S02]  /*c6e60*/  IMAD.X R41, R43, 0x1, R7, P1 ;  /* 0x000000012b297824 */ /* 0x000fe400008e0607 */
[----:B------:R-:W-:-:S02]  /*c6e70*/  IMAD.X R35, R33, 0x1, R5, P0 ;  /* 0x0000000121237824 */ /* 0x000fc400000e0605 */
[----:B------:R-:W-:Y:S01]  /*c6e80*/  IMAD.X R31, R33, 0x1, R7, P3 ;  /* 0x00000001211f7824 */ /* 0x000fe200018e0607 */
[----:B------:R-:W-:Y:S04]  /*c6e90*/  STL.64 [R1+0x7a0], R40 ;  /* 0x0007a02801007387 */ /* 0x000fe80000100a00 */
[----:B------:R-:W-:Y:S04]  /*c6ea0*/  STL.64 [R1+0x798], R34 ;  /* 0x0007982201007387 */ /* 0x000fe80000100a00 */
[----:B------:R0:W-:Y:S01]  /*c6eb0*/  STL.64 [R1+0x790], R30 ;  /* 0x0007901e01007387 */ /* 0x0001e20000100a00 */
[----:B------:R-:W-:Y:S01]  /*c6ec0*/  SHF.R.S32.HI R43, RZ, 0x1f, R26 ;  /* 0x0000001fff2b7819 */ /* 0x000fe2000001141a */
[----:B0-----:R-:W-:-:S02]  /*c6ed0*/  IMAD.MOV.U32 R30, RZ, RZ, R27 ;  /* 0x000000ffff1e7224 */ /* 0x001fc400078e001b */
[----:B------:R-:W-:-:S03]  /*c6ee0*/  IMAD.MOV.U32 R27, RZ, RZ, R28 ;  /* 0x000000ffff1b7224 */ /* 0x000fc600078e001c */
[----:B------:R-:W-:Y:S02]  /*c6ef0*/  SHF.R.S32.HI R33, RZ, 0x1f, R30 ;  /* 0x0000001fff217819 */ /* 0x000fe4000001141e */
[C---:B------:R-:W-:Y:S01]  /*c6f00*/  IADD3 R40, P1, PT, R30.reuse, R4, RZ ;  /* 0x000000041e287210 */ /* 0x040fe20007f3e0ff */
[----:B------:R-:W-:Y:S01]  /*c6f10*/  IMAD.MOV.U32 R28, RZ, RZ, R24 ;  /* 0x000000ffff1c7224 */ /* 0x000fe200078e0018 */
[----:B------:R-:W-:Y:S01]  /*c6f20*/  IADD3 R34, P3, PT, R30, R6, RZ ;  /* 0x000000061e227210 */ /* 0x000fe20007f7e0ff */
[----:B------:R-:W-:Y:S01]  /*c6f30*/  IMAD.MOV.U32 R24, RZ, RZ, R25 ;  /* 0x000000ffff187224 */ /* 0x000fe200078e0019 */
[C---:B------:R-:W-:Y:S01]  /*c6f40*/  IADD3 R30, P0, PT, R26.reuse, R4, RZ ;  /* 0x000000041a1e7210 */ /* 0x040fe20007f1e0ff */
[----:B------:R-:W-:Y:S02]  /*c6f50*/  IMAD.MOV.U32 R25, RZ, RZ, R23 ;  /* 0x000000ffff197224 */ /* 0x000fe400078e0017 */
[----:B------:R-:W-:Y:S01]  /*c6f60*/  IMAD.X R41, R33, 0x1, R5, P1 ;  /* 0x0000000121297824 */ /* 0x000fe200008e0605 */
[----:B------:R-:W-:Y:S01]  /*c6f70*/  IADD3 R44, P1, PT, R26, R6, RZ ;  /* 0x000000061a2c7210 */ /* 0x000fe20007f3e0ff */
        /* <DEDUP_REMOVED lines=13> */
[----:B------:R-:W-:Y:S02]  /*c7050*/  IMAD.X R35, R33, 0x1, R7, P3 ;  /* 0x0000000121237824 */ /* 0x000fe400018e0607 */
[----:B------:R-:W-:Y:S02]  /*c7060*/  IMAD.MOV.U32 R18, RZ, RZ, R16 ;  /* 0x000000ffff127224 */ /* 0x000fe400078e0010 */
[----:B------:R-:W-:Y:S02]  /*c7070*/  IMAD.MOV.U32 R16, RZ, RZ, R17 ;  /* 0x000000ffff107224 */ /* 0x000fe400078e0011 */
[----:B------:R-:W-:Y:S02]  /*c7080*/  IMAD.MOV.U32 R17, RZ, RZ, R14 ;  /* 0x000000ffff117224 */ /* 0x000fe400078e000e */
[----:B------:R-:W-:Y:S02]  /*c7090*/  IMAD.MOV.U32 R14, RZ, RZ, R15 ;  /* 0x000000ffff0e7224 */ /* 0x000fe400078e000f */
[----:B--2---:R-:W-:-:S02]  /*c70a0*/  IMAD.MOV.U32 R8, RZ, RZ, R52 ;  /* 0x000000ffff087224 */ /* 0x004fc400078e0034 */
[----:B------:R-:W-:Y:S02]  /*c70b0*/  IMAD.MOV.U32 R52, RZ, RZ, R3 ;  /* 0x000000ffff347224 */ /* 0x000fe400078e0003 */
[----:B------:R-:W-:Y:S02]  /*c70c0*/  IMAD.MOV.U32 R3, RZ, RZ, R48 ;  /* 0x000000ffff037224 */ /* 0x000fe400078e0030 */
[----:B------:R-:W2:Y:S01]  /*c70d0*/  LDL.LU R48, [R1+0xe60] ;  /* 0x000e600001307983 */ /* 0x000ea20000300800 */
[----:B------:R-:W-:Y:S02]  /*c70e0*/  IMAD.MOV.U32 R15, RZ, RZ, R8 ;  /* 0x000000ffff0f7224 */ /* 0x000fe400078e0008 */
[----:B------:R-:W-:Y:S01]  /*c70f0*/  IMAD.MOV.U32 R8, RZ, RZ, R9 ;  /* 0x000000ffff087224 */ /* 0x000fe200078e0009 */
[----:B------:R-:W-:Y:S04]  /*c7100*/  STL.64 [R1+0x788], R40 ;  /* 0x0007882801007387 */ /* 0x000fe80000100a00 */
[----:B------:R0:W-:Y:S04]  /*c7110*/  STL.64 [R1+0x780], R34 ;  /* 0x0007802201007387 */ /* 0x0001e80000100a00 */
[----:B------:R-:W2:Y:S01]  /*c7120*/  LDL.LU R9, [R1+0xc40] ;  /* 0x000c400001097983 */ /* 0x000ea20000300800 */
        /* <DEDUP_REMOVED lines=10> */
[----:B------:R-:W-:Y:S01]  /*c71d0*/  IMAD.MOV.U32 R14, RZ, RZ, R15 ;  /* 0x000000ffff0e7224 */ /* 0x000fe200078e000f */
[----:B------:R0:W-:Y:S01]  /*c71e0*/  STL.64 [R1+0x778], R30 ;  /* 0x0007781e01007387 */ /* 0x0001e20000100a00 */
[----:B------:R-:W-:Y:S01]  /*c71f0*/  IMAD.MOV.U32 R15, RZ, RZ, R8 ;  /* 0x000000ffff0f7224 */ /* 0x000fe200078e0008 */
[----:B------:R-:W-:Y:S02]  /*c7200*/  SHF.R.S32.HI R33, RZ, 0x1f, R35 ;  /* 0x0000001fff217819 */ /* 0x000fe40000011423 */
[----:B------:R-:W-:Y:S01]  /*c7210*/  IADD3 R34, P3, PT, R35, R6, RZ ;  /* 0x0000000623227210 */ /* 0x000fe20007f7e0ff */
[----:B------:R-:W-:Y:S01]  /*c7220*/  IMAD.X R45, R43, 0x1, R7, P1 ;  /* 0x000000012b2d7824 */ /* 0x000fe200008e0607 */
[----:B0-----:R-:W-:-:S03]  /*c7230*/  IADD3 R30, P0, PT, R35, R4, RZ ;  /* 0x00000004231e7210 */ /* 0x001fc60007f1e0ff */
[C---:B------:R-:W-:Y:S02]  /*c7240*/  IMAD.X R35, R33.reuse, 0x1, R7, P3 ;  /* 0x0000000121237824 */ /* 0x040fe400018e0607 */
[----:B------:R-:W-:Y:S01]  /*c7250*/  IMAD.X R31, R33, 0x1, R5, P0 ;  /* 0x00000001211f7824 */ /* 0x000fe200000e0605 */
[----:B------:R-:W-:Y:S01]  /*c7260*/  SHF.R.S32.HI R33, RZ, 0x1f, R27 ;  /* 0x0000001fff217819 */ /* 0x000fe2000001141b */
[----:B--2---:R-:W-:Y:S02]  /*c7270*/  IMAD.MOV.U32 R8, RZ, RZ, R9 ;  /* 0x000000ffff087224 */ /* 0x004fe400078e0009 */
[----:B------:R-:W2:Y:S04]  /*c7280*/  LDL.LU R9, [R1+0xc48] ;  /* 0x000c480001097983 */ /* 0x000ea80000300800 */
[----:B------:R0:W-:Y:S04]  /*c7290*/  STL.64 [R1+0x770], R44 ;  /* 0x0007702c01007387 */ /* 0x0001e80000100a00 */
[----:B------:R1:W-:Y:S04]  /*c72a0*/  STL.64 [R1+0x768], R30 ;  /* 0x0007681e01007387 */ /* 0x0003e80000100a00 */
[----:B------:R3:W-:Y:S01]  /*c72b0*/  STL.64 [R1+0x760], R34 ;  /* 0x0007602201007387 */ /* 0x0007e20000100a00 */
[C---:B0-----:R-:W-:Y:S01]  /*c72c0*/  IADD3 R44, P1, PT, R27.reuse, R4, RZ ;  /* 0x000000041b2c7210 */ /* 0x041fe20007f3e0ff */
[----:B-1----:R-:W-:Y:S01]  /*c72d0*/  IMAD.MOV.U32 R30, RZ, RZ, R26 ;  /* 0x000000ffff1e7224 */ /* 0x002fe200078e001a */
[----:B---3--:R-:W-:-:S03]  /*c72e0*/  IADD3 R34, P3, PT, R27, R6, RZ ;  /* 0x000000061b227210 */ /* 0x008fc60007f7e0ff */
[C---:B------:R-:W-:Y:S01]  /*c72f0*/  IMAD.X R45, R33.reuse, 0x1, R5, P1 ;  /* 0x00000001212d7824 */ /* 0x040fe200008e0605 */
[----:B------:R-:W-:Y:S02]  /*c7300*/  SHF.R.S32.HI R43, RZ, 0x1f, R30 ;  /* 0x0000001fff2b7819 */ /* 0x000fe4000001141e */
[C---:B------:R-:W-:Y:S01]  /*c7310*/  IADD3 R26, P0, PT, R30.reuse, R4, RZ ;  /* 0x000000041e1a7210 */ /* 0x040fe20007f1e0ff */
[----:B------:R-:W-:Y:S01]  /*c7320*/  IMAD.X R35, R33, 0x1, R7, P3 ;  /* 0x0000000121237824 */ /* 0x000fe200018e0607 */
[----:B------:R-:W-:Y:S01]  /*c7330*/  STL.64 [R1+0x758], R44 ;  /* 0x0007582c01007387 */ /* 0x000fe20000100a00 */
[----:B------:R-:W-:Y:S02]  /*c7340*/  SHF.R.S32.HI R33, RZ, 0x1f, R28 ;  /* 0x0000001fff217819 */ /* 0x000fe4000001141c */
[----:B------:R-:W-:Y:S01]  /*c7350*/  IMAD.X R27, R43, 0x1, R5, P0 ;  /* 0x000000012b1b7824 */ /* 0x000fe200000e0605 */
[----:B------:R0:W-:Y:S04]  /*c7360*/  STL.64 [R1+0x750], R34 ;  /* 0x0007502201007387 */ /* 0x0001e80000100a00 */
[----:B------:R1:W-:Y:S01]  /*c7370*/  STL.64 [R1+0x748], R26 ;  /* 0x0007481a01007387 */ /* 0x0003e20000100a00 */
[----:B0-----:R-:W-:-:S02]  /*c7380*/  IADD3 R34, P1, PT, R30, R6, RZ ;  /* 0x000000061e227210 */ /* 0x001fc40007f3e0ff */
[C---:B------:R-:W-:Y:S02]  /*c7390*/  IADD3 R30, P0, PT, R28.reuse, R4, RZ ;  /* 0x000000041c1e7210 */ /* 0x040fe40007f1e0ff */
[----:B-1----:R-:W-:Y:S01]  /*c73a0*/  IADD3 R26, P3, PT, R28, R6, RZ ;  /* 0x000000061c1a7210 */ /* 0x002fe20007f7e0ff */
[----:B------:R-:W-:Y:S02]  /*c73b0*/  IMAD.X R35, R43, 0x1, R7, P1 ;  /* 0x000000012b237824 */ /* 0x000fe400008e0607 */
[C---:B------:R-:W-:Y:S02]  /*c73c0*/  IMAD.X R31, R33.reuse, 0x1, R5, P0 ;  /* 0x00000001211f7824 */ /* 0x040fe400000e0605 */
[----:B------:R-:W-:Y:S01]  /*c73d0*/  IMAD.X R27, R33, 0x1, R7, P3 ;  /* 0x00000001211b7824 */ /* 0x000fe200018e0607 */
[----:B------:R0:W-:Y:S01]  /*c73e0*/  STL.64 [R1+0x740], R34 ;  /* 0x0007402201007387 */ /* 0x0001e20000100a00 */
[----:B------:R-:W-:-:S03]  /*c73f0*/  SHF.R.S32.HI R33, RZ, 0x1f, R10 ;  /* 0x0000001fff217819 */ /* 0x000fc6000001140a */
[----:B------:R1:W-:Y:S01]  /*c7400*/  STL.64 [R1+0x738], R30 ;  /* 0x0007381e01007387 */ /* 0x0003e20000100a00 */
[----:B------:R-:W-:Y:S02]  /*c7410*/  SHF.R.S32.HI R43, RZ, 0x1f, R13 ;  /* 0x0000001fff2b7819 */ /* 0x000fe4000001140d */
[C---:B0-----:R-:W-:Y:S02]  /*c7420*/  IADD3 R34, P1, PT, R10.reuse, R4, RZ ;  /* 0x000000040a227210 */ /* 0x041fe40007f3e0ff */
[----:B-1----:R-:W-:Y:S02]  /*c7430*/  IADD3 R30, P3, PT, R10, R6, RZ ;  /* 0x000000060a1e7210 */ /* 0x002fe40007f7e0ff */
[----:B------:R-:W-:Y:S01]  /*c7440*/  IADD3 R10, P0, PT, R13, R4, RZ ;  /* 0x000000040d0a7210 */ /* 0x000fe20007f1e0ff */
[----:B------:R0:W-:Y:S01]  /*c7450*/  STL.64 [R1+0x730], R26 ;  /* 0x0007301a01007387 */ /* 0x0001e20000100a00 */
[C---:B------:R-:W-:Y:S02]  /*c7460*/  IMAD.X R35, R33.reuse, 0x1, R5, P1 ;  /* 0x0000000121237824 */ /* 0x040fe400008e0605 */
[----:B------:R-:W-:-:S02]  /*c7470*/  IMAD.X R31, R33, 0x1, R7, P3 ;  /* 0x00000001211f7824 */ /* 0x000fc400018e0607 */
[----:B------:R-:W-:Y:S01]  /*c7480*/  IMAD.MOV.U32 R28, RZ, RZ, R24 ;  /* 0x000000ffff1c7224 */ /* 0x000fe200078e0018 */
[----:B------:R1:W-:Y:S01]  /*c7490*/  STL.64 [R1+0x728], R34 ;  /* 0x0007282201007387 */ /* 0x0003e20000100a00 */
[----:B0-----:R-:W-:Y:S02]  /*c74a0*/  IMAD.MOV.U32 R27, RZ, RZ, R11 ;  /* 0x000000ffff1b7224 */ /* 0x001fe400078e000b */
[----:B------:R-:W-:Y:S01]  /*c74b0*/  IMAD.X R11, R43, 0x1, R5, P0 ;  /* 0x000000012b0b7824 */ /* 0x000fe200000e0605 */
[----:B------:R-:W-:Y:S01]  /*c74c0*/  STL.64 [R1+0x720], R30 ;  /* 0x0007201e01007387 */ /* 0x000fe20000100a00 */
[----:B------:R-:W-:Y:S01]  /*c74d0*/  IMAD.MOV.U32 R24, RZ, RZ, R12 ;  /* 0x000000ffff187224 */ /* 0x000fe200078e000c */
[----:B------:R-:W-:Y:S02]  /*c74e0*/  IADD3 R12, P1, PT, R13, R6, RZ ;  /* 0x000000060d0c7210 */ /* 0x000fe40007f3e0ff */
[----:B------:R0:W-:Y:S01]  /*c74f0*/  STL.64 [R1+0x718], R10 ;  /* 0x0007180a01007387 */ /* 0x0001e20000100a00 */
[----:B------:R-:W-:-:S02]  /*c7500*/  SHF.R.S32.HI R33, RZ, 0x1f, R27 ;  /* 0x0000001fff217819 */ /* 0x000fc4000001141b */
[----:B-1----:R-:W-:Y:S01]  /*c7510*/  IADD3 R34, P3, PT, R27, R6, RZ ;  /* 0x000000061b227210 */ /* 0x002fe20007f7e0ff */
[----:B------:R-:W-:Y:S01]  /*c7520*/  IMAD.X R13, R43, 0x1, R7, P1 ;  /* 0x000000012b0d7824 */ /* 0x000fe200008e0607 */
[----:B0-----:R-:W-:Y:S01]  /*c7530*/  IADD3 R10, P0, PT, R27, R4, RZ ;  /* 0x000000041b0a7210 */ /* 0x001fe20007f1e0ff */
[----:B------:R-:W-:Y:S02]  /*c7540*/  IMAD.MOV.U32 R27, RZ, RZ, R28 ;  /* 0x000000ffff1b7224 */ /* 0x000fe400078e001c */
[----:B------:R-:W-:Y:S02]  /*c7550*/  IMAD.MOV.U32 R28, RZ, RZ, R25 ;  /* 0x000000ffff1c7224 */ /* 0x000fe400078e0019 */
[----:B------:R-:W-:Y:S02]  /*c7560*/  IMAD.MOV.U32 R25, RZ, RZ, R16 ;  /* 0x000000ffff197224 */ /* 0x000fe400078e0010 */
[----:B------:R-:W-:Y:S02]  /*c7570*/  IMAD.MOV.U32 R16, RZ, RZ, R14 ;  /* 0x000000ffff107224 */ /* 0x000fe400078e000e */
[----:B------:R-:W-:-:S02]  /*c7580*/  IMAD.X R11, R33, 0x1, R5, P0 ;  /* 0x00000001210b7824 */ /* 0x000fc400000e0605 */
[----:B------:R-:W-:Y:S01]  /*c7590*/  IMAD.X R35, R33, 0x1, R7, P3 ;  /* 0x0000000121237824 */ /* 0x000fe200018e0607 */
[----:B------:R-:W-:Y:S01]  /*c75a0*/  SHF.R.S32.HI R33, RZ, 0x1f, R27 ;  /* 0x0000001fff217819 */ /* 0x000fe2000001141b */
[----:B------:R-:W-:Y:S01]  /*c75b0*/  IMAD.MOV.U32 R14, RZ, RZ, R8 ;  /* 0x000000ffff0e7224 */ /* 0x000fe200078e0008 */
[----:B------:R-:W-:Y:S01]  /*c75c0*/  IADD3 R8, P1, PT, R27, R4, RZ ;  /* 0x000000041b087210 */ /* 0x000fe20007f3e0ff */
[----:B------:R-:W-:Y:S02]  /*c75d0*/  IMAD.MOV.U32 R30, RZ, RZ, R24 ;  /* 0x000000ffff1e7224 */ /* 0x000fe400078e0018 */
[----:B------:R-:W-:Y:S02]  /*c75e0*/  IMAD.MOV.U32 R24, RZ, RZ, R18 ;  /* 0x000000ffff187224 */ /* 0x000fe400078e0012 */
[----:B------:R-:W-:Y:S02]  /*c75f0*/  IMAD.MOV.U32 R18, RZ, RZ, R17 ;  /* 0x000000ffff127224 */ /* 0x000fe400078e0011 */
[----:B------:R-:W-:Y:S01]  /*c7600*/  IMAD.MOV.U32 R17, RZ, RZ, R15 ;  /* 0x000000ffff117224 */ /* 0x000fe200078e000f */
[----:B------:R0:W-:Y:S04]  /*c7610*/  STL.64 [R1+0x710], R12 ;  /* 0x0007100c01007387 */ /* 0x0001e80000100a00 */
[----:B0-----:R-:W3:Y:S04]  /*c7620*/  LDL.LU.64 R12, [R1+0x4530] ;  /* 0x00453000010c7983 */ /* 0x001ee80000300a00 */
[----:B------:R0:W-:Y:S04]  /*c7630*/  STL.64 [R1+0x708], R10 ;  /* 0x0007080a01007387 */ /* 0x0001e80000100a00 */
[----:B0-----:R-:W3:Y:S04]  /*c7640*/  LDL.LU.64 R10, [R1+0x4528] ;  /* 0x00452800010a7983 */ /* 0x001ee80000300a00 */
[----:B------:R-:W-:Y:S01]  /*c7650*/  STL.64 [R1+0x700], R34 ;  /* 0x0007002201007387 */ /* 0x000fe20000100a00 */
[----:B--2---:R-:W-:-:S02]  /*c7660*/  IMAD.MOV.U32 R15, RZ, RZ, R9 ;  /* 0x000000ffff0f7224 */ /* 0x004fc400078e0009 */
[----:B------:R-:W-:-:S05]  /*c7670*/  IMAD.X R9, R33, 0x1, R5, P1 ;  /* 0x0000000121097824 */ /* 0x000fca00008e0605 */
[----:B------:R0:W-:Y:S04]  /*c7680*/  STL.64 [R1+0x6f8], R8 ;  /* 0x0006f80801007387 */ /* 0x0001e80000100a00 */
[----:B0-----:R-:W2:Y:S01]  /*c7690*/  LDL.LU.64 R8, [R1+0x4520] ;  /* 0x0045200001087983 */ /* 0x001ea20000300a00 */
[----:B------:R-:W-:Y:S02]  /*c76a0*/  IADD3 R34, P3, PT, R27, R6, RZ ;  /* 0x000000061b227210 */ /* 0x000fe40007f7e0ff */
[----:B------:R-:W-:Y:S02]  /*c76b0*/  SHF.R.S32.HI R43, RZ, 0x1f, R30 ;  /* 0x0000001fff2b7819 */ /* 0x000fe4000001141e */
[----:B------:R-:W-:Y:S01]  /*c76c0*/  IADD3 R26, P0, PT, R30, R4, RZ ;  /* 0x000000041e1a7210 */ /* 0x000fe20007f1e0ff */
[----:B------:R-:W-:-:S04]  /*c76d0*/  IMAD.X R35, R33, 0x1, R7, P3 ;  /* 0x0000000121237824 */ /* 0x000fc800018e0607 */
[----:B------:R-:W-:Y:S01]  /*c76e0*/  IMAD.X R27, R43, 0x1, R5, P0 ;  /* 0x000000012b1b7824 */ /* 0x000fe200000e0605 */
[----:B------:R0:W-:Y:S01]  /*c76f0*/  STL.64 [R1+0x6f0], R34 ;  /* 0x0006f02201007387 */ /* 0x0001e20000100a00 */
[----:B------:R-:W-:-:S03]  /*c7700*/  SHF.R.S32.HI R33, RZ, 0x1f, R20 ;  /* 0x0000001fff217819 */ /* 0x000fc60000011414 */
[----:B------:R1:W-:Y:S01]  /*c7710*/  STL.64 [R1+0x6e8], R26 ;  /* 0x0006e81a01007387 */ /* 0x0003e20000100a00 */
[----:B0-----:R-:W-:Y:S02]  /*c7720*/  IADD3 R34, P1, PT, R30, R6, RZ ;  /* 0x000000061e227210 */ /* 0x001fe40007f3e0ff */
[C---:B------:R-:W-:Y:S02]  /*c7730*/  IADD3 R30, P0, PT, R20.reuse, R4, RZ ;  /* 0x00000004141e7210 */ /* 0x040fe40007f1e0ff */
[----:B-1----:R-:W-:Y:S01]  /*c7740*/  IADD3 R26, P3, PT, R20, R6, RZ ;  /* 0x00000006141a7210 */ /* 0x002fe20007f7e0ff */
[----:B------:R-:W-:Y:S02]  /*c7750*/  IMAD.X R35, R43, 0x1, R7, P1 ;  /* 0x000000012b237824 */ /* 0x000fe400008e0607 */
[C---:B------:R-:W-:Y:S02]  /*c7760*/  IMAD.X R31, R33.reuse, 0x1, R5, P0 ;  /* 0x00000001211f7824 */ /* 0x040fe400000e0605 */
[----:B------:R-:W-:Y:S01]  /*c7770*/  IMAD.X R27, R33, 0x1, R7, P3 ;  /* 0x00000001211b7824 */ /* 0x000fe200018e0607 */
[----:B------:R0:W-:Y:S04]  /*c7780*/  STL.64 [R1+0x6e0], R34 ;  /* 0x0006e02201007387 */ /* 0x0001e80000100a00 */
[----:B------:R1:W-:Y:S04]  /*c7790*/  STL.64 [R1+0x6d8], R30 ;  /* 0x0006d81e01007387 */ /* 0x0003e80000100a00 */
[----:B------:R0:W-:Y:S01]  /*c77a0*/  STL.64 [R1+0x6d0], R26 ;  /* 0x0006d01a01007387 */ /* 0x0001e20000100a00 */
[----:B--2---:R-:W-:-:S02]  /*c77b0*/  SHF.R.S32.HI R20, RZ, 0x1f, R8 ;  /* 0x0000001fff147819 */ /* 0x004fc40000011408 */
[C---:B0-----:R-:W-:Y:S02]  /*c77c0*/  IADD3 R34, P1, PT, R8.reuse, R4, RZ ;  /* 0x0000000408227210 */ /* 0x041fe40007f3e0ff */
[----:B-1----:R-:W-:Y:S02]  /*c77d0*/  IADD3 R30, P3, PT, R8, R6, RZ ;  /* 0x00000006081e7210 */ /* 0x002fe40007f7e0ff */
[----:B------:R-:W-:Y:S02]  /*c77e0*/  SHF.R.S32.HI R33, RZ, 0x1f, R9 ;  /* 0x0000001fff217819 */ /* 0x000fe40000011409 */
[----:B------:R-:W-:Y:S01]  /*c77f0*/  IADD3 R26, P0, PT, R9, R4, RZ ;  /* 0x00000004091a7210 */ /* 0x000fe20007f1e0ff */
[C---:B------:R-:W-:Y:S02]  /*c7800*/  IMAD.X R35, R20.reuse, 0x1, R5, P1 ;  /* 0x0000000114237824 */ /* 0x040fe400008e0605 */
[----:B------:R-:W-:Y:S02]  /*c7810*/  IMAD.X R31, R20, 0x1, R7, P3 ;  /* 0x00000001141f7824 */ /* 0x000fe400018e0607 */
[----:B------:R-:W-:Y:S01]  /*c7820*/  IMAD.X R27, R33, 0x1, R5, P0 ;  /* 0x00000001211b7824 */ /* 0x000fe200000e0605 */
[----:B------:R0:W-:Y:S01]  /*c7830*/  STL.64 [R1+0x6c8], R34 ;  /* 0x0006c82201007387 */ /* 0x0001e20000100a00 */
[----:B---3--:R-:W-:-:S03]  /*c7840*/  SHF.R.S32.HI R8, RZ, 0x1f, R10 ;  /* 0x0000001fff087819 */ /* 0x008fc6000001140a */
[----:B------:R1:W-:Y:S04]  /*c7850*/  STL.64 [R1+0x6c0], R30 ;  /* 0x0006c01e01007387 */ /* 0x0003e80000100a00 */
[----:B------:R2:W-:Y:S01]  /*c7860*/  STL.64 [R1+0x6b8], R26 ;  /* 0x0006b81a01007387 */ /* 0x0005e20000100a00 */
[----:B0-----:R-:W-:Y:S02]  /*c7870*/  IADD3 R34, P1, PT, R9, R6, RZ ;  /* 0x0000000609227210 */ /* 0x001fe40007f3e0ff */
[----:B-1----:R-:W-:-:S03]  /*c7880*/  IADD3 R30, P0, PT, R10, R4, RZ ;  /* 0x000000040a1e7210 */ /* 0x002fc60007f1e0ff */
[----:B------:R-:W-:Y:S02]  /*c7890*/  IMAD.X R35, R33, 0x1, R7, P1 ;  /* 0x0000000121237824 */ /* 0x000fe400008e0607 */
[----:B--2---:R-:W-:Y:S02]  /*c78a0*/  IMAD.MOV.U32 R27, RZ, RZ, R24 ;  /* 0x000000ffff1b7224 */ /* 0x004fe400078e0018 */
[----:B------:R-:W-:Y:S02]  /*c78b0*/  IMAD.MOV.U32 R24, RZ, RZ, R18 ;  /* 0x000000ffff187224 */ /* 0x000fe400078e0012 */
[----:B------:R-:W-:Y:S02]  /*c78c0*/  IMAD.MOV.U32 R18, RZ, RZ, R16 ;  /* 0x000000ffff127224 */ /* 0x000fe400078e0010 */
[----:B------:R-:W-:Y:S01]  /*c78d0*/  IMAD.MOV.U32 R16, RZ, RZ, R14 ;  /* 0x000000ffff107224 */ /* 0x000fe200078e000e */
[----:B------:R-:W-:Y:S01]  /*c78e0*/  IADD3 R14, P3, PT, R10, R6, RZ ;  /* 0x000000060a0e7210 */ /* 0x000fe20007f7e0ff */
[----:B------:R-:W-:-:S02]  /*c78f0*/  IMAD.X R31, R8, 0x1, R5, P0 ;  /* 0x00000001081f7824 */ /* 0x000fc400000e0605 */
[----:B------:R-:W-:Y:S02]  /*c7900*/  IMAD.MOV.U32 R26, RZ, RZ, R28 ;  /* 0x000000ffff1a7224 */ /* 0x000fe400078e001c */
[----:B------:R-:W-:Y:S01]  /*c7910*/  IMAD.MOV.U32 R28, RZ, RZ, R25 ;  /* 0x000000ffff1c7224 */ /* 0x000fe200078e0019 */
[----:B------:R0:W-:Y:S01]  /*c7920*/  STL.64 [R1+0x6b0], R34 ;  /* 0x0006b02201007387 */ /* 0x0001e20000100a00 */
[----:B------:R-:W-:Y:S02]  /*c7930*/  IMAD.MOV.U32 R25, RZ, RZ, R19 ;  /* 0x000000ffff197224 */ /* 0x000fe400078e0013 */
[----:B------:R-:W-:Y:S01]  /*c7940*/  IMAD.MOV.U32 R19, RZ, RZ, R17 ;  /* 0x000000ffff137224 */ /* 0x000fe200078e0011 */
[----:B------:R1:W-:Y:S01]  /*c7950*/  STL.64 [R1+0x6a8], R30 ;  /* 0x0006a81e01007387 */ /* 0x0003e20000100a00 */
[----:B------:R-:W-:Y:S02]  /*c7960*/  IMAD.MOV.U32 R17, RZ, RZ, R15 ;  /* 0x000000ffff117224 */ /* 0x000fe400078e000f */
[----:B------:R-:W-:Y:S01]  /*c7970*/  IMAD.X R15, R8, 0x1, R7, P3 ;  /* 0x00000001080f7824 */ /* 0x000fe200018e0607 */
[----:B------:R-:W-:-:S02]  /*c7980*/  SHF.R.S32.HI R8, RZ, 0x1f, R11 ;  /* 0x0000001fff087819 */ /* 0x000fc4000001140b */
[C---:B0-----:R-:W-:Y:S01]  /*c7990*/  IADD3 R34, P3, PT, R11.reuse, R6, RZ ;  /* 0x000000060b227210 */ /* 0x041fe20007f7e0ff */
[----:B-1----:R-:W-:Y:S01]  /*c79a0*/  IMAD.MOV.U32 R30, RZ, RZ, R26 ;  /* 0x000000ffff1e7224 */ /* 0x002fe200078e001a */
[----:B------:R-:W-:Y:S01]  /*c79b0*/  IADD3 R26, P1, PT, R11, R4, RZ ;  /* 0x000000040b1a7210 */ /* 0x000fe20007f3e0ff */
[----:B------:R-:W-:Y:S01]  /*c79c0*/  IMAD.MOV.U32 R31, RZ, RZ, R27 ;  /* 0x000000ffff1f7224 */ /* 0x000fe200078e001b */
[----:B------:R0:W-:Y:S01]  /*c79d0*/  STL.64 [R1+0x6a0], R14 ;  /* 0x0006a00e01007387 */ /* 0x0001e20000100a00 */
[----:B------:R-:W-:Y:S02]  /*c79e0*/  SHF.R.S32.HI R9, RZ, 0x1f, R12 ;  /* 0x0000001fff097819 */ /* 0x000fe4000001140c */
[C---:B------:R-:W-:Y:S02]  /*c79f0*/  IMAD.X R27, R8.reuse, 0x1, R5, P1 ;  /* 0x00000001081b7824 */ /* 0x040fe400008e0605 */
[----:B------:R-:W-:-:S03]  /*c7a00*/  IMAD.X R35, R8, 0x1, R7, P3 ;  /* 0x0000000108237824 */ /* 0x000fc600018e0607 */
[----:B------:R1:W-:Y:S01]  /*c7a10*/  STL.64 [R1+0x420], R26 ;  /* 0x0004201a01007387 */ /* 0x0003e20000100a00 */
[----:B0-----:R-:W-:-:S05]  /*c7a20*/  IADD3 R14, P0, PT, R12, R4, RZ ;  /* 0x000000040c0e7210 */ /* 0x001fca0007f1e0ff */
[----:B------:R-:W-:Y:S01]  /*c7a30*/  IMAD.X R15, R9, 0x1, R5, P0 ;  /* 0x00000001090f7824 */ /* 0x000fe200000e0605 */
[----:B-1----:R-:W2:Y:S04]  /*c7a40*/  LDL.LU.64 R26, [R1+0x4518] ;  /* 0x00451800011a7983 */ /* 0x002ea80000300a00 */
[----:B------:R0:W-:Y:S01]  /*c7a50*/  STL.64 [R1+0x418], R34 ;  /* 0x0004182201007387 */ /* 0x0001e20000100a00 */
[----:B------:R-:W-:-:S03]  /*c7a60*/  SHF.R.S32.HI R8, RZ, 0x1f, R13 ;  /* 0x0000001fff087819 */ /* 0x000fc6000001140d */
[----:B------:R1:W-:Y:S01]  /*c7a70*/  STL.64 [R1+0x698], R14 ;  /* 0x0006980e01007387 */ /* 0x0003e20000100a00 */
[----:B0-----:R-:W-:Y:S02]  /*c7a80*/  IMAD.MOV.U32 R34, RZ, RZ, R31 ;  /* 0x000000ffff227224 */ /* 0x001fe400078e001f */
[----:B------:R-:W-:Y:S01]  /*c7a90*/  IMAD.MOV.U32 R31, RZ, RZ, R24 ;  /* 0x000000ffff1f7224 */ /* 0x000fe200078e0018 */
[----:B------:R-:W-:Y:S01]  /*c7aa0*/  IADD3 R24, P1, PT, R12, R6, RZ ;  /* 0x000000060c187210 */ /* 0x000fe20007f3e0ff */
[----:B------:R-:W-:Y:S01]  /*c7ab0*/  IMAD.MOV.U32 R35, RZ, RZ, R28 ;  /* 0x000000ffff237224 */ /* 0x000fe200078e001c */
[----:B-1----:R-:W-:Y:S01]  /*c7ac0*/  IADD3 R14, P0, PT, R13, R4, RZ ;  /* 0x000000040d0e7210 */ /* 0x002fe20007f1e0ff */
[----:B------:R-:W-:Y:S02]  /*c7ad0*/  IMAD.MOV.U32 R28, RZ, RZ, R25 ;  /* 0x000000ffff1c7224 */ /* 0x000fe400078e0019 */
[----:B------:R-:W-:Y:S02]  /*c7ae0*/  IMAD.X R25, R9, 0x1, R7, P1 ;  /* 0x0000000109197824 */ /* 0x000fe400008e0607 */
[----:B------:R-:W-:-:S03]  /*c7af0*/  IMAD.X R15, R8, 0x1, R5, P0 ;  /* 0x00000001080f7824 */ /* 0x000fc600000e0605 */
[----:B------:R0:W-:Y:S04]  /*c7b00*/  STL.64 [R1+0x410], R24 ;  /* 0x0004101801007387 */ /* 0x0001e80000100a00 */
[----:B0-----:R-:W3:Y:S04]  /*c7b10*/  LDL.LU.64 R24, [R1+0x4510] ;  /* 0x0045100001187983 */ /* 0x001ee80000300a00 */
[----:B------:R0:W-:Y:S04]  /*c7b20*/  STL.64 [R1+0x690], R14 ;  /* 0x0006900e01007387 */ /* 0x0001e80000100a00 */
[----:B0-----:R-:W2:Y:S01]  /*c7b30*/  LDL.LU.64 R14, [R1+0x4508] ;  /* 0x00450800010e7983 */ /* 0x001ea20000300a00 */
[----:B------:R-:W-:Y:S01]  /*c7b40*/  IADD3 R12, P3, PT, R13, R6, RZ ;  /* 0x000000060d0c7210 */ /* 0x000fe20007f7e0ff */
[----:B------:R-:W-:-:S02]  /*c7b50*/  IMAD.MOV.U32 R41, RZ, RZ, R35 ;  /* 0x000000ffff297224 */ /* 0x000fc400078e0023 */
[----:B------:R-:W-:Y:S02]  /*c7b60*/  IMAD.MOV.U32 R35, RZ, RZ, R31 ;  /* 0x000000ffff237224 */ /* 0x000fe400078e001f */
[----:B------:R-:W-:Y:S02]  /*c7b70*/  IMAD.MOV.U32 R31, RZ, RZ, R23 ;  /* 0x000000ffff1f7224 */ /* 0x000fe400078e0017 */
[----:B------:R-:W-:Y:S02]  /*c7b80*/  IMAD.X R13, R8, 0x1, R7, P3 ;  /* 0x00000001080d7824 */ /* 0x000fe400018e0607 */
[----:B------:R-:W-:Y:S02]  /*c7b90*/  IMAD.MOV.U32 R23, RZ, RZ, R16 ;  /* 0x000000ffff177224 */ /* 0x000fe400078e0010 */
[----:B------:R-:W-:Y:S02]  /*c7ba0*/  IMAD.MOV.U32 R60, RZ, RZ, R22 ;  /* 0x000000ffff3c7224 */ /* 0x000fe400078e0016 */
[----:B------:R-:W-:Y:S01]  /*c7bb0*/  IMAD.MOV.U32 R22, RZ, RZ, R17 ;  /* 0x000000ffff167224 */ /* 0x000fe200078e0011 */
[----:B------:R-:W-:Y:S01]  /*c7bc0*/  STL.64 [R1+0x688], R12 ;  /* 0x0006880c01007387 */ /* 0x000fe20000100a00 */
[----:B------:R-:W-:-:S04]  /*c7bd0*/  VIADD R38, R47, UR39 ;  /* 0x000000272f267c36 */ /* 0x000fc80008000000 */
[----:B------:R-:W-:Y:S01]  /*c7be0*/  VIADD R46, R38, UR40 ;  /* 0x00000028262e7c36 */ /* 0x000fe20008000000 */
[----:B--2---:R-:W-:Y:S02]  /*c7bf0*/  SHF.R.S32.HI R8, RZ, 0x1f, R14 ;  /* 0x0000001fff087819 */ /* 0x004fe4000001140e */
[----:B------:R-:W-:-:S05]  /*c7c00*/  IADD3 R16, P1, PT, R14, R4, RZ ;  /* 0x000000040e107210 */ /* 0x000fca0007f3e0ff */
[----:B------:R-:W-:-:S05]  /*c7c10*/  IMAD.X R17, R8, 0x1, R5, P1 ;  /* 0x0000000108117824 */ /* 0x000fca00008e0605 */
[----:B------:R0:W-:Y:S04]  /*c7c20*/  STL.64 [R1+0x408], R16 ;  /* 0x0004081001007387 */ /* 0x0001e80000100a00 */
[----:B0-----:R-:W2:Y:S01]  /*c7c30*/  LDL.LU.64 R16, [R1+0x4500] ;  /* 0x0045000001107983 */ /* 0x001ea20000300a00 */
[----:B------:R-:W-:Y:S02]  /*c7c40*/  VIADD R40, R46, UR41 ;  /* 0x000000292e287c36 */ /* 0x000fe40008000000 */
[----:B------:R-:W-:Y:S01]  /*c7c50*/  IMAD.MOV.U32 R45, RZ, RZ, R18 ;  /* 0x000000ffff2d7224 */ /* 0x000fe200078e0012 */
[----:B------:R-:W-:Y:S01]  /*c7c60*/  SHF.R.S32.HI R9, RZ, 0x1f, R15 ;  /* 0x0000001fff097819 */ /* 0x000fe2000001140f */
[----:B------:R-:W-:Y:S01]  /*c7c70*/  VIADD R58, R40, UR42 ;  /* 0x0000002a283a7c36 */ /* 0x000fe20008000000 */
[----:B------:R-:W-:Y:S01]  /*c7c80*/  IADD3 R18, P3, PT, R14, R6, RZ ;  /* 0x000000060e127210 */ /* 0x000fe20007f7e0ff */
[----:B------:R-:W-:Y:S01]  /*c7c90*/  IMAD.MOV.U32 R11, RZ, RZ, R60 ;  /* 0x000000ffff0b7224 */ /* 0x000fe200078e003c */
[----:B------:R-:W-:Y:S01]  /*c7ca0*/  IADD3 R12, P0, PT, R15, R4, RZ ;  /* 0x000000040f0c7210 */ /* 0x000fe20007f1e0ff */
[----:B------:R-:W-:Y:S01]  /*c7cb0*/  VIADD R44, R58, UR43 ;  /* 0x0000002b3a2c7c36 */ /* 0x000fe20008000000 */
[----:B----4-:R-:W-:Y:S01]  /*c7cc0*/  LOP3.LUT R50, R50, 0xfffffbff, RZ, 0xc0, !PT ;  /* 0xfffffbff32327812 */ /* 0x010fe200078ec0ff */
[----:B------:R-:W0:Y:S02]  /*c7cd0*/  LDCU UR42, c[0x0][0x39c] ;  /* 0x00007380ff2a77ac */ /* 0x000e240008000800 */
[----:B------:R-:W-:Y:S01]  /*c7ce0*/  VIADD R39, R44, UR44 ;  /* 0x0000002c2c277c36 */ /* 0x000fe20008000000 */
[----:B------:R-:W1:Y:S03]  /*c7cf0*/  LDCU.64 UR40, c[0x0][0x398] ;  /* 0x00007300ff2877ac */ /* 0x000e660008000a00 */
[----:B------:R-:W-:-:S02]  /*c7d00*/  IMAD.MOV.U32 R10, RZ, RZ, R39 ;  /* 0x000000ffff0a7224 */ /* 0x000fc400078e0027 */
[----:B------:R-:W-:Y:S02]  /*c7d10*/  IMAD.MOV.U32 R39, RZ, RZ, R28 ;  /* 0x000000ffff277224 */ /* 0x000fe400078e001c */
[----:B------:R-:W-:Y:S02]  /*c7d20*/  IMAD.MOV.U32 R28, RZ, RZ, R19 ;  /* 0x000000ffff1c7224 */ /* 0x000fe400078e0013 */
[----:B------:R-:W-:Y:S02]  /*c7d30*/  IMAD.X R19, R8, 0x1, R7, P3 ;  /* 0x0000000108137824 */ /* 0x000fe400018e0607 */
[----:B------:R-:W-:-:S03]  /*c7d40*/  IMAD.X R13, R9, 0x1, R5, P0 ;  /* 0x00000001090d7824 */ /* 0x000fc600000e0605 */
[----:B------:R4:W-:Y:S04]  /*c7d50*/  STL.64 [R1+0x400], R18 ;  /* 0x0004001201007387 */ /* 0x0009e80000100a00 */
[----:B------:R-:W-:Y:S01]  /*c7d60*/  STL.64 [R1+0x680], R12 ;  /* 0x0006800c01007387 */ /* 0x000fe20000100a00 */
[----:B----4-:R-:W-:-:S05]  /*c7d70*/  IADD3 R18, P1, PT, R15, R6, RZ ;  /* 0x000000060f127210 */ /* 0x010fca0007f3e0ff */
[----:B------:R-:W-:-:S05]  /*c7d80*/  IMAD.X R19, R9, 0x1, R7, P1 ;  /* 0x0000000109137824 */ /* 0x000fca00008e0607 */
[----:B------:R4:W-:Y:S01]  /*c7d90*/  STL.64 [R1+0x3f8], R18 ;  /* 0x0003f81201007387 */ /* 0x0009e20000100a00 */
[----:B------:R-:W-:Y:S02]  /*c7da0*/  IMAD.MOV.U32 R60, RZ, RZ, R30 ;  /* 0x000000ffff3c7224 */ /* 0x000fe400078e001e */
[----:B------:R-:W-:Y:S01]  /*c7db0*/  IMAD.MOV.U32 R30, RZ, RZ, R28 ;  /* 0x000000ffff1e7224 */ /* 0x000fe200078e001c */
[----:B----4-:R-:W4:Y:S01]  /*c7dc0*/  LDL.LU.64 R18, [R1+0x44f8] ;  /* 0x0044f80001127983 */ /* 0x010f220000300a00 */
[----:B------:R-:W-:Y:S01]  /*c7dd0*/  IMAD.MOV.U32 R28, RZ, RZ, R23 ;  /* 0x000000ffff1c7224 */ /* 0x000fe200078e0017 */
[----:B--2---:R-:W-:Y:S02]  /*c7de0*/  SHF.R.S32.HI R8, RZ, 0x1f, R16 ;  /* 0x0000001fff087819 */ /* 0x004fe40000011410 */
[C---:B------:R-:W-:Y:S02]  /*c7df0*/  IADD3 R14, P0, PT, R16.reuse, R4, RZ ;  /* 0x00000004100e7210 */ /* 0x040fe40007f1e0ff */
[----:B------:R-:W-:-:S03]  /*c7e00*/  IADD3 R12, P3, PT, R16, R6, RZ ;  /* 0x00000006100c7210 */ /* 0x000fc60007f7e0ff */
[C---:B------:R-:W-:Y:S02]  /*c7e10*/  IMAD.X R15, R8.reuse, 0x1, R5, P0 ;  /* 0x00000001080f7824 */ /* 0x040fe400000e0605 */
[----:B------:R-:W-:-:S03]  /*c7e20*/  IMAD.X R13, R8, 0x1, R7, P3 ;  /* 0x00000001080d7824 */ /* 0x000fc600018e0607 */
[----:B------:R-:W-:Y:S04]  /*c7e30*/  STL.64 [R1+0x678], R14 ;  /* 0x0006780e01007387 */ /* 0x000fe80000100a00 */
[----:B------:R2:W-:Y:S01]  /*c7e40*/  STL.64 [R1+0x670], R12 ;  /* 0x0006700c01007387 */ /* 0x0005e20000100a00 */
[----:B------:R-:W-:Y:S01]  /*c7e50*/  SHF.R.S32.HI R8, RZ, 0x1f, R17 ;  /* 0x0000001fff087819 */ /* 0x000fe20000011411 */
[----:B--2---:R-:W-:Y:S02]  /*c7e60*/  IMAD.MOV.U32 R12, RZ, RZ, R58 ;  /* 0x000000ffff0c7224 */ /* 0x004fe400078e003a */
[----:B------:R-:W-:Y:S02]  /*c7e70*/  IMAD.MOV.U32 R58, RZ, RZ, R31 ;  /* 0x000000ffff3a7224 */ /* 0x000fe400078e001f */
[----:B------:R-:W-:Y:S01]  /*c7e80*/  IMAD.MOV.U32 R31, RZ, RZ, R22 ;  /* 0x000000ffff1f7224 */ /* 0x000fe200078e0016 */
[----:B------:R-:W-:-:S05]  /*c7e90*/  IADD3 R22, P1, PT, R17, R4, RZ ;  /* 0x0000000411167210 */ /* 0x000fca0007f3e0ff */
[----:B------:R-:W-:-:S05]  /*c7ea0*/  IMAD.X R23, R8, 0x1, R5, P1 ;  /* 0x0000000108177824 */ /* 0x000fca00008e0605 */
[----:B------:R2:W-:Y:S04]  /*c7eb0*/  STL.64 [R1+0x3f0], R22 ;  /* 0x0003f01601007387 */ /* 0x0005e80000100a00 */
[----:B--2---:R-:W2:Y:S01]  /*c7ec0*/  LDL.LU R23, [R1+0x44f0] ;  /* 0x0044f00001177983 */ /* 0x004ea20000300800 */
[----:B------:R-:W-:Y:S02]  /*c7ed0*/  IADD3 R16, P3, PT, R17, R6, RZ ;  /* 0x0000000611107210 */ /* 0x000fe40007f7e0ff */
[----:B----4-:R-:W-:Y:S02]  /*c7ee0*/  SHF.R.S32.HI R9, RZ, 0x1f, R18 ;  /* 0x0000001fff097819 */ /* 0x010fe40000011412 */
[----:B------:R-:W-:Y:S01]  /*c7ef0*/  IADD3 R14, P0, PT, R18, R4, RZ ;  /* 0x00000004120e7210 */ /* 0x000fe20007f1e0ff */
[----:B------:R-:W-:Y:S01]  /*c7f00*/  IMAD.X R17, R8, 0x1, R7, P3 ;  /* 0x0000000108117824 */ /* 0x000fe200018e0607 */
[----:B------:R-:W-:-:S03]  /*c7f10*/  IADD3 R22, P1, PT, R18, R6, RZ ;  /* 0x0000000612167210 */ /* 0x000fc60007f3e0ff */
[----:B------:R-:W-:Y:S01]  /*c7f20*/  IMAD.X R15, R9, 0x1, R5, P0 ;  /* 0x00000001090f7824 */ /* 0x000fe200000e0605 */
[----:B------:R4:W-:Y:S01]  /*c7f30*/  STL.64 [R1+0x3e8], R16 ;  /* 0x0003e81001007387 */ /* 0x0009e20000100a00 */
[----:B------:R-:W-:-:S03]  /*c7f40*/  SHF.R.S32.HI R8, RZ, 0x1f, R19 ;  /* 0x0000001fff087819 */ /* 0x000fc60000011413 */
[----:B------:R-:W-:Y:S01]  /*c7f50*/  STL [R1+0x3e0], R22 ;  /* 0x0003e01601007387 */ /* 0x000fe20000100800 */
[----:B------:R-:W-:-:S03]  /*c7f60*/  IMAD.MOV.U32 R18, RZ, RZ, R22 ;  /* 0x000000ffff127224 */ /* 0x000fc600078e0016 */
[----:B------:R0:W-:Y:S01]  /*c7f70*/  STL.64 [R1+0x668], R14 ;  /* 0x0006680e01007387 */ /* 0x0001e20000100a00 */
[C---:B----4-:R-:W-:Y:S02]  /*c7f80*/  IADD3 R16, P0, PT, R19.reuse, R4, RZ ;  /* 0x0000000413107210 */ /* 0x050fe40007f1e0ff */
[----:B0-----:R-:W-:Y:S01]  /*c7f90*/  IADD3 R14, P3, PT, R19, R6, RZ ;  /* 0x00000006130e7210 */ /* 0x001fe20007f7e0ff */
[----:B--2---:R-:W-:Y:S02]  /*c7fa0*/  IMAD.MOV.U32 R19, RZ, RZ, R23 ;  /* 0x000000ffff137224 */ /* 0x004fe400078e0017 */
[----:B------:R-:W2:Y:S01]  /*c7fb0*/  LDL.LU.64 R22, [R1+0x44e8] ;  /* 0x0044e80001167983 */ /* 0x000ea20000300a00 */
[----:B------:R-:W-:Y:S02]  /*c7fc0*/  IMAD.X R19, R9, 0x1, R7, P1 ;  /* 0x0000000109137824 */ /* 0x000fe400008e0607 */
[C---:B------:R-:W-:Y:S02]  /*c7fd0*/  IMAD.X R17, R8.reuse, 0x1, R5, P0 ;  /* 0x0000000108117824 */ /* 0x040fe400000e0605 */
[----:B------:R-:W-:Y:S01]  /*c7fe0*/  IMAD.X R15, R8, 0x1, R7, P3 ;  /* 0x00000001080f7824 */ /* 0x000fe200018e0607 */
[----:B------:R-:W-:Y:S04]  /*c7ff0*/  STL [R1+0x3e4], R19 ;  /* 0x0003e41301007387 */ /* 0x000fe80000100800 */
[----:B------:R0:W-:Y:S04]  /*c8000*/  STL.64 [R1+0x660], R16 ;  /* 0x0006601001007387 */ /* 0x0001e80000100a00 */
[----:B------:R4:W-:Y:S01]  /*c8010*/  STL.64 [R1+0x658], R14 ;  /* 0x0006580e01007387 */ /* 0x0009e20000100a00 */
[----:B------:R-:W-:Y:S01]  /*c8020*/  IMAD.MOV.U32 R13, RZ, RZ, R12 ;  /* 0x000000ffff0d7224 */ /* 0x000fe200078e000c */
[----:B--2---:R-:W-:-:S02]  /*c8030*/  SHF.R.S32.HI R8, RZ, 0x1f, R23 ;  /* 0x0000001fff087819 */ /* 0x004fc40000011417 */
[C---:B------:R-:W-:Y:S02]  /*c8040*/  IADD3 R18, P1, PT, R23.reuse, R4, RZ ;  /* 0x0000000417127210 */ /* 0x040fe40007f3e0ff */
[----:B0-----:R-:W-:Y:S02]  /*c8050*/  IADD3 R16, P3, PT, R23, R6, RZ ;  /* 0x0000000617107210 */ /* 0x001fe40007f7e0ff */
[----:B------:R-:W-:Y:S01]  /*c8060*/  SHF.R.S32.HI R9, RZ, 0x1f, R22 ;  /* 0x0000001fff097819 */ /* 0x000fe20000011416 */
[----:B------:R-:W-:Y:S01]  /*c8070*/  IMAD.X R19, R8, 0x1, R5, P1 ;  /* 0x0000000108137824 */ /* 0x000fe200008e0605 */
[----:B----4-:R-:W-:Y:S01]  /*c8080*/  IADD3 R14, P0, PT, R22, R4, RZ ;  /* 0x00000004160e7210 */ /* 0x010fe20007f1e0ff */
[----:B------:R-:W-:Y:S01]  /*c8090*/  IMAD.X R17, R8, 0x1, R7, P3 ;  /* 0x0000000108117824 */ /* 0x000fe200018e0607 */
[----:B------:R-:W-:Y:S02]  /*c80a0*/  IADD3 R22, P1, PT, R22, R6, RZ ;  /* 0x0000000616167210 */ /* 0x000fe40007f3e0ff */
[----:B------:R0:W-:Y:S01]  /*c80b0*/  STL.64 [R1+0x3d8], R18 ;  /* 0x0003d81201007387 */ /* 0x0001e20000100a00 */
[----:B------:R-:W-:Y:S01]  /*c80c0*/  IMAD.X R15, R9, 0x1, R5, P0 ;  /* 0x00000001090f7824 */ /* 0x000fe200000e0605 */
[----:B------:R-:W-:-:S02]  /*c80d0*/  SHF.R.S32.HI R8, RZ, 0x1f, R21 ;  /* 0x0000001fff087819 */ /* 0x000fc40000011415 */
[----:B------:R2:W-:Y:S01]  /*c80e0*/  STL.64 [R1+0x3d0], R16 ;  /* 0x0003d01001007387 */ /* 0x0005e20000100a00 */
[----:B------:R-:W-:Y:S01]  /*c80f0*/  IMAD.X R23, R9, 0x1, R7, P1 ;  /* 0x0000000109177824 */ /* 0x000fe200008e0607 */
[C---:B0-----:R-:W-:Y:S02]  /*c8100*/  IADD3 R18, P0, PT, R21.reuse, R4, RZ ;  /* 0x0000000415127210 */ /* 0x041fe40007f1e0ff */
[----:B--2---:R-:W-:-:S03]  /*c8110*/  IADD3 R16, P3, PT, R21, R6, RZ ;  /* 0x0000000615107210 */ /* 0x004fc60007f7e0ff */
[C---:B------:R-:W-:Y:S01]  /*c8120*/  IMAD.X R19, R8.reuse, 0x1, R5, P0 ;  /* 0x0000000108137824 */ /* 0x040fe200000e0605 */
[----:B------:R0:W-:Y:S01]  /*c8130*/  STL.64 [R1+0x650], R14 ;  /* 0x0006500e01007387 */ /* 0x0001e20000100a00 */
[----:B------:R-:W-:-:S03]  /*c8140*/  IMAD.X R17, R8, 0x1, R7, P3 ;  /* 0x0000000108117824 */ /* 0x000fc600018e0607 */
[----:B------:R2:W-:Y:S01]  /*c8150*/  STL.64 [R1+0x3c8], R22 ;  /* 0x0003c81601007387 */ /* 0x0005e20000100a00 */
[----:B------:R-:W-:-:S03]  /*c8160*/  SHF.R.S32.HI R8, RZ, 0x1f, R26 ;  /* 0x0000001fff087819 */ /* 0x000fc6000001141a */
[----:B------:R4:W-:Y:S01]  /*c8170*/  STL.64 [R1+0x648], R18 ;  /* 0x0006481201007387 */ /* 0x0009e20000100a00 */
[----:B0-----:R-:W-:-:S03]  /*c8180*/  IMAD.MOV.U32 R14, RZ, RZ, R13 ;  /* 0x000000ffff0e7224 */ /* 0x001fc600078e000d */
[----:B------:R0:W-:Y:S01]  /*c8190*/  STL.64 [R1+0x640], R16 ;  /* 0x0006401001007387 */ /* 0x0001e20000100a00 */
[----:B---3--:R-:W-:Y:S01]  /*c81a0*/  SHF.R.S32.HI R9, RZ, 0x1f, R25 ;  /* 0x0000001fff097819 */ /* 0x008fe20000011419 */
[----:B------:R-:W-:Y:S01]  /*c81b0*/  IMAD.MOV.U32 R15, RZ, RZ, R14 ;  /* 0x000000ffff0f7224 */ /* 0x000fe200078e000e */
[C---:B--2---:R-:W-:Y:S01]  /*c81c0*/  IADD3 R22, P1, PT, R26.reuse, R4, RZ ;  /* 0x000000041a167210 */ /* 0x044fe20007f3e0ff */
[----:B------:R-:W-:Y:S02]  /*c81d0*/  IMAD.MOV.U32 R14, RZ, RZ, R11 ;  /* 0x000000ffff0e7224 */ /* 0x000fe400078e000b */
[----:B------:R-:W-:Y:S01]  /*c81e0*/  IMAD.MOV.U32 R11, RZ, RZ, R60 ;  /* 0x000000ffff0b7224 */ /* 0x000fe200078e003c */
[----:B----4-:R-:W-:Y:S01]  /*c81f0*/  IADD3 R18, P3, PT, R26, R6, RZ ;  /* 0x000000061a127210 */ /* 0x010fe20007f7e0ff */
[----:B------:R-:W-:Y:S01]  /*c8200*/  IMAD.MOV.U32 R60, RZ, RZ, R41 ;  /* 0x000000ffff3c7224 */ /* 0x000fe200078e0029 */
[----:B0-----:R-:W-:Y:S01]  /*c8210*/  IADD3 R16, P0, PT, R25, R4, RZ ;  /* 0x0000000419107210 */ /* 0x001fe20007f1e0ff */
[----:B------:R-:W-:-:S02]  /*c8220*/  IMAD.MOV.U32 R41, RZ, RZ, R34 ;  /* 0x000000ffff297224 */ /* 0x000fc400078e0022 */
[----:B------:R-:W-:Y:S02]  /*c8230*/  IMAD.MOV.U32 R34, RZ, RZ, R35 ;  /* 0x000000ffff227224 */ /* 0x000fe400078e0023 */
[C---:B------:R-:W-:Y:S02]  /*c8240*/  IMAD.X R23, R8.reuse, 0x1, R5, P1 ;  /* 0x0000000108177824 */ /* 0x040fe400008e0605 */
[----:B------:R-:W-:Y:S02]  /*c8250*/  IMAD.MOV.U32 R35, RZ, RZ, R31 ;  /* 0x000000ffff237224 */ /* 0x000fe400078e001f */
[----:B------:R-:W-:Y:S02]  /*c8260*/  IMAD.X R17, R9, 0x1, R5, P0 ;  /* 0x0000000109117824 */ /* 0x000fe400000e0605 */
[----:B------:R-:W-:Y:S02]  /*c8270*/  IMAD.MOV.U32 R31, RZ, RZ, R30 ;  /* 0x000000ffff1f7224 */ /* 0x000fe400078e001e */
[----:B------:R-:W-:-:S02]  /*c8280*/  IMAD.X R19, R8, 0x1, R7, P3 ;  /* 0x0000000108137824 */ /* 0x000fc400018e0607 */
[----:B------:R-:W-:Y:S01]  /*c8290*/  IMAD.MOV.U32 R30, RZ, RZ, R28 ;  /* 0x000000ffff1e7224 */ /* 0x000fe200078e001c */
[----:B------:R-:W-:Y:S01]  /*c82a0*/  IADD3 R28, P1, PT, R25, R6, RZ ;  /* 0x00000006191c7210 */ /* 0x000fe20007f3e0ff */
[----:B------:R0:W-:Y:S01]  /*c82b0*/  STL.64 [R1+0x3c0], R22 ;  /* 0x0003c01601007387 */ /* 0x0001e20000100a00 */
[----:B------:R-:W-:-:S03]  /*c82c0*/  SHF.R.S32.HI R8, RZ, 0x1f, R24 ;  /* 0x0000001fff087819 */ /* 0x000fc60000011418 */
[----:B------:R-:W-:Y:S01]  /*c82d0*/  STL.64 [R1+0x638], R16 ;  /* 0x0006381001007387 */ /* 0x000fe20000100a00 */
[----:B------:R-:W-:-:S03]  /*c82e0*/  IMAD.MOV.U32 R25, RZ, RZ, R29 ;  /* 0x000000ffff197224 */ /* 0x000fc600078e001d */
[----:B------:R2:W-:Y:S01]  /*c82f0*/  STL.64 [R1+0x3b8], R18 ;  /* 0x0003b81201007387 */ /* 0x0005e20000100a00 */
[----:B0-----:R-:W-:-:S03]  /*c8300*/  IADD3 R22, P0, PT, R24, R4, RZ ;  /* 0x0000000418167210 */ /* 0x001fc60007f1e0ff */
[----:B------:R0:W-:Y:S01]  /*c8310*/  STL [R1+0x3b0], R28 ;  /* 0x0003b01c01007387 */ /* 0x0001e20000100800 */
[----:B--2---:R-:W-:Y:S01]  /*c8320*/  IADD3 R18, P3, PT, R24, R6, RZ ;  /* 0x0000000618127210 */ /* 0x004fe20007f7e0ff */
[----:B------:R-:W-:Y:S02]  /*c8330*/  IMAD.MOV.U32 R24, RZ, RZ, R28 ;  /* 0x000000ffff187224 */ /* 0x000fe400078e001c */
[----:B0-----:R-:W2:Y:S01]  /*c8340*/  LDL.LU.64 R28, [R1+0x44e0] ;  /* 0x0044e000011c7983 */ /* 0x001ea20000300a00 */
[--C-:B------:R-:W-:Y:S02]  /*c8350*/  IMAD.X R25, R9, 0x1, R7.reuse, P1 ;  /* 0x0000000109197824 */ /* 0x100fe400008e0607 */
[C---:B------:R-:W-:Y:S02]  /*c8360*/  IMAD.X R19, R8.reuse, 0x1, R7, P3 ;  /* 0x0000000108137824 */ /* 0x040fe400018e0607 */
[----:B------:R-:W-:Y:S01]  /*c8370*/  IMAD.X R23, R8, 0x1, R5, P0 ;  /* 0x0000000108177824 */ /* 0x000fe200000e0605 */
[----:B------:R-:W-:Y:S01]  /*c8380*/  STL [R1+0x3b4], R25 ;  /* 0x0003b41901007387 */ /* 0x000fe20000100800 */
[----:B------:R-:W-:-:S03]  /*c8390*/  IMAD.MOV.U32 R16, RZ, RZ, R15 ;  /* 0x000000ffff107224 */ /* 0x000fc600078e000f */
[----:B------:R0:W-:Y:S01]  /*c83a0*/  STL.64 [R1+0x628], R18 ;  /* 0x0006281201007387 */ /* 0x0001e20000100a00 */
[----:B------:R-:W-:-:S03]  /*c83b0*/  IMAD.MOV.U32 R15, RZ, RZ, R14 ;  /* 0x000000ffff0f7224 */ /* 0x000fc600078e000e */
[----:B------:R3:W-:Y:S01]  /*c83c0*/  STL.64 [R1+0x630], R22 ;  /* 0x0006301601007387 */ /* 0x0007e20000100a00 */
[----:B------:R-:W-:Y:S02]  /*c83d0*/  IMAD.MOV.U32 R17, RZ, RZ, R16 ;  /* 0x000000ffff117224 */ /* 0x000fe400078e0010 */
[----:B------:R-:W-:Y:S02]  /*c83e0*/  IMAD.MOV.U32 R16, RZ, RZ, R11 ;  /* 0x000000ffff107224 */ /* 0x000fe400078e000b */
[----:B------:R-:W-:Y:S02]  /*c83f0*/  IMAD.MOV.U32 R11, RZ, RZ, R30 ;  /* 0x000000ffff0b7224 */ /* 0x000fe400078e001e */
[----:B0-----:R-:W-:Y:S02]  /*c8400*/  IMAD.MOV.U32 R18, RZ, RZ, R15 ;  /* 0x000000ffff127224 */ /* 0x001fe400078e000f */
[----:B---3--:R-:W-:Y:S02]  /*c8410*/  IMAD.MOV.U32 R23, RZ, RZ, R60 ;  /* 0x000000ffff177224 */ /* 0x008fe400078e003c */
[----:B------:R-:W-:-:S02]  /*c8420*/  IMAD.MOV.U32 R60, RZ, RZ, R34 ;  /* 0x000000ffff3c7224 */ /* 0x000fc400078e0022 */
[----:B------:R-:W-:Y:S02]  /*c8430*/  IMAD.MOV.U32 R15, RZ, RZ, R40 ;  /* 0x000000ffff0f7224 */ /* 0x000fe400078e0028 */
[----:B------:R-:W-:Y:S02]  /*c8440*/  IMAD.MOV.U32 R40, RZ, RZ, R35 ;  /* 0x000000ffff287224 */ /* 0x000fe400078e0023 */
[----:B------:R-:W-:Y:S02]  /*c8450*/  IMAD.MOV.U32 R19, RZ, RZ, R41 ;  /* 0x000000ffff137224 */ /* 0x000fe400078e0029 */
[----:B------:R-:W-:Y:S01]  /*c8460*/  IMAD.MOV.U32 R41, RZ, RZ, R31 ;  /* 0x000000ffff297224 */ /* 0x000fe200078e001f */
[----:B--2---:R-:W-:Y:S02]  /*c8470*/  SHF.R.S32.HI R8, RZ, 0x1f, R29 ;  /* 0x0000001fff087819 */ /* 0x004fe4000001141d */
[C---:B------:R-:W-:Y:S02]  /*c8480*/  IADD3 R34, P1, PT, R29.reuse, R4, RZ ;  /* 0x000000041d227210 */ /* 0x040fe40007f3e0ff */
[----:B------:R-:W-:-:S03]  /*c8490*/  IADD3 R30, P3, PT, R29, R6, RZ ;  /* 0x000000061d1e7210 */ /* 0x000fc60007f7e0ff */
[C---:B------:R-:W-:Y:S02]  /*c84a0*/  IMAD.X R35, R8.reuse, 0x1, R5, P1 ;  /* 0x0000000108237824 */ /* 0x040fe400008e0605 */
[----:B------:R-:W-:-:S03]  /*c84b0*/  IMAD.X R31, R8, 0x1, R7, P3 ;  /* 0x00000001081f7824 */ /* 0x000fc600018e0607 */
[----:B------:R0:W-:Y:S04]  /*c84c0*/  STL.64 [R1+0x3a8], R34 ;  /* 0x0003a82201007387 */ /* 0x0001e80000100a00 */
[----:B0-----:R-:W2:Y:S04]  /*c84d0*/  LDL.LU.64 R34, [R1+0x44d8] ;  /* 0x0044d80001227983 */ /* 0x001ea80000300a00 */
[----:B------:R0:W-:Y:S04]  /*c84e0*/  STL.64 [R1+0x3a0], R30 ;  /* 0x0003a01e01007387 */ /* 0x0001e80000100a00 */
[----:B0-----:R-:W3:Y:S01]  /*c84f0*/  LDL.LU R31, [R1+0x44d0] ;  /* 0x0044d000011f7983 */ /* 0x001ee20000300800 */
[----:B------:R-:W-:-:S02]  /*c8500*/  SHF.R.S32.HI R9, RZ, 0x1f, R28 ;  /* 0x0000001fff097819 */ /* 0x000fc4000001141c */
[C---:B------:R-:W-:Y:S02]  /*c8510*/  IADD3 R24, P0, PT, R28.reuse, R4, RZ ;  /* 0x000000041c187210 */ /* 0x040fe40007f1e0ff */
[----:B------:R-:W-:-:S03]  /*c8520*/  IADD3 R30, P1, PT, R28, R6, RZ ;  /* 0x000000061c1e7210 */ /* 0x000fc60007f3e0ff */
[----:B------:R-:W-:Y:S02]  /*c8530*/  IMAD.X R25, R9, 0x1, R5, P0 ;  /* 0x0000000109197824 */ /* 0x000fe400000e0605 */
[----:B------:R-:W-:Y:S01]  /*c8540*/  STL [R1+0x398], R30 ;  /* 0x0003981e01007387 */ /* 0x000fe20000100800 */
[----:B------:R-:W-:Y:S01]  /*c8550*/  SHF.R.S32.HI R8, RZ, 0x1f, R27 ;  /* 0x0000001fff087819 */ /* 0x000fe2000001141b */
[----:B------:R-:W-:Y:S01]  /*c8560*/  IMAD.MOV.U32 R26, RZ, RZ, R30 ;  /* 0x000000ffff1a7224 */ /* 0x000fe200078e001e */
[C---:B------:R-:W-:Y:S01]  /*c8570*/  IADD3 R28, P0, PT, R27.reuse, R4, RZ ;  /* 0x000000041b1c7210 */ /* 0x040fe20007f1e0ff */
[----:B------:R0:W-:Y:S02]  /*c8580*/  STL.64 [R1+0x620], R24 ;  /* 0x0006201801007387 */ /* 0x0001e40000100a00 */
[----:B0-----:R-:W-:Y:S01]  /*c8590*/  IADD3 R24, P3, PT, R27, R6, RZ ;  /* 0x000000061b187210 */ /* 0x001fe20007f7e0ff */
[----:B---3--:R-:W-:Y:S02]  /*c85a0*/  IMAD.MOV.U32 R27, RZ, RZ, R31 ;  /* 0x000000ffff1b7224 */ /* 0x008fe400078e001f */
[----:B------:R-:W3:Y:S01]  /*c85b0*/  LDL.LU.64 R30, [R1+0x44c8] ;  /* 0x0044c800011e7983 */ /* 0x000ee20000300a00 */
[----:B------:R-:W-:-:S02]  /*c85c0*/  IMAD.X R27, R9, 0x1, R7, P1 ;  /* 0x00000001091b7824 */ /* 0x000fc400008e0607 */
[C---:B------:R-:W-:Y:S02]  /*c85d0*/  IMAD.X R29, R8.reuse, 0x1, R5, P0 ;  /* 0x00000001081d7824 */ /* 0x040fe400000e0605 */
[----:B------:R-:W-:Y:S01]  /*c85e0*/  IMAD.X R25, R8, 0x1, R7, P3 ;  /* 0x0000000108197824 */ /* 0x000fe200018e0607 */
[----:B------:R0:W-:Y:S01]  /*c85f0*/  STL [R1+0x39c], R27 ;  /* 0x00039c1b01007387 */ /* 0x0001e20000100800 */
[----:B------:R-:W-:-:S03]  /*c8600*/  SHF.R.S32.HI R8, RZ, 0x1f, R32 ;  /* 0x0000001fff087819 */ /* 0x000fc60000011420 */
[----:B------:R4:W-:Y:S01]  /*c8610*/  STL.64 [R1+0x618], R28 ;  /* 0x0006181c01007387 */ /* 0x0009e20000100a00 */
[----:B------:R-:W-:-:S03]  /*c8620*/  IADD3 R26, P3, PT, R32, R6, RZ ;  /* 0x00000006201a7210 */ /* 0x000fc60007f7e0ff */
[----:B------:R1:W-:Y:S02]  /*c8630*/  STL.64 [R1+0x610], R24 ;  /* 0x0006101801007387 */ /* 0x0003e40000100a00 */
[----:B0-----:R-:W-:Y:S01]  /*c8640*/  IMAD.X R27, R8, 0x1, R7, P3 ;  /* 0x00000001081b7824 */ /* 0x001fe200018e0607 */
[----:B----4-:R-:W-:-:S05]  /*c8650*/  IADD3 R28, P1, PT, R32, R4, RZ ;  /* 0x00000004201c7210 */ /* 0x010fca0007f3e0ff */
[----:B------:R-:W-:-:S05]  /*c8660*/  IMAD.X R29, R8, 0x1, R5, P1 ;  /* 0x00000001081d7824 */ /* 0x000fca00008e0605 */
[----:B------:R0:W-:Y:S04]  /*c8670*/  STL.64 [R1+0x390], R28 ;  /* 0x0003901c01007387 */ /* 0x0001e80000100a00 */
[----:B------:R4:W-:Y:S01]  /*c8680*/  STL.64 [R1+0x388], R26 ;  /* 0x0003881a01007387 */ /* 0x0009e20000100a00 */
[----:B------:R-:W-:Y:S02]  /*c8690*/  IMAD.MOV.U32 R21, RZ, RZ, R18 ;  /* 0x000000ffff157224 */ /* 0x000fe400078e0012 */
[----:B------:R-:W-:Y:S02]  /*c86a0*/  IMAD.MOV.U32 R18, RZ, RZ, R16 ;  /* 0x000000ffff127224 */ /* 0x000fe400078e0010 */
[----:B------:R-:W-:Y:S01]  /*c86b0*/  VIADD R43, R10, UR45 ;  /* 0x0000002d0a2b7c36 */ /* 0x000fe20008000000 */
[----:B---3--:R-:W-:-:S02]  /*c86c0*/  SHF.R.S32.HI R9, RZ, 0x1f, R31 ;  /* 0x0000001fff097819 */ /* 0x008fc4000001141f */
[----:B-1----:R-:W-:-:S05]  /*c86d0*/  IADD3 R24, P0, PT, R31, R4, RZ ;  /* 0x000000041f187210 */ /* 0x002fca0007f1e0ff */
[----:B------:R-:W-:Y:S01]  /*c86e0*/  IMAD.X R25, R9, 0x1, R5, P0 ;  /* 0x0000000109197824 */ /* 0x000fe200000e0605 */
[----:B0-----:R-:W-:Y:S02]  /*c86f0*/  IADD3 R28, P1, PT, R31, R6, RZ ;  /* 0x000000061f1c7210 */ /* 0x001fe40007f3e0ff */
[----:B------:R-:W-:Y:S02]  /*c8700*/  SHF.R.S32.HI R8, RZ, 0x1f, R30 ;  /* 0x0000001fff087819 */ /* 0x000fe4000001141e */
[----:B------:R0:W-:Y:S01]  /*c8710*/  STL.64 [R1+0x608], R24 ;  /* 0x0006081801007387 */ /* 0x0001e20000100a00 */
[----:B----4-:R-:W-:Y:S01]  /*c8720*/  IADD3 R26, P0, PT, R30, R4, RZ ;  /* 0x000000041e1a7210 */ /* 0x010fe20007f1e0ff */
[----:B------:R-:W-:-:S04]  /*c8730*/  IMAD.X R29, R9, 0x1, R7, P1 ;  /* 0x00000001091d7824 */ /* 0x000fc800008e0607 */
[----:B------:R-:W-:Y:S01]  /*c8740*/  IMAD.X R27, R8, 0x1, R5, P0 ;  /* 0x00000001081b7824 */ /* 0x000fe200000e0605 */
[----:B0-----:R-:W-:Y:S01]  /*c8750*/  IADD3 R24, P3, PT, R30, R6, RZ ;  /* 0x000000061e187210 */ /* 0x001fe20007f7e0ff */
[----:B------:R2:W-:Y:S04]  /*c8760*/  STL.64 [R1+0x380], R28 ;  /* 0x0003801c01007387 */ /* 0x0005e80000100a00 */
[----:B------:R-:W-:Y:S01]  /*c8770*/  IMAD.X R25, R8, 0x1, R7, P3 ;  /* 0x0000000108197824 */ /* 0x000fe200018e0607 */
[----:B------:R0:W-:Y:S01]  /*c8780*/  STL.64 [R1+0x600], R26 ;  /* 0x0006001a01007387 */ /* 0x0001e20000100a00 */
[----:B------:R-:W-:-:S03]  /*c8790*/  SHF.R.S32.HI R8, RZ, 0x1f, R36 ;  /* 0x0000001fff087819 */ /* 0x000fc60000011424 */
[----:B------:R1:W-:Y:S01]  /*c87a0*/  STL.64 [R1+0x5f8], R24 ;  /* 0x0005f81801007387 */ /* 0x0003e20000100a00 */
[C---:B------:R-:W-:Y:S02]  /*c87b0*/  IADD3 R30, P3, PT, R36.reuse, R6, RZ ;  /* 0x00000006241e7210 */ /* 0x040fe40007f7e0ff */
[-C--:B--2---:R-:W-:Y:S01]  /*c87c0*/  IADD3 R28, P0, PT, R35, R4.reuse, RZ ;  /* 0x00000004231c7210 */ /* 0x084fe20007f1e0ff */
[----:B0-----:R-:W-:Y:S01]  /*c87d0*/  IMAD.MOV.U32 R26, RZ, RZ, R38 ;  /* 0x000000ffff1a7224 */ /* 0x001fe200078e0026 */
[----:B------:R-:W-:Y:S01]  /*c87e0*/  IADD3 R38, P1, PT, R36, R4, RZ ;  /* 0x0000000424267210 */ /* 0x000fe20007f3e0ff */
[----:B-1----:R-:W-:Y:S02]  /*c87f0*/  IMAD.MOV.U32 R25, RZ, RZ, R18 ;  /* 0x000000ffff197224 */ /* 0x002fe400078e0012 */
[----:B------:R-:W-:Y:S01]  /*c8800*/  IMAD.MOV.U32 R18, RZ, RZ, R10 ;  /* 0x000000ffff127224 */ /* 0x000fe200078e000a */
[----:B------:R-:W-:Y:S01]  /*c8810*/  SHF.R.S32.HI R10, RZ, 0x1f, R35 ;  /* 0x0000001fff0a7819 */ /* 0x000fe20000011423 */
[----:B------:R-:W-:-:S02]  /*c8820*/  IMAD.MOV.U32 R24, RZ, RZ, R39 ;  /* 0x000000ffff187224 */ /* 0x000fc400078e0027 */
[C---:B------:R-:W-:Y:S02]  /*c8830*/  IMAD.X R39, R8.reuse, 0x1, R5, P1 ;  /* 0x0000000108277824 */ /* 0x040fe400008e0605 */
[----:B------:R-:W-:Y:S02]  /*c8840*/  IMAD.X R31, R8, 0x1, R7, P3 ;  /* 0x00000001081f7824 */ /* 0x000fe400018e0607 */
[----:B------:R-:W-:Y:S01]  /*c8850*/  IMAD.X R29, R10, 0x1, R5, P0 ;  /* 0x000000010a1d7824 */ /* 0x000fe200000e0605 */
[----:B------:R0:W-:Y:S04]  /*c8860*/  STL.64 [R1+0x378], R38 ;  /* 0x0003782601007387 */ /* 0x0001e80000100a00 */
[----:B------:R-:W-:Y:S04]  /*c8870*/  STL.64 [R1+0x370], R30 ;  /* 0x0003701e01007387 */ /* 0x000fe80000100a00 */
[----:B------:R1:W-:Y:S01]  /*c8880*/  STL.64 [R1+0x5f0], R28 ;  /* 0x0005f01c01007387 */ /* 0x0003e20000100a00 */
[----:B0-----:R-:W-:Y:S01]  /*c8890*/  IADD3 R38, P1, PT, R35, R6, RZ ;  /* 0x0000000623267210 */ /* 0x001fe20007f3e0ff */
[----:B-1----:R-:W-:-:S02]  /*c88a0*/  IMAD.MOV.U32 R29, RZ, RZ, R24 ;  /* 0x000000ffff1d7224 */ /* 0x002fc400078e0018 */
[----:B------:R-:W-:Y:S02]  /*c88b0*/  IMAD.MOV.U32 R24, RZ, RZ, R26 ;  /* 0x000000ffff187224 */ /* 0x000fe400078e001a */
[----:B------:R-:W-:Y:S02]  /*c88c0*/  IMAD.MOV.U32 R26, RZ, RZ, R23 ;  /* 0x000000ffff1a7224 */ /* 0x000fe400078e0017 */
[----:B------:R-:W-:Y:S01]  /*c88d0*/  IMAD.MOV.U32 R23, RZ, RZ, R46 ;  /* 0x000000ffff177224 */ /* 0x000fe200078e002e */
[----:B------:R-:W-:Y:S01]  /*c88e0*/  IADD3 R46, P0, PT, R34, R4, RZ ;  /* 0x00000004222e7210 */ /* 0x000fe20007f1e0ff */
[----:B------:R-:W-:Y:S01]  /*c88f0*/  IMAD.X R39, R10, 0x1, R7, P1 ;  /* 0x000000010a277824 */ /* 0x000fe200008e0607 */
[----:B------:R-:W-:Y:S01]  /*c8900*/  SHF.R.S32.HI R9, RZ, 0x1f, R34 ;  /* 0x0000001fff097819 */ /* 0x000fe20000011422 */
[----:B------:R-:W-:Y:S01]  /*c8910*/  IMAD.MOV.U32 R35, RZ, RZ, R47 ;  /* 0x000000ffff237224 */ /* 0x000fe200078e002f */
[----:B------:R-:W-:Y:S01]  /*c8920*/  IADD3 R30, P3, PT, R34, R6, RZ ;  /* 0x00000006221e7210 */ /* 0x000fe20007f7e0ff */
[----:B------:R0:W-:Y:S01]  /*c8930*/  STL [R1+0x5e8], R46 ;  /* 0x0005e82e01007387 */ /* 0x0001e20000100800 */
[----:B------:R-:W-:-:S03]  /*c8940*/  IMAD.MOV.U32 R34, RZ, RZ, R46 ;  /* 0x000000ffff227224 */ /* 0x000fc600078e002e */
[----:B0-----:R-:W2:Y:S04]  /*c8950*/  LDL.LU.64 R46, [R1+0x44c0] ;  /* 0x0044c000012e7983 */ /* 0x001ea80000300a00 */
[----:B------:R0:W-:Y:S04]  /*c8960*/  STL.64 [R1+0x368], R38 ;  /* 0x0003682601007387 */ /* 0x0001e80000100a00 */
[----:B0-----:R-:W3:Y:S01]  /*c8970*/  LDL.LU.64 R38, [R1+0x44b8] ;  /* 0x0044b80001267983 */ /* 0x001ee20000300a00 */
[----:B------:R-:W-:Y:S02]  /*c8980*/  IMAD.MOV.U32 R28, RZ, RZ, R26 ;  /* 0x000000ffff1c7224 */ /* 0x000fe400078e001a */
[----:B------:R-:W-:-:S02]  /*c8990*/  IMAD.X R35, R9, 0x1, R5, P0 ;  /* 0x0000000109237824 */ /* 0x000fc400000e0605 */
[----:B------:R-:W-:Y:S02]  /*c89a0*/  IMAD.X R31, R9, 0x1, R7, P3 ;  /* 0x00000001091f7824 */ /* 0x000fe400018e0607 */
[----:B------:R-:W-:Y:S02]  /*c89b0*/  IMAD.MOV.U32 R26, RZ, RZ, R40 ;  /* 0x000000ffff1a7224 */ /* 0x000fe400078e0028 */
[----:B------:R-:W-:Y:S02]  /*c89c0*/  IMAD.MOV.U32 R32, RZ, RZ, R24 ;  /* 0x000000ffff207224 */ /* 0x000fe400078e0018 */
[----:B------:R-:W-:Y:S01]  /*c89d0*/  IMAD.MOV.U32 R24, RZ, RZ, R41 ;  /* 0x000000ffff187224 */ /* 0x000fe200078e0029 */
[----:B------:R-:W-:Y:S04]  /*c89e0*/  STL [R1+0x5ec], R35 ;  /* 0x0005ec2301007387 */ /* 0x000fe80000100800 */
[----:B------:R-:W-:Y:S01]  /*c89f0*/  STL.64 [R1+0x5e0], R30 ;  /* 0x0005e01e01007387 */ /* 0x000fe20000100a00 */
[----:B------:R-:W-:Y:S01]  /*c8a00*/  IMAD.MOV.U32 R27, RZ, RZ, R29 ;  /* 0x000000ffff1b7224 */ /* 0x000fe200078e001d */
[----:B---3--:R-:W-:-:S02]  /*c8a10*/  SHF.R.S32.HI R9, RZ, 0x1f, R39 ;  /* 0x0000001fff097819 */ /* 0x008fc40000011427 */
[----:B------:R-:W-:-:S05]  /*c8a20*/  IADD3 R40, P1, PT, R39, R4, RZ ;  /* 0x0000000427287210 */ /* 0x000fca0007f3e0ff */
[----:B------:R-:W-:-:S05]  /*c8a30*/  IMAD.X R41, R9, 0x1, R5, P1 ;  /* 0x0000000109297824 */ /* 0x000fca00008e0605 */
[----:B------:R0:W-:Y:S04]  /*c8a40*/  STL.64 [R1+0x360], R40 ;  /* 0x0003602801007387 */ /* 0x0001e80000100a00 */
[----:B0-----:R-:W3:Y:S01]  /*c8a50*/  LDL.LU.64 R40, [R1+0x44b0] ;  /* 0x0044b00001287983 */ /* 0x001ee20000300a00 */
[----:B------:R-:W-:Y:S01]  /*c8a60*/  IMAD.MOV.U32 R29, RZ, RZ, R23 ;  /* 0x000000ffff1d7224 */ /* 0x000fe200078e0017 */
[----:B------:R-:W-:Y:S01]  /*c8a70*/  IADD3 R34, P3, PT, R39, R6, RZ ;  /* 0x0000000627227210 */ /* 0x000fe20007f7e0ff */
[----:B------:R-:W-:Y:S01]  /*c8a80*/  IMAD.MOV.U32 R23, RZ, RZ, R11 ;  /* 0x000000ffff177224 */ /* 0x000fe200078e000b */
[----:B------:R-:W-:Y:S02]  /*c8a90*/  SHF.R.S32.HI R11, RZ, 0x1f, R38 ;  /* 0x0000001fff0b7819 */ /* 0x000fe40000011426 */
[----:B------:R-:W-:Y:S01]  /*c8aa0*/  IADD3 R30, P0, PT, R38, R4, RZ ;  /* 0x00000004261e7210 */ /* 0x000fe20007f1e0ff */
[----:B------:R-:W-:-:S04]  /*c8ab0*/  IMAD.X R35, R9, 0x1, R7, P3 ;  /* 0x0000000109237824 */ /* 0x000fc800018e0607 */
[----:B------:R-:W-:Y:S01]  /*c8ac0*/  IMAD.X R31, R11, 0x1, R5, P0 ;  /* 0x000000010b1f7824 */ /* 0x000fe200000e0605 */
[----:B------:R-:W-:Y:S01]  /*c8ad0*/  IADD3 R38, P1, PT, R38, R6, RZ ;  /* 0x0000000626267210 */ /* 0x000fe20007f3e0ff */
[----:B------:R0:W-:Y:S01]  /*c8ae0*/  STL.64 [R1+0x358], R34 ;  /* 0x0003582201007387 */ /* 0x0001e20000100a00 */
[----:B------:R-:W-:Y:S01]  /*c8af0*/  SHF.R.S32.HI R10, RZ, 0x1f, R37 ;  /* 0x0000001fff0a7819 */ /* 0x000fe20000011425 */
[----:B------:R-:W-:Y:S02]  /*c8b00*/  VIADD R33, R43, UR46 ;  /* 0x0000002e2b217c36 */ /* 0x000fe40008000000 */
[----:B------:R-:W-:Y:S01]  /*c8b10*/  IMAD.MOV.U32 R22, RZ, RZ, R19 ;  /* 0x000000ffff167224 */ /* 0x000fe200078e0013 */
[----:B------:R1:W-:Y:S01]  /*c8b20*/  STL.64 [R1+0x5d8], R30 ;  /* 0x0005d81e01007387 */ /* 0x0003e20000100a00 */
[----:B------:R-:W-:Y:S01]  /*c8b30*/  IMAD.X R39, R11, 0x1, R7, P1 ;  /* 0x000000010b277824 */ /* 0x000fe200008e0607 */
[----:B------:R-:W-:Y:S01]  /*c8b40*/  UMOV UR44, UR27 ;  /* 0x0000001b002c7c82 */ /* 0x000fe20008000000 */
[C---:B0-----:R-:W-:Y:S01]  /*c8b50*/  IADD3 R34, P0, PT, R37.reuse, R4, RZ ;  /* 0x0000000425227210 */ /* 0x041fe20007f1e0ff */
[----:B------:R-:W-:Y:S01]  /*c8b60*/  UMOV UR45, UR26 ;  /* 0x0000001a002d7c82 */ /* 0x000fe20008000000 */
[----:B------:R-:W0:Y:S01]  /*c8b70*/  LDCU UR46, c[0x0][0x39c] ;  /* 0x00007380ff2e77ac */ /* 0x000e220008000800 */
[----:B-1----:R-:W-:-:S02]  /*c8b80*/  IADD3 R30, P3, PT, R37, R6, RZ ;  /* 0x00000006251e7210 */ /* 0x002fc40007f7e0ff */
[C---:B------:R-:W-:Y:S02]  /*c8b90*/  IMAD.X R35, R10.reuse, 0x1, R5, P0 ;  /* 0x000000010a237824 */ /* 0x040fe400000e0605 */
[----:B------:R-:W-:Y:S01]  /*c8ba0*/  VIADD R20, R33, UR47 ;  /* 0x0000002f21147c36 */ /* 0x000fe20008000000 */
[----:B------:R1:W-:Y:S01]  /*c8bb0*/  STL.64 [R1+0x350], R38 ;  /* 0x0003502601007387 */ /* 0x0003e20000100a00 */
[----:B------:R-:W-:Y:S01]  /*c8bc0*/  IMAD.X R31, R10, 0x1, R7, P3 ;  /* 0x000000010a1f7824 */ /* 0x000fe200018e0607 */
[----:B------:R-:W4:Y:S01]  /*c8bd0*/  LDCU.64 UR26, c[0x0][0x398] ;  /* 0x00007300ff1a77ac */ /* 0x000f220008000a00 */
[----:B------:R-:W-:Y:S01]  /*c8be0*/  VIADD R12, R20, UR50 ;  /* 0x00000032140c7c36 */ /* 0x000fe20008000000 */
[----:B------:R-:W-:Y:S01]  /*c8bf0*/  STL.64 [R1+0x5d0], R34 ;  /* 0x0005d02201007387 */ /* 0x000fe20000100a00 */
[----:B------:R-:W-:Y:S01]  /*c8c00*/  SHF.R.S32.HI R10, RZ, 0x1f, R42 ;  /* 0x0000001fff0a7819 */ /* 0x000fe2000001142a */
[----:B------:R-:W-:Y:S01]  /*c8c10*/  IMAD.MOV.U32 R19, RZ, RZ, R15 ;  /* 0x000000ffff137224 */ /* 0x000fe200078e000f */
[----:B------:R-:W-:Y:S01]  /*c8c20*/  IADD3 R36, P3, PT, R42, R6, RZ ;  /* 0x000000062a247210 */ /* 0x000fe20007f7e0ff */
[----:B------:R0:W-:Y:S01]  /*c8c30*/  STL.64 [R1+0x5c8], R30 ;  /* 0x0005c81e01007387 */ /* 0x0001e20000100a00 */
[----:B------:R-:W-:Y:S01]  /*c8c40*/  VIADD R13, R12, UR51 ;  /* 0x000000330c0d7c36 */ /* 0x000fe20008000000 */
[----:B------:R-:W2:Y:S01]  /*c8c50*/  LDCU UR50, c[0x0][0x39c] ;  /* 0x00007380ff3277ac */ /* 0x000ea20008000800 */
[----:B-1----:R-:W-:-:S02]  /*c8c60*/  IADD3 R38, P1, PT, R42, R4, RZ ;  /* 0x000000042a267210 */ /* 0x002fc40007f3e0ff */
[----:B------:R-:W-:Y:S02]  /*c8c70*/  VIADD R14, R13, UR57 ;  /* 0x000000390d0e7c36 */ /* 0x000fe40008000000 */
[----:B0-----:R-:W-:Y:S02]  /*c8c80*/  IMAD.MOV.U32 R31, RZ, RZ, R29 ;  /* 0x000000ffff1f7224 */ /* 0x001fe400078e001d */
[----:B------:R-:W-:Y:S02]  /*c8c90*/  IMAD.MOV.U32 R29, RZ, RZ, R24 ;  /* 0x000000ffff1d7224 */ /* 0x000fe400078e0018 */
[----:B------:R-:W-:Y:S02]  /*c8ca0*/  IMAD.MOV.U32 R24, RZ, RZ, R26 ;  /* 0x000000ffff187224 */ /* 0x000fe400078e001a */
[----:B------:R-:W-:Y:S02]  /*c8cb0*/  IMAD.MOV.U32 R26, RZ, RZ, R21 ;  /* 0x000000ffff1a7224 */ /* 0x000fe400078e0015 */
[----:B------:R-:W-:-:S02]  /*c8cc0*/  IMAD.MOV.U32 R21, RZ, RZ, R17 ;  /* 0x000000ffff157224 */ /* 0x000fc400078e0011 */
[C---:B------:R-:W-:Y:S02]  /*c8cd0*/  IMAD.X R39, R10.reuse, 0x1, R5, P1 ;  /* 0x000000010a277824 */ /* 0x040fe400008e0605 */
[----:B------:R-:W-:Y:S02]  /*c8ce0*/  IMAD.X R37, R10, 0x1, R7, P3 ;  /* 0x000000010a257824 */ /* 0x000fe400018e0607 */
[----:B------:R-:W-:Y:S01]  /*c8cf0*/  VIADD R15, R14, UR58 ;  /* 0x0000003a0e0f7c36 */ /* 0x000fe20008000000 */
[----:B------:R-:W-:Y:S01]  /*c8d00*/  STL.64 [R1+0x348], R38 ;  /* 0x0003482601007387 */ /* 0x000fe20000100a00 */
[----:B------:R-:W-:-:S03]  /*c8d10*/  IMAD.MOV.U32 R30, RZ, RZ, R21 ;  /* 0x000000ffff1e7224 */ /* 0x000fc600078e0015 */
[----:B------:R0:W-:Y:S01]  /*c8d20*/  STL.64 [R1+0x340], R36 ;  /* 0x0003402401007387 */ /* 0x0001e20000100a00 */
[----:B------:R-:W-:Y:S01]  /*c8d30*/  VIADD R16, R15, UR59 ;  /* 0x0000003b0f107c36 */ /* 0x000fe20008000000 */
[----:B------:R-:W1:Y:S01]  /*c8d40*/  LDCU.64 UR58, c[0x0][0x398] ;  /* 0x00007300ff3a77ac */ /* 0x000e620008000a00 */
[----:B------:R-:W-:Y:S02]  /*c8d50*/  IMAD.MOV.U32 R21, RZ, RZ, R44 ;  /* 0x000000ffff157224 */ /* 0x000fe400078e002c */
[----:B------:R-:W-:Y:S02]  /*c8d60*/  VIADD R8, R16, UR60 ;  /* 0x0000003c10087c36 */ /* 0x000fe40008000000 */
[----:B0-----:R-:W-:Y:S02]  /*c8d70*/  IMAD.MOV.U32 R36, RZ, RZ, R31 ;  /* 0x000000ffff247224 */ /* 0x001fe400078e001f */
[----:B------:R-:W-:Y:S02]  /*c8d80*/  IMAD.MOV.U32 R31, RZ, RZ, R58 ;  /* 0x000000ffff1f7224 */ /* 0x000fe400078e003a */
[----:B------:R-:W-:-:S02]  /*c8d90*/  IMAD.MOV.U32 R58, RZ, RZ, R45 ;  /* 0x000000ffff3a7224 */ /* 0x000fc400078e002d */
[----:B------:R-:W-:Y:S01]  /*c8da0*/  VIADD R9, R8, UR61 ;  /* 0x0000003d08097c36 */ /* 0x000fe20008000000 */
[----:B------:R-:W0:Y:S01]  /*c8db0*/  LDCU.64 UR60, c[0x0][0x398] ;  /* 0x00007300ff3c77ac */ /* 0x000e220008000a00 */
[----:B---3--:R-:W-:Y:S02]  /*c8dc0*/  SHF.R.S32.HI R17, RZ, 0x1f, R41 ;  /* 0x0000001fff117819 */ /* 0x008fe40000011429 */
[----:B------:R-:W-:-:S05]  /*c8dd0*/  IADD3 R34, P0, PT, R41, R4, RZ ;  /* 0x0000000429227210 */ /* 0x000fca0007f1e0ff */
[----:B------:R-:W-:Y:S01]  /*c8de0*/  IMAD.X R35, R17, 0x1, R5, P0 ;  /* 0x0000000111237824 */ /* 0x000fe200000e0605 */
[----:B------:R-:W-:-:S04]  /*c8df0*/  IADD3 R44, P1, PT, R41, R6, RZ ;  /* 0x00000006292c7210 */ /* 0x000fc80007f3e0ff */
[----:B------:R3:W-:Y:S01]  /*c8e00*/  STL.64 [R1+0x5c0], R34 ;  /* 0x0005c02201007387 */ /* 0x0007e20000100a00 */
[----:B------:R-:W-:Y:S01]  /*c8e10*/  IMAD.X R45, R17, 0x1, R7, P1 ;  /* 0x00000001112d7824 */ /* 0x000fe200008e0607 */
[----:B------:R-:W-:Y:S01]  /*c8e20*/  SHF.R.S32.HI R10, RZ, 0x1f, R40 ;  /* 0x0000001fff0a7819 */ /* 0x000fe20000011428 */
[----:B------:R-:W-:Y:S01]  /*c8e30*/  IMAD.MOV.U32 R41, RZ, RZ, R59 ;  /* 0x000000ffff297224 */ /* 0x000fe200078e003b */
[C---:B------:R-:W-:Y:S01]  /*c8e40*/  IADD3 R38, P3, PT, R40.reuse, R6, RZ ;  /* 0x0000000628267210 */ /* 0x040fe20007f7e0ff */
[----:B---3--:R-:W-:Y:S02]  /*c8e50*/  IMAD.MOV.U32 R35, RZ, RZ, R36 ;  /* 0x000000ffff237224 */ /* 0x008fe400078e0024 */
[----:B------:R-:W-:Y:S02]  /*c8e60*/  IMAD.MOV.U32 R36, RZ, RZ, R31 ;  /* 0x000000ffff247224 */ /* 0x000fe400078e001f */
[----:B------:R-:W-:Y:S02]  /*c8e70*/  IMAD.MOV.U32 R31, RZ, RZ, R21 ;  /* 0x000000ffff1f7224 */ /* 0x000fe400078e0015 */
[----:B------:R-:W-:Y:S01]  /*c8e80*/  IMAD.MOV.U32 R21, RZ, RZ, R58 ;  /* 0x000000ffff157224 */ /* 0x000fe200078e003a */
[----:B------:R-:W-:-:S05]  /*c8e90*/  IADD3 R58, P0, PT, R40, R4, RZ ;  /* 0x00000004283a7210 */ /* 0x000fca0007f1e0ff */
[----:B------:R3:W-:Y:S01]  /*c8ea0*/  STL [R1+0x5a8], R58 ;  /* 0x0005a83a01007387 */ /* 0x0007e20000100800 */
[----:B------:R-:W-:-:S03]  /*c8eb0*/  IMAD.MOV.U32 R40, RZ, RZ, R58 ;  /* 0x000000ffff287224 */ /* 0x000fc600078e003a */
[----:B---3--:R-:W3:Y:S04]  /*c8ec0*/  LDL.LU.64 R58, [R1+0x44a8] ;  /* 0x0044a800013a7983 */ /* 0x008ee80000300a00 */
[----:B------:R-:W-:Y:S04]  /*c8ed0*/  STL.64 [R1+0x4490], R8 ;  /* 0x0044900801007387 */ /* 0x000fe80000100a00 */
[----:B------:R0:W-:Y:S04]  /*c8ee0*/  STL.64 [R1+0x338], R44 ;  /* 0x0003382c01007387 */ /* 0x0001e80000100a00 */
[----:B0-----:R-:W3:Y:S01]  /*c8ef0*/  LDL.LU.64 R44, [R1+0x44a0] ;  /* 0x0044a000012c7983 */ /* 0x001ee20000300a00 */
[----:B------:R-:W-:-:S02]  /*c8f00*/  IMAD.X R41, R10, 0x1, R5, P0 ;  /* 0x000000010a297824 */ /* 0x000fc400000e0605 */
[----:B------:R-:W-:Y:S01]  /*c8f10*/  IMAD.X R39, R10, 0x1, R7, P3 ;  /* 0x000000010a277824 */ /* 0x000fe200018e0607 */
[----:B--2---:R-:W-:Y:S02]  /*c8f20*/  SHF.R.S32.HI R10, RZ, 0x1f, R46 ;  /* 0x0000001fff0a7819 */ /* 0x004fe4000001142e */
[----:B------:R-:W-:Y:S04]  /*c8f30*/  STL [R1+0x5ac], R41 ;  /* 0x0005ac2901007387 */ /* 0x000fe80000100800 */
[----:B------:R0:W-:Y:S01]  /*c8f40*/  STL.64 [R1+0x5a0], R38 ;  /* 0x0005a02601007387 */ /* 0x0001e20000100a00 */
[----:B------:R-:W-:Y:S02]  /*c8f50*/  IMAD.MOV.U32 R34, RZ, RZ, R35 ;  /* 0x000000ffff227224 */ /* 0x000fe400078e0023 */
[----:B------:R-:W-:Y:S01]  /*c8f60*/  IMAD.MOV.U32 R35, RZ, RZ, R36 ;  /* 0x000000ffff237224 */ /* 0x000fe200078e0024 */
[----:B0-----:R-:W-:Y:S01]  /*c8f70*/  IADD3 R38, P3, PT, R46, R6, RZ ;  /* 0x000000062e267210 */ /* 0x001fe20007f7e0ff */
[----:B------:R-:W-:-:S04]  /*c8f80*/  IMAD.MOV.U32 R36, RZ, RZ, R31 ;  /* 0x000000ffff247224 */ /* 0x000fc800078e001f */
[----:B------:R-:W-:Y:S02]  /*c8f90*/  IMAD.X R39, R10, 0x1, R7, P3 ;  /* 0x000000010a277824 */ /* 0x000fe400018e0607 */
[----:B------:R-:W-:Y:S02]  /*c8fa0*/  IMAD.MOV.U32 R31, RZ, RZ, R32 ;  /* 0x000000ffff1f7224 */ /* 0x000fe400078e0020 */
[----:B------:R-:W-:Y:S01]  /*c8fb0*/  IMAD.MOV.U32 R32, RZ, RZ, R27 ;  /* 0x000000ffff207224 */ /* 0x000fe200078e001b */
[----:B------:R0:W-:Y:S01]  /*c8fc0*/  STL.64 [R1+0x328], R38 ;  /* 0x0003282601007387 */ /* 0x0001e20000100a00 */
[----:B------:R-:W-:Y:S01]  /*c8fd0*/  IMAD.MOV.U32 R27, RZ, RZ, R18 ;  /* 0x000000ffff1b7224 */ /* 0x000fe200078e0012 */
[----:B------:R-:W-:Y:S01]  /*c8fe0*/  IADD3 R40, P1, PT, R46, R4, RZ ;  /* 0x000000042e287210 */ /* 0x000fe20007f3e0ff */
[----:B0-----:R-:W-:Y:S02]  /*c8ff0*/  IMAD.MOV.U32 R39, RZ, RZ, R34 ;  /* 0x000000ffff277224 */ /* 0x001fe400078e0022 */
        /* <DEDUP_REMOVED lines=8> */
[----:B------:R-:W-:Y:S02]  /*c9080*/  IMAD.X R41, R10, 0x1, R5, P1 ;  /* 0x000000010a297824 */ /* 0x000fe400008e0605 */
[----:B------:R-:W-:Y:S02]  /*c9090*/  IMAD.MOV.U32 R19, RZ, RZ, R60 ;  /* 0x000000ffff137224 */ /* 0x000fe400078e003c */
[----:B------:R-:W-:Y:S02]  /*c90a0*/  VIADD R11, R9, UR62 ;  /* 0x0000003e090b7c36 */ /* 0x000fe40008000000 */
[----:B------:R-:W-:Y:S01]  /*c90b0*/  IMAD.MOV.U32 R42, RZ, RZ, R39 ;  /* 0x000000ffff2a7224 */ /* 0x000fe200078e0027 */
[----:B------:R0:W-:Y:S01]  /*c90c0*/  STL.64 [R1+0x330], R40 ;  /* 0x0003302801007387 */ /* 0x0001e20000100a00 */
        /* <DEDUP_REMOVED lines=8> */
[----:B------:R-:W-:Y:S01]  /*c9150*/  IMAD.MOV.U32 R22, RZ, RZ, R19 ;  /* 0x000000ffff167224 */ /* 0x000fe200078e0013 */
[----:B---3--:R-:W-:Y:S02]  /*c9160*/  SHF.R.S32.HI R18, RZ, 0x1f, R45 ;  /* 0x0000001fff127819 */ /* 0x008fe4000001142d */
[C---:B------:R-:W-:Y:S02]  /*c9170*/  IADD3 R8, P0, PT, R45.reuse, R4, RZ ;  /* 0x000000042d087210 */ /* 0x040fe40007f1e0ff */
[----:B------:R-:W-:-:S03]  /*c9180*/  IADD3 R60, P1, PT, R45, R6, RZ ;  /* 0x000000062d3c7210 */ /* 0x000fc60007f3e0ff */
[----:B------:R-:W-:Y:S02]  /*c9190*/  IMAD.X R9, R18, 0x1, R5, P0 ;  /* 0x0000000112097824 */ /* 0x000fe400000e0605 */
[----:B------:R-:W-:Y:S01]  /*c91a0*/  STL [R1+0x320], R60 ;  /* 0x0003203c01007387 */ /* 0x000fe20000100800 */
[----:B------:R-:W-:Y:S01]  /*c91b0*/  SHF.R.S32.HI R17, RZ, 0x1f, R44 ;  /* 0x0000001fff117819 */ /* 0x000fe2000001142c */
[----:B------:R-:W-:Y:S01]  /*c91c0*/  IMAD.MOV.U32 R45, RZ, RZ, R61 ;  /* 0x000000ffff2d7224 */ /* 0x000fe200078e003d */
[C---:B0-----:R-:W-:Y:S01]  /*c91d0*/  IADD3 R40, P0, PT, R44.reuse, R4, RZ ;  /* 0x000000042c287210 */ /* 0x041fe20007f1e0ff */
[----:B------:R0:W-:Y:S04]  /*c91e0*/  STL.64 [R1+0x598], R8 ;  /* 0x0005980801007387 */ /* 0x0001e80000100a00 */
[----:B------:R-:W2:Y:S04]  /*c91f0*/  LDL.LU R28, [R1+0xea0] ;  /* 0x000ea000011c7983 */ /* 0x000ea80000300800 */
[----:B------:R-:W3:Y:S01]  /*c9200*/  LDL.LU R19, [R1+0xea4] ;  /* 0x000ea40001137983 */ /* 0x000ee20000300800 */
[----:B0-----:R-:W-:Y:S01]  /*c9210*/  IADD3 R8, P3, PT, R44, R6, RZ ;  /* 0x000000062c087210 */ /* 0x001fe20007f7e0ff */
[----:B------:R-:W-:-:S02]  /*c9220*/  IMAD.MOV.U32 R44, RZ, RZ, R60 ;  /* 0x000000ffff2c7224 */ /* 0x000fc400078e003c */
[----:B------:R-:W2:Y:S01]  /*c9230*/  LDL.LU.64 R60, [R1+0x4498] ;  /* 0x00449800013c7983 */ /* 0x000ea20000300a00 */
[----:B------:R-:W-:Y:S02]  /*c9240*/  IMAD.X R45, R18, 0x1, R7, P1 ;  /* 0x00000001122d7824 */ /* 0x000fe400008e0607 */
[C---:B------:R-:W-:Y:S02]  /*c9250*/  IMAD.X R41, R17.reuse, 0x1, R5, P0 ;  /* 0x0000000111297824 */ /* 0x040fe400000e0605 */
[----:B------:R-:W-:Y:S01]  /*c9260*/  IMAD.X R9, R17, 0x1, R7, P3 ;  /* 0x0000000111097824 */ /* 0x000fe200018e0607 */
[----:B------:R-:W-:Y:S04]  /*c9270*/  STL [R1+0x324], R45 ;  /* 0x0003242d01007387 */ /* 0x000fe80000100800 */
[----:B------:R0:W-:Y:S01]  /*c9280*/  STL.64 [R1+0x590], R40 ;  /* 0x0005902801007387 */ /* 0x0001e20000100a00 */
[----:B------:R-:W-:-:S02]  /*c9290*/  IMAD.MOV.U32 R37, RZ, RZ, R38 ;  /* 0x000000ffff257224 */ /* 0x000fc400078e0026 */
[----:B------:R-:W-:Y:S01]  /*c92a0*/  IMAD.MOV.U32 R38, RZ, RZ, R39 ;  /* 0x000000ffff267224 */ /* 0x000fe200078e0027 */
[----:B------:R-:W-:Y:S01]  /*c92b0*/  STL.64 [R1+0x588], R8 ;  /* 0x0005880801007387 */ /* 0x000fe20000100a00 */
[----:B------:R-:W-:Y:S02]  /*c92c0*/  IMAD.MOV.U32 R39, RZ, RZ, R34 ;  /* 0x000000ffff277224 */ /* 0x000fe400078e0022 */
[----:B------:R-:W-:Y:S02]  /*c92d0*/  IMAD.MOV.U32 R34, RZ, RZ, R35 ;  /* 0x000000ffff227224 */ /* 0x000fe400078e0023 */
[----:B------:R-:W-:Y:S02]  /*c92e0*/  IMAD.MOV.U32 R35, RZ, RZ, R36 ;  /* 0x000000ffff237224 */ /* 0x000fe400078e0024 */
[----:B------:R-:W-:Y:S02]  /*c92f0*/  IMAD.MOV.U32 R36, RZ, RZ, R31 ;  /* 0x000000ffff247224 */ /* 0x000fe400078e001f */
[----:B------:R-:W-:Y:S01]  /*c9300*/  IMAD.MOV.U32 R31, RZ, RZ, R27 ;  /* 0x000000ffff1f7224 */ /* 0x000fe200078e001b */
[----:B--2---:R-:W-:-:S02]  /*c9310*/  SHF.R.S32.HI R17, RZ, 0x1f, R60 ;  /* 0x0000001fff117819 */ /* 0x004fc4000001143c */
[C---:B------:R-:W-:Y:S02]  /*c9320*/  IADD3 R44, P1, PT, R60.reuse, R4, RZ ;  /* 0x000000043c2c7210 */ /* 0x040fe40007f3e0ff */
[----:B0-----:R-:W-:-:S03]  /*c9330*/  IADD3 R40, P3, PT, R60, R6, RZ ;  /* 0x000000063c287210 */ /* 0x001fc60007f7e0ff */
[C---:B------:R-:W-:Y:S02]  /*c9340*/  IMAD.X R45, R17.reuse, 0x1, R5, P1 ;  /* 0x00000001112d7824 */ /* 0x040fe400008e0605 */
[----:B------:R-:W-:Y:S01]  /*c9350*/  IMAD.X R41, R17, 0x1, R7, P3 ;  /* 0x0000000111297824 */ /* 0x000fe200018e0607 */
[----:B------:R-:W-:Y:S04]  /*c9360*/  STL [R1+0x448c], R61 ;  /* 0x00448c3d01007387 */ /* 0x000fe80000100800 */
[----:B------:R-:W-:Y:S01]  /*c9370*/  STL.64 [R1+0x318], R44 ;  /* 0x0003182c01007387 */ /* 0x000fe20000100a00 */
[----:B---3--:R-:W-:-:S03]  /*c9380*/  IMAD.MOV.U32 R27, RZ, RZ, R19 ;  /* 0x000000ffff1b7224 */ /* 0x008fc600078e0013 */
[----:B------:R0:W-:Y:S02]  /*c9390*/  STL.64 [R1+0x310], R40 ;  /* 0x0003102801007387 */ /* 0x0001e40000100a00 */
[----:B0-----:R-:W-:Y:S02]  /*c93a0*/  IMAD.MOV.U32 R41, RZ, RZ, R37 ;  /* 0x000000ffff297224 */ /* 0x001fe400078e0025 */
        /* <DEDUP_REMOVED lines=12> */
[----:B------:R-:W2:Y:S01]  /*c9470*/  LDL.LU R24, [R1+0xe90] ;  /* 0x000e900001187983 */ /* 0x000ea20000300800 */
[----:B------:R-:W-:Y:S02]  /*c9480*/  IMAD.MOV.U32 R36, RZ, RZ, R30 ;  /* 0x000000ffff247224 */ /* 0x000fe400078e001e */
[----:B------:R-:W-:Y:S02]  /*c9490*/  IMAD.MOV.U32 R30, RZ, RZ, R31 ;  /* 0x000000ffff1e7224 */ /* 0x000fe400078e001f */
[----:B------:R-:W-:Y:S02]  /*c94a0*/  IMAD.MOV.U32 R31, RZ, RZ, R28 ;  /* 0x000000ffff1f7224 */ /* 0x000fe400078e001c */
[----:B------:R-:W-:-:S02]  /*c94b0*/  IMAD.MOV.U32 R28, RZ, RZ, R29 ;  /* 0x000000ffff1c7224 */ /* 0x000fc400078e001d */
[----:B------:R-:W-:Y:S02]  /*c94c0*/  IMAD.MOV.U32 R29, RZ, RZ, R25 ;  /* 0x000000ffff1d7224 */ /* 0x000fe400078e0019 */
[----:B------:R-:W3:Y:S01]  /*c94d0*/  LDL.LU R25, [R1+0xe9c] ;  /* 0x000e9c0001197983 */ /* 0x000ee20000300800 */
[----:B------:R-:W-:Y:S02]  /*c94e0*/  SHF.R.S32.HI R19, RZ, 0x1f, R59 ;  /* 0x0000001fff137819 */ /* 0x000fe4000001143b */
[----:B------:R-:W-:-:S05]  /*c94f0*/  IADD3 R8, P0, PT, R59, R4, RZ ;  /* 0x000000043b087210 */ /* 0x000fca0007f1e0ff */
[----:B------:R-:W-:Y:S01]  /*c9500*/  IMAD.X R9, R19, 0x1, R5, P0 ;  /* 0x0000000113097824 */ /* 0x000fe200000e0605 */
[----:B------:R-:W-:Y:S01]  /*c9510*/  IADD3 R60, P1, PT, R59, R6, RZ ;  /* 0x000000063b3c7210 */ /* 0x000fe20007f3e0ff */
[----:B------:R-:W-:Y:S01]  /*c9520*/  IMAD.MOV.U32 R59, RZ, RZ, R41 ;  /* 0x000000ffff3b7224 */ /* 0x000fe200078e0029 */
[----:B------:R-:W-:Y:S02]  /*c9530*/  SHF.R.S32.HI R17, RZ, 0x1f, R47 ;  /* 0x0000001fff117819 */ /* 0x000fe4000001142f */
[----:B------:R0:W-:Y:S01]  /*c9540*/  STL.64 [R1+0x580], R8 ;  /* 0x0005800801007387 */ /* 0x0001e20000100a00 */
[----:B------:R-:W-:Y:S01]  /*c9550*/  IADD3 R44, P0, PT, R47, R4, RZ ;  /* 0x000000042f2c7210 */ /* 0x000fe20007f1e0ff */
[----:B------:R-:W-:Y:S02]  /*c9560*/  IMAD.MOV.U32 R41, RZ, RZ, R37 ;  /* 0x000000ffff297224 */ /* 0x000fe400078e0025 */
[----:B------:R-:W-:Y:S02]  /*c9570*/  IMAD.X R61, R19, 0x1, R7, P1 ;  /* 0x00000001133d7824 */ /* 0x000fe400008e0607 */
[----:B------:R-:W-:Y:S01]  /*c9580*/  IMAD.MOV.U32 R37, RZ, RZ, R38 ;  /* 0x000000ffff257224 */ /* 0x000fe200078e0026 */
[----:B0-----:R-:W-:Y:S01]  /*c9590*/  IADD3 R8, P3, PT, R47, R6, RZ ;  /* 0x000000062f087210 */ /* 0x001fe20007f7e0ff */
[----:B------:R-:W-:Y:S01]  /*c95a0*/  IMAD.X R45, R17, 0x1, R5, P0 ;  /* 0x00000001112d7824 */ /* 0x000fe200000e0605 */
[----:B------:R-:W-:Y:S01]  /*c95b0*/  IADD3 R46, P1, PT, R41, R4, RZ ;  /* 0x00000004292e7210 */ /* 0x000fe20007f3e0ff */
[----:B------:R-:W-:-:S02]  /*c95c0*/  IMAD.MOV.U32 R38, RZ, RZ, R36 ;  /* 0x000000ffff267224 */ /* 0x000fc400078e0024 */
[----:B------:R-:W-:Y:S01]  /*c95d0*/  IMAD.X R9, R17, 0x1, R7, P3 ;  /* 0x0000000111097824 */ /* 0x000fe200018e0607 */
[----:B------:R-:W-:Y:S01]  /*c95e0*/  SHF.R.S32.HI R17, RZ, 0x1f, R41 ;  /* 0x0000001fff117819 */ /* 0x000fe20000011429 */
[----:B------:R-:W-:Y:S02]  /*c95f0*/  IMAD.MOV.U32 R36, RZ, RZ, R31 ;  /* 0x000000ffff247224 */ /* 0x000fe400078e001f */
[----:B------:R-:W-:Y:S01]  /*c9600*/  IMAD.MOV.U32 R31, RZ, RZ, R28 ;  /* 0x000000ffff1f7224 */ /* 0x000fe200078e001c */
[----:B------:R-:W-:Y:S01]  /*c9610*/  STL.64 [R1+0x308], R60 ;  /* 0x0003083c01007387 */ /* 0x000fe20000100a00 */
[----:B------:R-:W-:Y:S01]  /*c9620*/  IMAD.MOV.U32 R28, RZ, RZ, R29 ;  /* 0x000000ffff1c7224 */ /* 0x000fe200078e001d */
[----:B------:R-:W-:Y:S01]  /*c9630*/  SHF.R.S32.HI R19, RZ, 0x1f, R42 ;  /* 0x0000001fff137819 */ /* 0x000fe2000001142a */
[----:B------:R-:W-:Y:S01]  /*c9640*/  IMAD.X R47, R17, 0x1, R5, P1 ;  /* 0x00000001112f7824 */ /* 0x000fe200008e0605 */
[----:B------:R0:W-:Y:S04]  /*c9650*/  STL.64 [R1+0x578], R44 ;  /* 0x0005782c01007387 */ /* 0x0001e80000100a00 */
[----:B------:R1:W-:Y:S01]  /*c9660*/  STL.64 [R1+0x570], R8 ;  /* 0x0005700801007387 */ /* 0x0003e20000100a00 */
[----:B0-----:R-:W-:-:S02]  /*c9670*/  IADD3 R44, P3, PT, R41, R6, RZ ;  /* 0x00000006292c7210 */ /* 0x001fc40007f7e0ff */
[----:B-1----:R-:W-:-:S03]  /*c9680*/  IADD3 R8, P0, PT, R42, R4, RZ ;  /* 0x000000042a087210 */ /* 0x002fc60007f1e0ff */
[----:B------:R-:W-:Y:S02]  /*c9690*/  IMAD.X R45, R17, 0x1, R7, P3 ;  /* 0x00000001112d7824 */ /* 0x000fe400018e0607 */
[----:B------:R-:W-:Y:S02]  /*c96a0*/  IMAD.X R9, R19, 0x1, R5, P0 ;  /* 0x0000000113097824 */ /* 0x000fe400000e0605 */
[----:B---3--:R-:W-:Y:S02]  /*c96b0*/  IMAD.MOV.U32 R29, RZ, RZ, R25 ;  /* 0x000000ffff1d7224 */ /* 0x008fe400078e0019 */
[----:B------:R-:W-:Y:S02]  /*c96c0*/  IMAD.MOV.U32 R25, RZ, RZ, R21 ;  /* 0x000000ffff197224 */ /* 0x000fe400078e0015 */
[----:B------:R-:W-:Y:S02]  /*c96d0*/  IMAD.MOV.U32 R21, RZ, RZ, R3 ;  /* 0x000000ffff157224 */ /* 0x000fe400078e0003 */
[----:B------:R-:W-:-:S02]  /*c96e0*/  IMAD.MOV.U32 R3, RZ, RZ, R48 ;  /* 0x000000ffff037224 */ /* 0x000fc400078e0030 */
[----:B------:R-:W-:Y:S02]  /*c96f0*/  IMAD.MOV.U32 R48, RZ, RZ, R49 ;  /* 0x000000ffff307224 */ /* 0x000fe400078e0031 */
[----:B------:R-:W-:Y:S02]  /*c9700*/  IMAD.MOV.U32 R49, RZ, RZ, R56 ;  /* 0x000000ffff317224 */ /* 0x000fe400078e0038 */
[----:B------:R-:W3:Y:S04]  /*c9710*/  LDL.LU R56, [R1+0xc3c] ;  /* 0x000c3c0001387983 */ /* 0x000ee80000300800 */
[----:B------:R0:W-:Y:S04]  /*c9720*/  STL.64 [R1+0x300], R46 ;  /* 0x0003002e01007387 */ /* 0x0001e80000100a00 */
[----:B------:R1:W-:Y:S01]  /*c9730*/  STL.64 [R1+0x2f8], R44 ;  /* 0x0002f82c01007387 */ /* 0x0003e20000100a00 */
[----:B0-----:R-:W-:Y:S01]  /*c9740*/  IADD3 R46, P1, PT, R42, R6, RZ ;  /* 0x000000062a2e7210 */ /* 0x001fe20007f3e0ff */
[----:B------:R-:W-:-:S02]  /*c9750*/  IMAD.MOV.U32 R42, RZ, RZ, R37 ;  /* 0x000000ffff2a7224 */ /* 0x000fc400078e0025 */
[----:B------:R-:W-:Y:S01]  /*c9760*/  IMAD.MOV.U32 R37, RZ, RZ, R38 ;  /* 0x000000ffff257224 */ /* 0x000fe200078e0026 */
[----:B------:R0:W-:Y:S01]  /*c9770*/  STL.64 [R1+0x558], R8 ;  /* 0x0005580801007387 */ /* 0x0001e20000100a00 */
[----:B------:R-:W-:Y:S01]  /*c9780*/  IMAD.MOV.U32 R38, RZ, RZ, R39 ;  /* 0x000000ffff267224 */ /* 0x000fe200078e0027 */
[----:B------:R-:W-:Y:S01]  /*c9790*/  SHF.R.S32.HI R17, RZ, 0x1f, R42 ;  /* 0x0000001fff117819 */ /* 0x000fe2000001142a */
[----:B------:R-:W-:Y:S01]  /*c97a0*/  IMAD.MOV.U32 R39, RZ, RZ, R34 ;  /* 0x000000ffff277224 */ /* 0x000fe200078e0022 */
[C---:B-1----:R-:W-:Y:S01]  /*c97b0*/  IADD3 R44, P0, PT, R42.reuse, R4, RZ ;  /* 0x000000042a2c7210 */ /* 0x042fe20007f1e0ff */
[----:B------:R-:W-:Y:S02]  /*c97c0*/  IMAD.MOV.U32 R34, RZ, RZ, R35 ;  /* 0x000000ffff227224 */ /* 0x000fe400078e0023 */
[----:B------:R-:W-:Y:S02]  /*c97d0*/  IMAD.MOV.U32 R35, RZ, RZ, R36 ;  /* 0x000000ffff237224 */ /* 0x000fe400078e0024 */
[----:B--2---:R-:W-:Y:S01]  /*c97e0*/  IMAD.MOV.U32 R36, RZ, RZ, R24 ;  /* 0x000000ffff247224 */ /* 0x004fe200078e0018 */
[----:B0-----:R-:W-:Y:S01]  /*c97f0*/  IADD3 R8, P3, PT, R42, R6, RZ ;  /* 0x000000062a087210 */ /* 0x001fe20007f7e0ff */
        /* <DEDUP_REMOVED lines=11> */
[----:B------:R-:W-:Y:S02]  /*c98b0*/  IMAD.X R47, R19, 0x1, R7, P1 ;  /* 0x00000001132f7824 */ /* 0x000fe400008e0607 */
[----:B------:R-:W-:-:S02]  /*c98c0*/  IMAD.MOV.U32 R42, RZ, RZ, R37 ;  /* 0x000000ffff2a7224 */ /* 0x000fc400078e0025 */
[----:B------:R-:W-:Y:S02]  /*c98d0*/  IMAD.MOV.U32 R21, RZ, RZ, R3 ;  /* 0x000000ffff157224 */ /* 0x000fe400078e0003 */
[----:B------:R-:W-:Y:S02]  /*c98e0*/  IMAD.MOV.U32 R29, RZ, RZ, R24 ;  /* 0x000000ffff1d7224 */ /* 0x000fe400078e0018 */
[C---:B------:R-:W-:Y:S02]  /*c98f0*/  IMAD.X R45, R17.reuse, 0x1, R5, P0 ;  /* 0x00000001112d7824 */ /* 0x040fe400000e0605 */
[----:B------:R-:W-:Y:S02]  /*c9900*/  IMAD.MOV.U32 R37, RZ, RZ, R38 ;  /* 0x000000ffff257224 */ /* 0x000fe400078e0026 */
[----:B------:R-:W-:Y:S02]  /*c9910*/  IMAD.MOV.U32 R3, RZ, RZ, R48 ;  /* 0x000000ffff037224 */ /* 0x000fe400078e0030 */
[----:B------:R-:W-:Y:S01]  /*c9920*/  IMAD.MOV.U32 R24, RZ, RZ, R25 ;  /* 0x000000ffff187224 */ /* 0x000fe200078e0019 */
[----:B------:R-:W2:Y:S01]  /*c9930*/  LDL.LU R48, [R1+0xc34] ;  /* 0x000c340001307983 */ /* 0x000ea20000300800 */
[----:B------:R-:W-:-:S02]  /*c9940*/  IMAD.X R9, R17, 0x1, R7, P3 ;  /* 0x0000000111097824 */ /* 0x000fc400018e0607 */
[----:B------:R-:W-:Y:S01]  /*c9950*/  IMAD.MOV.U32 R38, RZ, RZ, R39 ;  /* 0x000000ffff267224 */ /* 0x000fe200078e0027 */
[----:B------:R-:W-:Y:S01]  /*c9960*/  STL.64 [R1+0x4480], R58 ;  /* 0x0044803a01007387 */ /* 0x000fe20000100a00 */
[----:B------:R-:W-:Y:S02]  /*c9970*/  IMAD.MOV.U32 R39, RZ, RZ, R35 ;  /* 0x000000ffff277224 */ /* 0x000fe400078e0023 */
[----:B------:R-:W-:Y:S01]  /*c9980*/  IMAD.MOV.U32 R35, RZ, RZ, R36 ;  /* 0x000000ffff237224 */ /* 0x000fe200078e0024 */
[----:B------:R0:W-:Y:S01]  /*c9990*/  STL.64 [R1+0x2f0], R46 ;  /* 0x0002f02e01007387 */ /* 0x0001e20000100a00 */
[----:B------:R-:W-:Y:S02]  /*c99a0*/  IMAD.MOV.U32 R36, RZ, RZ, R28 ;  /* 0x000000ffff247224 */ /* 0x000fe400078e001c */
[----:B------:R-:W-:Y:S01]  /*c99b0*/  IMAD.MOV.U32 R28, RZ, RZ, R24 ;  /* 0x000000ffff1c7224 */ /* 0x000fe200078e0018 */
[----:B------:R1:W-:Y:S01]  /*c99c0*/  STL.64 [R1+0x550], R44 ;  /* 0x0005502c01007387 */ /* 0x0003e20000100a00 */
[----:B------:R-:W-:-:S03]  /*c99d0*/  IMAD.MOV.U32 R24, RZ, RZ, R21 ;  /* 0x000000ffff187224 */ /* 0x000fc600078e0015 */
[----:B------:R4:W-:Y:S04]  /*c99e0*/  STL.64 [R1+0x548], R8 ;  /* 0x0005480801007387 */ /* 0x0009e80000100a00 */
[----:B------:R-:W2:Y:S01]  /*c99f0*/  LDL.LU R21, [R1+0xe84] ;  /* 0x000e840001157983 */ /* 0x000ea20000300800 */
[----:B------:R-:W-:Y:S02]  /*c9a00*/  SHF.R.S32.HI R17, RZ, 0x1f, R41 ;  /* 0x0000001fff117819 */ /* 0x000fe40000011429 */
[C---:B0-----:R-:W-:Y:S02]  /*c9a10*/  IADD3 R46, P1, PT, R41.reuse, R4, RZ ;  /* 0x00000004292e7210 */ /* 0x041fe40007f3e0ff */
[----:B-1----:R-:W-:Y:S01]  /*c9a20*/  IADD3 R44, P3, PT, R41, R6, RZ ;  /* 0x00000006292c7210 */ /* 0x002fe20007f7e0ff */
        /* <DEDUP_REMOVED lines=9> */
[----:B----4-:R-:W-:Y:S01]  /*c9ac0*/  IADD3 R8, P0, PT, R40, R4, RZ ;  /* 0x0000000428087210 */ /* 0x010fe20007f1e0ff */
[----:B------:R-:W-:Y:S01]  /*c9ad0*/  IMAD.MOV.U32 R24, RZ, RZ, R22 ;  /* 0x000000ffff187224 */ /* 0x000fe200078e0016 */
[----:B------:R-:W-:Y:S01]  /*c9ae0*/  SHF.R.S32.HI R22, RZ, 0x1f, R40 ;  /* 0x0000001fff167819 */ /* 0x000fe20000011428 */
[C---:B------:R-:W-:Y:S02]  /*c9af0*/  IMAD.X R47, R17.reuse, 0x1, R5, P1 ;  /* 0x00000001112f7824 */ /* 0x040fe400008e0605 */
[----:B------:R-:W-:Y:S02]  /*c9b00*/  IMAD.X R45, R17, 0x1, R7, P3 ;  /* 0x00000001112d7824 */ /* 0x000fe400018e0607 */
[----:B------:R-:W-:Y:S01]  /*c9b10*/  IMAD.X R9, R22, 0x1, R5, P0 ;  /* 0x0000000116097824 */ /* 0x000fe200000e0605 */
[----:B------:R0:W-:Y:S04]  /*c9b20*/  STL.64 [R1+0x2e8], R46 ;  /* 0x0002e82e01007387 */ /* 0x0001e80000100a00 */
[----:B------:R1:W-:Y:S01]  /*c9b30*/  STL.64 [R1+0x2e0], R44 ;  /* 0x0002e02c01007387 */ /* 0x0003e20000100a00 */
[----:B0-----:R-:W-:Y:S01]  /*c9b40*/  IADD3 R46, P1, PT, R40, R6, RZ ;  /* 0x00000006282e7210 */ /* 0x001fe20007f3e0ff */
[----:B------:R-:W-:-:S02]  /*c9b50*/  IMAD.MOV.U32 R40, RZ, RZ, R41 ;  /* 0x000000ffff287224 */ /* 0x000fc400078e0029 */
[----:B------:R-:W-:Y:S02]  /*c9b60*/  IMAD.MOV.U32 R41, RZ, RZ, R42 ;  /* 0x000000ffff297224 */ /* 0x000fe400078e002a */
[----:B------:R-:W-:Y:S01]  /*c9b70*/  IMAD.MOV.U32 R42, RZ, RZ, R38 ;  /* 0x000000ffff2a7224 */ /* 0x000fe200078e0026 */
[----:B------:R0:W-:Y:S01]  /*c9b80*/  STL.64 [R1+0x540], R8 ;  /* 0x0005400801007387 */ /* 0x0001e20000100a00 */
[----:B------:R-:W-:Y:S01]  /*c9b90*/  IMAD.MOV.U32 R38, RZ, RZ, R39 ;  /* 0x000000ffff267224 */ /* 0x000fe200078e0027 */
[----:B------:R-:W-:Y:S01]  /*c9ba0*/  SHF.R.S32.HI R19, RZ, 0x1f, R40 ;  /* 0x0000001fff137819 */ /* 0x000fe20000011428 */
[----:B------:R-:W-:Y:S01]  /*c9bb0*/  IMAD.MOV.U32 R39, RZ, RZ, R35 ;  /* 0x000000ffff277224 */ /* 0x000fe200078e0023 */
[----:B-1----:R-:W-:Y:S01]  /*c9bc0*/  IADD3 R44, P0, PT, R40, R4, RZ ;  /* 0x00000004282c7210 */ /* 0x002fe20007f1e0ff */
[----:B------:R-:W-:Y:S02]  /*c9bd0*/  IMAD.MOV.U32 R35, RZ, RZ, R30 ;  /* 0x000000ffff237224 */ /* 0x000fe400078e001e */
[----:B------:R-:W-:-:S02]  /*c9be0*/  IMAD.MOV.U32 R30, RZ, RZ, R24 ;  /* 0x000000ffff1e7224 */ /* 0x000fc400078e0018 */
[----:B0-----:R-:W-:Y:S01]  /*c9bf0*/  IMAD.U32 R9, RZ, RZ, UR29 ;  /* 0x0000001dff097e24 */ /* 0x001fe2000f8e00ff */
[----:B------:R-:W-:Y:S01]  /*c9c00*/  IADD3 R8, P3, PT, R40, R6, RZ ;  /* 0x0000000628087210 */ /* 0x000fe20007f7e0ff */
[----:B------:R-:W-:Y:S02]  /*c9c10*/  IMAD.X R47, R22, 0x1, R7, P1 ;  /* 0x00000001162f7824 */ /* 0x000fe400008e0607 */
[----:B------:R-:W-:Y:S02]  /*c9c20*/  IMAD.X R45, R19, 0x1, R5, P0 ;  /* 0x00000001132d7824 */ /* 0x000fe400000e0605 */
[----:B------:R-:W-:Y:S02]  /*c9c30*/  IMAD.MOV.U32 R40, RZ, RZ, R41 ;  /* 0x000000ffff287224 */ /* 0x000fe400078e0029 */
[----:B------:R-:W-:Y:S02]  /*c9c40*/  IMAD.MOV.U32 R41, RZ, RZ, R38 ;  /* 0x000000ffff297224 */ /* 0x000fe400078e0026 */
[----:B------:R-:W-:Y:S01]  /*c9c50*/  IMAD.MOV.U32 R38, RZ, RZ, R30 ;  /* 0x000000ffff267224 */ /* 0x000fe200078e001e */
[----:B------:R-:W-:Y:S01]  /*c9c60*/  IADD3 R58, P1, PT, R43, R4, RZ ;  /* 0x000000042b3a7210 */ /* 0x000fe20007f3e0ff */
[----:B------:R-:W-:-:S02]  /*c9c70*/  VIADD R25, R59, 0x56 ;  /* 0x000000563b197836 */ /* 0x000fc40000000000 */
[----:B--2---:R-:W-:Y:S02]  /*c9c80*/  IMAD.MOV.U32 R24, RZ, RZ, R21 ;  /* 0x000000ffff187224 */ /* 0x004fe400078e0015 */
[----:B------:R-:W-:Y:S02]  /*c9c90*/  IMAD.MOV.U32 R21, RZ, RZ, R0 ;  /* 0x000000ffff157224 */ /* 0x000fe400078e0000 */
[----:B------:R-:W2:Y:S04]  /*c9ca0*/  LDL.LU R0, [R1+0xe8c] ;  /* 0x000e8c0001007983 */ /* 0x000ea80000300800 */
[----:B------:R0:W-:Y:S01]  /*c9cb0*/  STL [R1+0x58], R9 ;  /* 0x0000580901007387 */ /* 0x0001e20000100800 */
[----:B------:R-:W-:-:S03]  /*c9cc0*/  IMAD.MOV.U32 R30, RZ, RZ, R24 ;  /* 0x000000ffff1e7224 */ /* 0x000fc600078e0018 */
[----:B------:R1:W-:Y:S01]  /*c9cd0*/  STL.64 [R1+0x2d8], R46 ;  /* 0x0002d82e01007387 */ /* 0x0003e20000100a00 */
[----:B------:R-:W-:Y:S02]  /*c9ce0*/  IMAD.MOV.U32 R24, RZ, RZ, R21 ;  /* 0x000000ffff187224 */ /* 0x000fe400078e0015 */
[----:B0-----:R-:W-:Y:S01]  /*c9cf0*/  IMAD.X R9, R19, 0x1, R7, P3 ;  /* 0x0000000113097824 */ /* 0x001fe200018e0607 */
[----:B------:R0:W-:Y:S01]  /*c9d00*/  STL.64 [R1+0x528], R44 ;  /* 0x0005282c01007387 */ /* 0x0001e20000100a00 */
[----:B------:R-:W-:-:S03]  /*c9d10*/  SHF.R.S32.HI R19, RZ, 0x1f, R43 ;  /* 0x0000001fff137819 */ /* 0x000fc6000001142b */
[----:B------:R4:W-:Y:S01]  /*c9d20*/  STL.64 [R1+0x520], R8 ;  /* 0x0005200801007387 */ /* 0x0009e20000100a00 */
[----:B-1----:R-:W-:Y:S01]  /*c9d30*/  IADD3 R46, P3, PT, R43, R6, RZ ;  /* 0x000000062b2e7210 */ /* 0x002fe20007f7e0ff */
[----:B------:R-:W-:Y:S01]  /*c9d40*/  IMAD.X R59, R19, 0x1, R5, P1 ;  /* 0x00000001133b7824 */ /* 0x000fe200008e0605 */
[----:B0-----:R-:W-:Y:S01]  /*c9d50*/  IADD3 R44, P0, PT, R33, R4, RZ ;  /* 0x00000004212c7210 */ /* 0x001fe20007f1e0ff */
[----:B----4-:R-:W-:Y:S02]  /*c9d60*/  IMAD.MOV.U32 R9, RZ, RZ, R40 ;  /* 0x000000ffff097224 */ /* 0x010fe400078e0028 */
[----:B------:R-:W-:Y:S02]  /*c9d70*/  IMAD.MOV.U32 R40, RZ, RZ, R37 ;  /* 0x000000ffff287224 */ /* 0x000fe400078e0025 */
[----:B------:R-:W-:Y:S02]  /*c9d80*/  IMAD.MOV.U32 R37, RZ, RZ, R38 ;  /* 0x000000ffff257224 */ /* 0x000fe400078e0026 */
[----:B------:R-:W-:Y:S01]  /*c9d90*/  IMAD.MOV.U32 R38, RZ, RZ, R24 ;  /* 0x000000ffff267224 */ /* 0x000fe200078e0018 */
[----:B------:R-:W-:Y:S01]  /*c9da0*/  SHF.R.S32.HI R24, RZ, 0x1f, R33 ;  /* 0x0000001fff187819 */ /* 0x000fe20000011421 */
[----:B------:R-:W-:Y:S01]  /*c9db0*/  IMAD.X R47, R19, 0x1, R7, P3 ;  /* 0x00000001132f7824 */ /* 0x000fe200018e0607 */
[----:B------:R0:W-:Y:S03]  /*c9dc0*/  STL.64 [R1+0x2d0], R58 ;  /* 0x0002d03a01007387 */ /* 0x0001e60000100a00 */
[----:B------:R-:W-:Y:S01]  /*c9dd0*/  IMAD.X R45, R24, 0x1, R5, P0 ;  /* 0x00000001182d7824 */ /* 0x000fe200000e0605 */
[----:B------:R1:W-:Y:S01]  /*c9de0*/  STL.64 [R1+0x2c8], R46 ;  /* 0x0002c82e01007387 */ /* 0x0003e20000100a00 */
[----:B------:R-:W-:-:S03]  /*c9df0*/  SHF.R.S32.HI R19, RZ, 0x1f, R20 ;  /* 0x0000001fff137819 */ /* 0x000fc60000011414 */
[----:B------:R4:W-:Y:S01]  /*c9e00*/  STL.64 [R1+0x508], R44 ;  /* 0x0005082c01007387 */ /* 0x0009e20000100a00 */
[----:B0-----:R-:W-:Y:S02]  /*c9e10*/  IADD3 R58, P1, PT, R33, R6, RZ ;  /* 0x00000006213a7210 */ /* 0x001fe40007f3e0ff */
[----:B-1----:R-:W-:-:S03]  /*c9e20*/  IADD3 R46, P0, PT, R20, R4, RZ ;  /* 0x00000004142e7210 */ /* 0x002fc60007f1e0ff */
[----:B------:R-:W-:Y:S01]  /*c9e30*/  IMAD.X R59, R24, 0x1, R7, P1 ;  /* 0x00000001183b7824 */ /* 0x000fe200008e0607 */
[----:B----4-:R-:W-:Y:S01]  /*c9e40*/  IADD3 R44, P3, PT, R20, R6, RZ ;  /* 0x00000006142c7210 */ /* 0x010fe20007f7e0ff */
[----:B------:R-:W-:-:S03]  /*c9e50*/  IMAD.X R47, R19, 0x1, R5, P0 ;  /* 0x00000001132f7824 */ /* 0x000fc600000e0605 */
[----:B------:R-:W-:Y:S01]  /*c9e60*/  STL.64 [R1+0x2c0], R58 ;  /* 0x0002c03a01007387 */ /* 0x000fe20000100a00 */
[----:B------:R-:W-:-:S03]  /*c9e70*/  IMAD.X R45, R19, 0x1, R7, P3 ;  /* 0x00000001132d7824 */ /* 0x000fc600018e0607 */
[----:B------:R0:W-:Y:S01]  /*c9e80*/  STL.64 [R1+0x500], R46 ;  /* 0x0005002e01007387 */ /* 0x0001e20000100a00 */
[----:B------:R-:W-:-:S03]  /*c9e90*/  SHF.R.S32.HI R19, RZ, 0x1f, R12 ;  /* 0x0000001fff137819 */ /* 0x000fc6000001140c */
[----:B------:R1:W-:Y:S01]  /*c9ea0*/  STL.64 [R1+0x4f8], R44 ;  /* 0x0004f82c01007387 */ /* 0x0003e20000100a00 */
[C---:B0-----:R-:W-:Y:S02]  /*c9eb0*/  IADD3 R46, P1, PT, R12.reuse, R4, RZ ;  /* 0x000000040c2e7210 */ /* 0x041fe40007f3e0ff */
[----:B-1----:R-:W-:-:S03]  /*c9ec0*/  IADD3 R44, P3, PT, R12, R6, RZ ;  /* 0x000000060c2c7210 */ /* 0x002fc60007f7e0ff */
[C---:B------:R-:W-:Y:S02]  /*c9ed0*/  IMAD.X R47, R19.reuse, 0x1, R5, P1 ;  /* 0x00000001132f7824 */ /* 0x040fe400008e0605 */
[----:B------:R-:W-:Y:S02]  /*c9ee0*/  IMAD.MOV.U32 R8, RZ, RZ, R9 ;  /* 0x000000ffff087224 */ /* 0x000fe400078e0009 */
[----:B------:R-:W-:Y:S01]  /*c9ef0*/  IMAD.X R45, R19, 0x1, R7, P3 ;  /* 0x00000001132d7824 */ /* 0x000fe200018e0607 */
[----:B------:R-:W-:Y:S01]  /*c9f00*/  STL.64 [R1+0x2b8], R46 ;  /* 0x0002b82e01007387 */ /* 0x000fe20000100a00 */
[----:B------:R-:W-:Y:S01]  /*c9f10*/  SHF.R.S32.HI R24, RZ, 0x1f, R13 ;  /* 0x0000001fff187819 */ /* 0x000fe2000001140d */
[----:B------:R-:W-:Y:S01]  /*c9f20*/  IMAD.MOV.U32 R9, RZ, RZ, R40 ;  /* 0x000000ffff097224 */ /* 0x000fe200078e0028 */
[----:B------:R-:W-:Y:S01]  /*c9f30*/  IADD3 R58, P0, PT, R13, R4, RZ ;  /* 0x000000040d3a7210 */ /* 0x000fe20007f1e0ff */
[----:B------:R0:W-:Y:S04]  /*c9f40*/  STL.64 [R1+0x2b0], R44 ;  /* 0x0002b02c01007387 */ /* 0x0001e80000100a00 */
[----:B------:R-:W-:-:S02]  /*c9f50*/  IMAD.X R59, R24, 0x1, R5, P0 ;  /* 0x00000001183b7824 */ /* 0x000fc400000e0605 */
[----:B0-----:R-:W-:Y:S01]  /*c9f60*/  IMAD.MOV.U32 R45, RZ, RZ, R8 ;  /* 0x000000ffff2d7224 */ /* 0x001fe200078e0008 */
[----:B------:R-:W-:Y:S01]  /*c9f70*/  IADD3 R8, P1, PT, R13, R6, RZ ;  /* 0x000000060d087210 */ /* 0x000fe20007f3e0ff */
[----:B------:R-:W-:-:S04]  /*c9f80*/  IMAD.MOV.U32 R46, RZ, RZ, R9 ;  /* 0x000000ffff2e7224 */ /* 0x000fc800078e0009 */
[----:B------:R-:W-:Y:S01]  /*c9f90*/  IMAD.X R9, R24, 0x1, R7, P1 ;  /* 0x0000000118097824 */ /* 0x000fe200008e0607 */
[----:B------:R-:W-:Y:S04]  /*c9fa0*/  STL.64 [R1+0x4f0], R58 ;  /* 0x0004f03a01007387 */ /* 0x000fe80000100a00 */
[----:B------:R0:W-:Y:S04]  /*c9fb0*/  STL.64 [R1+0x2a8], R8 ;  /* 0x0002a80801007387 */ /* 0x0001e80000100a00 */
[----:B0-----:R-:W4:Y:S01]  /*c9fc0*/  LDL.LU.64 R8, [R1+0x4490] ;  /* 0x0044900001087983 */ /* 0x001f220000300a00 */
[----:B------:R-:W-:-:S02]  /*c9fd0*/  SHF.R.S32.HI R12, RZ, 0x1f, R14 ;  /* 0x0000001fff0c7819 */ /* 0x000fc4000001140e */
[C---:B------:R-:W-:Y:S02]  /*c9fe0*/  IADD3 R60, P0, PT, R14.reuse, R4, RZ ;  /* 0x000000040e3c7210 */ /* 0x040fe40007f1e0ff */
[----:B------:R-:W-:-:S03]  /*c9ff0*/  IADD3 R58, P3, PT, R14, R6, RZ ;  /* 0x000000060e3a7210 */ /* 0x000fc60007f7e0ff */
[C---:B------:R-:W-:Y:S02]  /*ca000*/  IMAD.X R61, R12.reuse, 0x1, R5, P0 ;  /* 0x000000010c3d7824 */ /* 0x040fe400000e0605 */
[----:B------:R-:W-:Y:S01]  /*ca010*/  IMAD.X R59, R12, 0x1, R7, P3 ;  /* 0x000000010c3b7824 */ /* 0x000fe200018e0607 */
[----:B------:R-:W-:Y:S01]  /*ca020*/  STL [R1+0x4488], R25 ;  /* 0x0044881901007387 */ /* 0x000fe20000100800 */
[----:B------:R-:W-:-:S03]  /*ca030*/  SHF.R.S32.HI R12, RZ, 0x1f, R15 ;  /* 0x0000001fff0c7819 */ /* 0x000fc6000001140f */
[----:B------:R0:W-:Y:S01]  /*ca040*/  STL.64 [R1+0x4d8], R60 ;  /* 0x0004d83c01007387 */ /* 0x0001e20000100a00 */
[----:B------:R-:W-:-:S03]  /*ca050*/  SHF.R.S32.HI R14, RZ, 0x1f, R16 ;  /* 0x0000001fff0e7819 */ /* 0x000fc60000011410 */
[----:B------:R1:W-:Y:S01]  /*ca060*/  STL.64 [R1+0x4d0], R58 ;  /* 0x0004d03a01007387 */ /* 0x0003e20000100a00 */
[-C--:B------:R-:W-:Y:S02]  /*ca070*/  IADD3 R24, P0, PT, R16, R4.reuse, RZ ;  /* 0x0000000410187210 */ /* 0x080fe40007f1e0ff */
[C---:B0-----:R-:W-:Y:S02]  /*ca080*/  IADD3 R60, P1, PT, R15.reuse, R4, RZ ;  /* 0x000000040f3c7210 */ /* 0x041fe40007f3e0ff */
[----:B-1----:R-:W-:-:S03]  /*ca090*/  IADD3 R58, P3, PT, R15, R6, RZ ;  /* 0x000000060f3a7210 */ /* 0x002fc60007f7e0ff */
[--C-:B------:R-:W-:Y:S02]  /*ca0a0*/  IMAD.X R61, R12, 0x1, R5.reuse, P1 ;  /* 0x000000010c3d7824 */ /* 0x100fe400008e0605 */
[----:B------:R-:W-:Y:S02]  /*ca0b0*/  IMAD.X R25, R14, 0x1, R5, P0 ;  /* 0x000000010e197824 */ /* 0x000fe400000e0605 */
[----:B------:R-:W-:Y:S01]  /*ca0c0*/  IMAD.X R59, R12, 0x1, R7, P3 ;  /* 0x000000010c3b7824 */ /* 0x000fe200018e0607 */
[----:B------:R0:W-:Y:S04]  /*ca0d0*/  STL.64 [R1+0x2a0], R60 ;  /* 0x0002a03c01007387 */ /* 0x0001e80000100a00 */
[----:B------:R1:W-:Y:S04]  /*ca0e0*/  STL.64 [R1+0x298], R58 ;  /* 0x0002983a01007387 */ /* 0x0003e80000100a00 */
[----:B------:R1:W-:Y:S01]  /*ca0f0*/  STL.64 [R1+0x4c8], R24 ;  /* 0x0004c81801007387 */ /* 0x0003e20000100a00 */
[----:B0-----:R-:W-:-:S05]  /*ca100*/  IADD3 R60, P1, PT, R16, R6, RZ ;  /* 0x00000006103c7210 */ /* 0x001fca0007f3e0ff */
[----:B------:R-:W-:Y:S01]  /*ca110*/  IMAD.X R61, R14, 0x1, R7, P1 ;  /* 0x000000010e3d7824 */ /* 0x000fe200008e0607 */
[----:B------:R-:W-:-:S04]  /*ca120*/  SHF.R.S32.HI R15, RZ, 0x1f, R11 ;  /* 0x0000001fff0f7819 */ /* 0x000fc8000001140b */
[----:B------:R0:W-:Y:S01]  /*ca130*/  STL.64 [R1+0x290], R60 ;  /* 0x0002903c01007387 */ /* 0x0001e20000100a00 */
[----:B------:R-:W-:Y:S01]  /*ca140*/  VIADD R10, R11, UR63 ;  /* 0x0000003f0b0a7c36 */ /* 0x000fe20008000000 */
[----:B------:R-:W0:Y:S03]  /*ca150*/  LDCU.64 UR62, c[0x0][0x398] ;  /* 0x00007300ff3e77ac */ /* 0x000e260008000a00 */
[----:B------:R-:W-:-:S04]  /*ca160*/  VIADD R18, R10, UR64 ;  /* 0x000000400a127c36 */ /* 0x000fc80008000000 */
[----:B------:R-:W-:Y:S01]  /*ca170*/  VIADD R17, R18, UR65 ;  /* 0x0000004112117c36 */ /* 0x000fe20008000000 */
[----:B------:R-:W0:Y:S03]  /*ca180*/  LDCU.64 UR64, c[0x0][0x398] ;  /* 0x00007300ff4077ac */ /* 0x000e260008000a00 */
[----:B------:R-:W-:Y:S01]  /*ca190*/  VIADD R21, R17, UR66 ;  /* 0x0000004211157c36 */ /* 0x000fe20008000000 */
[----:B------:R-:W0:Y:S01]  /*ca1a0*/  LDCU.64 UR66, c[0x0][0x398] ;  /* 0x00007300ff4277ac */ /* 0x000e220008000a00 */
[----:B------:R-:W-:Y:S02]  /*ca1b0*/  IMAD.MOV.U32 R40, RZ, RZ, R23 ;  /* 0x000000ffff287224 */ /* 0x000fe400078e0017 */
[----:B------:R-:W-:Y:S02]  /*ca1c0*/  VIADD R23, R21, UR52 ;  /* 0x0000003415177c36 */ /* 0x000fe40008000000 */
[----:B------:R-:W-:-:S02]  /*ca1d0*/  IMAD.MOV.U32 R44, RZ, RZ, R45 ;  /* 0x000000ffff2c7224 */ /* 0x000fc400078e002d */
[----:B------:R-:W-:Y:S02]  /*ca1e0*/  IMAD.MOV.U32 R45, RZ, RZ, R42 ;  /* 0x000000ffff2d7224 */ /* 0x000fe400078e002a */
[----:B------:R-:W-:Y:S02]  /*ca1f0*/  IMAD.MOV.U32 R42, RZ, RZ, R35 ;  /* 0x000000ffff2a7224 */ /* 0x000fe400078e0023 */
[----:B------:R-:W-:Y:S02]  /*ca200*/  IMAD.MOV.U32 R35, RZ, RZ, R27 ;  /* 0x000000ffff237224 */ /* 0x000fe400078e001b */
[----:B------:R-:W-:Y:S02]  /*ca210*/  IMAD.MOV.U32 R27, RZ, RZ, R29 ;  /* 0x000000ffff1b7224 */ /* 0x000fe400078e001d */
[----:B------:R-:W-:Y:S01]  /*ca220*/  VIADD R22, R23, UR53 ;  /* 0x0000003517167c36 */ /* 0x000fe20008000000 */
[----:B------:R-:W-:Y:S01]  /*ca230*/  UMOV UR57, UR44 ;  /* 0x0000002c00397c82 */ /* 0x000fe20008000000 */
[----:B------:R-:W-:Y:S01]  /*ca240*/  IMAD.MOV.U32 R47, RZ, RZ, R44 ;  /* 0x000000ffff2f7224 */ /* 0x000fe200078e002c */
[----:B------:R-:W-:Y:S01]  /*ca250*/  UMOV UR54, 0x400 ;  /* 0x0000040000367882 */ /* 0x000fe20000000000 */
[----:B------:R-:W-:Y:S01]  /*ca260*/  IMAD.MOV.U32 R29, RZ, RZ, R53 ;  /* 0x000000ffff1d7224 */ /* 0x000fe200078e0035 */
[----:B------:R-:W0:Y:S01]  /*ca270*/  LDCU.64 UR52, c[0x0][0x398] ;  /* 0x00007300ff3477ac */ /* 0x000e220008000a00 */
[----:B------:R-:W-:-:S04]  /*ca280*/  VIADD R20, R22, UR48 ;  /* 0x0000003016147c36 */ /* 0x000fc80008000000 */
[----:B------:R-:W-:Y:S01]  /*ca290*/  VIADD R19, R20, UR49 ;  /* 0x0000003114137c36 */ /* 0x000fe20008000000 */
[----:B------:R-:W0:Y:S03]  /*ca2a0*/  LDCU.64 UR48, c[0x0][0x398] ;  /* 0x00007300ff3077ac */ /* 0x000e260008000a00 */
[----:B------:R-:W-:Y:S01]  /*ca2b0*/  VIADD R12, R19, UR23 ;  /* 0x00000017130c7c36 */ /* 0x000fe20008000000 */
[----:B----4-:R-:W-:Y:S02]  /*ca2c0*/  SHF.R.S32.HI R13, RZ, 0x1f, R8 ;  /* 0x0000001fff0d7819 */ /* 0x010fe40000011408 */
[C---:B-1----:R-:W-:Y:S02]  /*ca2d0*/  IADD3 R58, P0, PT, R8.reuse, R4, RZ ;  /* 0x00000004083a7210 */ /* 0x042fe40007f1e0ff */
[----:B------:R-:W-:-:S03]  /*ca2e0*/  IADD3 R24, P3, PT, R8, R6, RZ ;  /* 0x0000000608187210 */ /* 0x000fc60007f7e0ff */
[C---:B------:R-:W-:Y:S02]  /*ca2f0*/  IMAD.X R59, R13.reuse, 0x1, R5, P0 ;  /* 0x000000010d3b7824 */ /* 0x040fe400000e0605 */
[----:B------:R-:W-:Y:S01]  /*ca300*/  IMAD.X R25, R13, 0x1, R7, P3 ;  /* 0x000000010d197824 */ /* 0x000fe200018e0607 */
[----:B------:R-:W-:Y:S02]  /*ca310*/  SHF.R.S32.HI R13, RZ, 0x1f, R9 ;  /* 0x0000001fff0d7819 */ /* 0x000fe40000011409 */
[----:B0-----:R-:W-:Y:S01]  /*ca320*/  IADD3 R60, P1, PT, R9, R4, RZ ;  /* 0x00000004093c7210 */ /* 0x001fe20007f3e0ff */
[----:B------:R0:W-:Y:S04]  /*ca330*/  STL.64 [R1+0x4c0], R58 ;  /* 0x0004c03a01007387 */ /* 0x0001e80000100a00 */
[----:B------:R1:W-:Y:S01]  /*ca340*/  STL.64 [R1+0x4a8], R24 ;  /* 0x0004a81801007387 */ /* 0x0003e20000100a00 */
[----:B------:R-:W-:Y:S01]  /*ca350*/  IMAD.X R61, R13, 0x1, R5, P1 ;  /* 0x000000010d3d7824 */ /* 0x000fe200008e0605 */
[----:B0-----:R-:W-:-:S02]  /*ca360*/  IADD3 R58, P3, PT, R9, R6, RZ ;  /* 0x00000006093a7210 */ /* 0x001fc40007f7e0ff */
[----:B-1----:R-:W-:-:S03]  /*ca370*/  IADD3 R24, P0, PT, R11, R4, RZ ;  /* 0x000000040b187210 */ /* 0x002fc60007f1e0ff */
[----:B------:R-:W-:Y:S01]  /*ca380*/  IMAD.X R59, R13, 0x1, R7, P3 ;  /* 0x000000010d3b7824 */ /* 0x000fe200018e0607 */
[----:B------:R0:W-:Y:S01]  /*ca390*/  STL.64 [R1+0x288], R60 ;  /* 0x0002883c01007387 */ /* 0x0001e20000100a00 */
[----:B------:R-:W-:-:S03]  /*ca3a0*/  IMAD.X R25, R15, 0x1, R5, P0 ;  /* 0x000000010f197824 */ /* 0x000fc600000e0605 */
[----:B------:R1:W-:Y:S04]  /*ca3b0*/  STL.64 [R1+0x280], R58 ;  /* 0x0002803a01007387 */ /* 0x0003e80000100a00 */
[----:B------:R4:W-:Y:S01]  /*ca3c0*/  STL.64 [R1+0x4a0], R24 ;  /* 0x0004a01801007387 */ /* 0x0009e20000100a00 */
[----:B0-----:R-:W-:Y:S02]  /*ca3d0*/  IADD3 R60, P1, PT, R11, R6, RZ ;  /* 0x000000060b3c7210 */ /* 0x001fe40007f3e0ff */
[----:B------:R-:W-:Y:S02]  /*ca3e0*/  SHF.R.S32.HI R11, RZ, 0x1f, R10 ;  /* 0x0000001fff0b7819 */ /* 0x000fe4000001140a */
[C---:B-1----:R-:W-:Y:S01]  /*ca3f0*/  IADD3 R58, P0, PT, R10.reuse, R4, RZ ;  /* 0x000000040a3a7210 */ /* 0x042fe20007f1e0ff */
[----:B------:R-:W-:Y:S01]  /*ca400*/  IMAD.X R61, R15, 0x1, R7, P1 ;  /* 0x000000010f3d7824 */ /* 0x000fe200008e0607 */
[----:B----4-:R-:W-:-:S03]  /*ca410*/  IADD3 R24, P3, PT, R10, R6, RZ ;  /* 0x000000060a187210 */ /* 0x010fc60007f7e0ff */
[C---:B------:R-:W-:Y:S01]  /*ca420*/  IMAD.X R59, R11.reuse, 0x1, R5, P0 ;  /* 0x000000010b3b7824 */ /* 0x040fe200000e0605 */
[----:B------:R0:W-:Y:S01]  /*ca430*/  STL.64 [R1+0x278], R60 ;  /* 0x0002783c01007387 */ /* 0x0001e20000100a00 */
[----:B------:R-:W-:Y:S01]  /*ca440*/  IMAD.X R25, R11, 0x1, R7, P3 ;  /* 0x000000010b197824 */ /* 0x000fe200018e0607 */
[----:B------:R-:W-:Y:S02]  /*ca450*/  SHF.R.S32.HI R10, RZ, 0x1f, R18 ;  /* 0x0000001fff0a7819 */ /* 0x000fe40000011412 */
[----:B------:R1:W-:Y:S01]  /*ca460*/  STL.64 [R1+0x498], R58 ;  /* 0x0004983a01007387 */ /* 0x0003e20000100a00 */
[----:B------:R-:W-:-:S03]  /*ca470*/  SHF.R.S32.HI R15, RZ, 0x1f, R17 ;  /* 0x0000001fff0f7819 */ /* 0x000fc60000011411 */
[----:B------:R4:W-:Y:S01]  /*ca480*/  STL.64 [R1+0x490], R24 ;  /* 0x0004901801007387 */ /* 0x0009e20000100a00 */
[C---:B0-----:R-:W-:Y:S02]  /*ca490*/  IADD3 R60, P1, PT, R18.reuse, R4, RZ ;  /* 0x00000004123c7210 */ /* 0x041fe40007f3e0ff */
[----:B-1----:R-:W-:-:S03]  /*ca4a0*/  IADD3 R58, P3, PT, R18, R6, RZ ;  /* 0x00000006123a7210 */ /* 0x002fc60007f7e0ff */
[C---:B------:R-:W-:Y:S01]  /*ca4b0*/  IMAD.X R61, R10.reuse, 0x1, R5, P1 ;  /* 0x000000010a3d7824 */ /* 0x040fe200008e0605 */
[----:B----4-:R-:W-:Y:S01]  /*ca4c0*/  IADD3 R24, P0, PT, R17, R4, RZ ;  /* 0x0000000411187210 */ /* 0x010fe20007f1e0ff */
[----:B------:R-:W-:-:S03]  /*ca4d0*/  IMAD.X R59, R10, 0x1, R7, P3 ;  /* 0x000000010a3b7824 */ /* 0x000fc600018e0607 */
[----:B------:R0:W-:Y:S01]  /*ca4e0*/  STL.64 [R1+0x270], R60 ;  /* 0x0002703c01007387 */ /* 0x0001e20000100a00 */
[----:B------:R-:W-:Y:S01]  /*ca4f0*/  IMAD.X R25, R15, 0x1, R5, P0 ;  /* 0x000000010f197824 */ /* 0x000fe200000e0605 */
[----:B------:R-:W-:Y:S02]  /*ca500*/  SHF.R.S32.HI R13, RZ, 0x1f, R21 ;  /* 0x0000001fff0d7819 */ /* 0x000fe40000011415 */
[----:B0-----:R-:W4:Y:S04]  /*ca510*/  LDL.LU R61, [R1+0x448c] ;  /* 0x00448c00013d7983 */ /* 0x001f280000300800 */
[----:B------:R0:W-:Y:S04]  /*ca520*/  STL.64 [R1+0x268], R58 ;  /* 0x0002683a01007387 */ /* 0x0001e80000100a00 */
[----:B------:R1:W-:Y:S01]  /*ca530*/  STL.64 [R1+0x488], R24 ;  /* 0x0004881801007387 */ /* 0x0003e20000100a00 */
[----:B------:R-:W-:-:S02]  /*ca540*/  IADD3 R16, P3, PT, R21, R6, RZ ;  /* 0x0000000615107210 */ /* 0x000fc40007f7e0ff */
[----:B0-----:R-:W-:Y:S02]  /*ca550*/  IADD3 R58, P1, PT, R17, R6, RZ ;  /* 0x00000006113a7210 */ /* 0x001fe40007f3e0ff */
[----:B-1----:R-:W-:-:S03]  /*ca560*/  IADD3 R24, P0, PT, R21, R4, RZ ;  /* 0x0000000415187210 */ /* 0x002fc60007f1e0ff */
[----:B------:R-:W-:Y:S02]  /*ca570*/  IMAD.X R59, R15, 0x1, R7, P1 ;  /* 0x000000010f3b7824 */ /* 0x000fe400008e0607 */
[----:B------:R-:W-:-:S03]  /*ca580*/  IMAD.X R25, R13, 0x1, R5, P0 ;  /* 0x000000010d197824 */ /* 0x000fc600000e0605 */
[----:B------:R-:W-:Y:S01]  /*ca590*/  STL.64 [R1+0x260], R58 ;  /* 0x0002603a01007387 */ /* 0x000fe20000100a00 */
[----:B------:R-:W-:Y:S01]  /*ca5a0*/  IMAD.X R17, R13, 0x1, R7, P3 ;  /* 0x000000010d117824 */ /* 0x000fe200018e0607 */
[----:B------:R-:W-:Y:S02]  /*ca5b0*/  SHF.R.S32.HI R13, RZ, 0x1f, R23 ;  /* 0x0000001fff0d7819 */ /* 0x000fe40000011417 */
[----:B------:R0:W-:Y:S01]  /*ca5c0*/  STL.64 [R1+0x480], R24 ;  /* 0x0004801801007387 */ /* 0x0001e20000100a00 */
[----:B------:R-:W-:Y:S02]  /*ca5d0*/  IMAD.MOV.U32 R60, RZ, RZ, R46 ;  /* 0x000000ffff3c7224 */ /* 0x000fe400078e002e */
[----:B------:R-:W-:Y:S02]  /*ca5e0*/  IMAD.MOV.U32 R46, RZ, RZ, R40 ;  /* 0x000000ffff2e7224 */ /* 0x000fe400078e0028 */
[----:B------:R-:W-:Y:S02]  /*ca5f0*/  IMAD.MOV.U32 R40, RZ, RZ, R41 ;  /* 0x000000ffff287224 */ /* 0x000fe400078e0029 */
[----:B------:R-:W-:Y:S01]  /*ca600*/  IMAD.MOV.U32 R41, RZ, RZ, R28 ;  /* 0x000000ffff297224 */ /* 0x000fe200078e001c */
[----:B0-----:R-:W-:Y:S01]  /*ca610*/  IADD3 R24, P1, PT, R23, R4, RZ ;  /* 0x0000000417187210 */ /* 0x001fe20007f3e0ff */
[----:B------:R-:W-:-:S02]  /*ca620*/  IMAD.MOV.U32 R28, RZ, RZ, R52 ;  /* 0x000000ffff1c7224 */ /* 0x000fc400078e0034 */
[----:B------:R-:W-:Y:S02]  /*ca630*/  IMAD.MOV.U32 R43, RZ, RZ, R60 ;  /* 0x000000ffff2b7224 */ /* 0x000fe400078e003c */
[----:B------:R-:W-:Y:S01]  /*ca640*/  IMAD.X R25, R13, 0x1, R5, P1 ;  /* 0x000000010d197824 */ /* 0x000fe200008e0605 */
[----:B------:R0:W-:Y:S01]  /*ca650*/  STL.64 [R1+0x478], R16 ;  /* 0x0004781001007387 */ /* 0x0001e20000100a00 */
[----:B------:R-:W-:Y:S02]  /*ca660*/  IMAD.MOV.U32 R60, RZ, RZ, R45 ;  /* 0x000000ffff3c7224 */ /* 0x000fe400078e002d */
[----:B------:R-:W-:Y:S01]  /*ca670*/  IMAD.MOV.U32 R44, RZ, RZ, R41 ;  /* 0x000000ffff2c7224 */ /* 0x000fe200078e0029 */
[----:B------:R1:W-:Y:S01]  /*ca680*/  STL.64 [R1+0x258], R24 ;  /* 0x0002581801007387 */ /* 0x0003e20000100a00 */
[----:B------:R-:W-:Y:S01]  /*ca690*/  IMAD.MOV.U32 R45, RZ, RZ, R27 ;  /* 0x000000ffff2d7224 */ /* 0x000fe200078e001b */
[----:B------:R-:W-:Y:S01]  /*ca6a0*/  IADD3 R58, P3, PT, R23, R6, RZ ;  /* 0x00000006173a7210 */ /* 0x000fe20007f7e0ff */
[----:B------:R-:W-:Y:S01]  /*ca6b0*/  IMAD.MOV.U32 R41, RZ, RZ, R28 ;  /* 0x000000ffff297224 */ /* 0x000fe200078e001c */
[----:B------:R-:W-:Y:S01]  /*ca6c0*/  IADD3 R52, P0, PT, R22, R4, RZ ;  /* 0x0000000416347210 */ /* 0x000fe20007f1e0ff */
[----:B------:R-:W-:Y:S01]  /*ca6d0*/  IMAD.MOV.U32 R28, RZ, RZ, R29 ;  /* 0x000000ffff1c7224 */ /* 0x000fe200078e001d */
[----:B0-----:R-:W-:Y:S01]  /*ca6e0*/  SHF.R.S32.HI R17, RZ, 0x1f, R22 ;  /* 0x0000001fff117819 */ /* 0x001fe20000011416 */
[----:B-1----:R-:W-:Y:S01]  /*ca6f0*/  IMAD.MOV.U32 R24, RZ, RZ, R47 ;  /* 0x000000ffff187224 */ /* 0x002fe200078e002f */
[----:B------:R-:W-:Y:S01]  /*ca700*/  SHF.R.S32.HI R16, RZ, 0x1f, R20 ;  /* 0x0000001fff107819 */ /* 0x000fe20000011414 */
[----:B------:R-:W-:Y:S01]  /*ca710*/  IMAD.MOV.U32 R47, RZ, RZ, R60 ;  /* 0x000000ffff2f7224 */ /* 0x000fe200078e003c */
[----:B------:R-:W2:Y:S01]  /*ca720*/  LDL.LU R25, [R1+0x4488] ;  /* 0x0044880001197983 */ /* 0x000ea20000300800 */
[----:B------:R-:W-:-:S02]  /*ca730*/  IMAD.MOV.U32 R60, RZ, RZ, R44 ;  /* 0x000000ffff3c7224 */ /* 0x000fc400078e002c */
[----:B------:R-:W-:Y:S02]  /*ca740*/  IMAD.MOV.U32 R44, RZ, RZ, R45 ;  /* 0x000000ffff2c7224 */ /* 0x000fe400078e002d */
[----:B------:R-:W-:Y:S01]  /*ca750*/  IMAD.MOV.U32 R27, RZ, RZ, R2 ;  /* 0x000000ffff1b7224 */ /* 0x000fe200078e0002 */
[----:B------:R-:W-:Y:S01]  /*ca760*/  IADD3 R2, P1, PT, R22, R6, RZ ;  /* 0x0000000616027210 */ /* 0x000fe20007f3e0ff */
[----:B------:R-:W-:Y:S02]  /*ca770*/  IMAD.MOV.U32 R45, RZ, RZ, R41 ;  /* 0x000000ffff2d7224 */ /* 0x000fe400078e0029 */
[----:B------:R-:W-:Y:S02]  /*ca780*/  IMAD.MOV.U32 R41, RZ, RZ, R28 ;  /* 0x000000ffff297224 */ /* 0x000fe400078e001c */
[----:B------:R-:W-:Y:S02]  /*ca790*/  IMAD.X R59, R13, 0x1, R7, P3 ;  /* 0x000000010d3b7824 */ /* 0x000fe400018e0607 */
[----:B------:R-:W-:-:S02]  /*ca7a0*/  IMAD.MOV.U32 R29, RZ, RZ, R3 ;  /* 0x000000ffff1d7224 */ /* 0x000fc400078e0003 */
[C---:B------:R-:W-:Y:S02]  /*ca7b0*/  IMAD.X R53, R17.reuse, 0x1, R5, P0 ;  /* 0x0000000111357824 */ /* 0x040fe400000e0605 */
[----:B------:R-:W-:Y:S01]  /*ca7c0*/  IMAD.MOV.U32 R28, RZ, RZ, R48 ;  /* 0x000000ffff1c7224 */ /* 0x000fe200078e0030 */
[C---:B------:R-:W-:Y:S01]  /*ca7d0*/  IADD3 R48, P0, PT, R20.reuse, R4, RZ ;  /* 0x0000000414307210 */ /* 0x040fe20007f1e0ff */
[----:B------:R-:W-:Y:S01]  /*ca7e0*/  IMAD.MOV.U32 R33, RZ, RZ, R43 ;  /* 0x000000ffff217224 */ /* 0x000fe200078e002b */
[----:B------:R-:W-:Y:S01]  /*ca7f0*/  IADD3 R22, P3, PT, R20, R6, RZ ;  /* 0x0000000614167210 */ /* 0x000fe20007f7e0ff */
[----:B------:R-:W-:Y:S01]  /*ca800*/  IMAD.MOV.U32 R43, RZ, RZ, R27 ;  /* 0x000000ffff2b7224 */ /* 0x000fe200078e001b */
[----:B------:R0:W-:Y:S01]  /*ca810*/  STL.64 [R1+0x250], R58 ;  /* 0x0002503a01007387 */ /* 0x0001e20000100a00 */
[----:B------:R-:W-:Y:S02]  /*ca820*/  IMAD.MOV.U32 R27, RZ, RZ, R29 ;  /* 0x000000ffff1b7224 */ /* 0x000fe400078e001d */
[----:B------:R-:W-:-:S02]  /*ca830*/  IMAD.X R3, R17, 0x1, R7, P1 ;  /* 0x0000000111037824 */ /* 0x000fc400008e0607 */
[----:B------:R-:W-:Y:S02]  /*ca840*/  IMAD.MOV.U32 R29, RZ, RZ, R49 ;  /* 0x000000ffff1d7224 */ /* 0x000fe400078e0031 */
[C---:B------:R-:W-:Y:S01]  /*ca850*/  IMAD.X R49, R16.reuse, 0x1, R5, P0 ;  /* 0x0000000110317824 */ /* 0x040fe200000e0605 */
[----:B------:R-:W-:Y:S01]  /*ca860*/  IADD3 R20, P1, PT, R19, R4, RZ ;  /* 0x0000000413147210 */ /* 0x000fe20007f3e0ff */
[----:B------:R-:W-:Y:S01]  /*ca870*/  IMAD.X R23, R16, 0x1, R7, P3 ;  /* 0x0000000110177824 */ /* 0x000fe200018e0607 */
[----:B0-----:R-:W2:Y:S04]  /*ca880*/  LDL.LU.64 R58, [R1+0x4480] ;  /* 0x00448000013a7983 */ /* 0x001ea80000300a00 */
[----:B------:R0:W-:Y:S01]  /*ca890*/  STL.64 [R1+0x470], R52 ;  /* 0x0004703401007387 */ /* 0x0001e20000100a00 */
[----:B------:R-:W-:Y:S01]  /*ca8a0*/  SHF.R.S32.HI R16, RZ, 0x1f, R19 ;  /* 0x0000001fff107819 */ /* 0x000fe20000011413 */
[----:B------:R-:W-:Y:S01]  /*ca8b0*/  IMAD.MOV.U32 R18, RZ, RZ, R20 ;  /* 0x000000ffff127224 */ /* 0x000fe200078e0014 */
[----:B------:R-:W-:Y:S01]  /*ca8c0*/  SHF.R.S32.HI R17, RZ, 0x1f, R12 ;  /* 0x0000001fff117819 */ /* 0x000fe2000001140c */
[----:B0-----:R-:W2:Y:S04]  /*ca8d0*/  LDL.LU.64 R52, [R1+0x4478] ;  /* 0x0044780001347983 */ /* 0x001ea80000300a00 */
[----:B------:R0:W-:Y:S01]  /*ca8e0*/  STL.64 [R1+0x248], R2 ;  /* 0x0002480201007387 */ /* 0x0001e20000100a00 */
[----:B------:R-:W-:-:S03]  /*ca8f0*/  VIADD R8, R12, UR25 ;  /* 0x000000190c087c36 */ /* 0x000fc60008000000 */
[----:B0-----:R-:W2:Y:S04]  /*ca900*/  LDL.LU.64 R2, [R1+0x4470] ;  /* 0x0044700001027983 */ /* 0x001ea80000300a00 */
[----:B------:R0:W-:Y:S04]  /*ca910*/  STL.64 [R1+0x468], R48 ;  /* 0x0004683001007387 */ /* 0x0001e80000100a00 */
[----:B0-----:R-:W2:Y:S04]  /*ca920*/  LDL.LU.64 R48, [R1+0x4468] ;  /* 0x0044680001307983 */ /* 0x001ea80000300a00 */
[----:B------:R0:W-:Y:S04]  /*ca930*/  STL.64 [R1+0x460], R22 ;  /* 0x0004601601007387 */ /* 0x0001e80000100a00 */
[----:B------:R1:W-:Y:S01]  /*ca940*/  STL [R1+0x240], R20 ;  /* 0x0002401401007387 */ /* 0x0003e20000100800 */
[----:B0-----:R-:W-:-:S02]  /*ca950*/  IADD3 R22, P3, PT, R19, R6, RZ ;  /* 0x0000000613167210 */ /* 0x001fc40007f7e0ff */
[----:B-1----:R-:W-:Y:S01]  /*ca960*/  IADD3 R20, P0, PT, R12, R4, RZ ;  /* 0x000000040c147210 */ /* 0x002fe20007f1e0ff */
[----:B------:R-:W-:Y:S02]  /*ca970*/  IMAD.MOV.U32 R19, RZ, RZ, R21 ;  /* 0x000000ffff137224 */ /* 0x000fe400078e0015 */
[C---:B------:R-:W-:Y:S02]  /*ca980*/  IMAD.X R19, R16.reuse, 0x1, R5, P1 ;  /* 0x0000000110137824 */ /* 0x040fe400008e0605 */
[----:B------:R-:W-:Y:S02]  /*ca990*/  IMAD.X R23, R16, 0x1, R7, P3 ;  /* 0x0000000110177824 */ /* 0x000fe400018e0607 */
[----:B------:R-:W-:Y:S01]  /*ca9a0*/  IMAD.X R21, R17, 0x1, R5, P0 ;  /* 0x0000000111157824 */ /* 0x000fe200000e0605 */
[----:B------:R-:W-:Y:S01]  /*ca9b0*/  STL [R1+0x244], R19 ;  /* 0x0002441301007387 */ /* 0x000fe20000100800 */
[----:B------:R-:W-:-:S03]  /*ca9c0*/  SHF.R.S32.HI R16, RZ, 0x1f, R8 ;  /* 0x0000001fff107819 */ /* 0x000fc60000011408 */
[----:B------:R0:W-:Y:S01]  /*ca9d0*/  STL.64 [R1+0x238], R22 ;  /* 0x0002381601007387 */ /* 0x0001e20000100a00 */
[----:B------:R-:W-:-:S03]  /*ca9e0*/  IADD3 R18, P3, PT, R8, R6, RZ ;  /* 0x0000000608127210 */ /* 0x000fc60007f7e0ff */
[----:B------:R1:W-:Y:S01]  /*ca9f0*/  STL.64 [R1+0x438], R20 ;  /* 0x0004381401007387 */ /* 0x0003e20000100a00 */
[----:B------:R-:W-:Y:S01]  /*caa00*/  VIADD R9, R8, UR21 ;  /* 0x0000001508097c36 */ /* 0x000fe20008000000 */
[----:B0-----:R-:W-:Y:S02]  /*caa10*/  IADD3 R22, P1, PT, R12, R6, RZ ;  /* 0x000000060c167210 */ /* 0x001fe40007f3e0ff */
[----:B-1----:R-:W-:-:S03]  /*caa20*/  IADD3 R20, P0, PT, R8, R4, RZ ;  /* 0x0000000408147210 */ /* 0x002fc60007f1e0ff */
[--C-:B------:R-:W-:Y:S02]  /*caa30*/  IMAD.X R23, R17, 0x1, R7.reuse, P1 ;  /* 0x0000000111177824 */ /* 0x100fe400008e0607 */
[C---:B------:R-:W-:Y:S02]  /*caa40*/  IMAD.X R19, R16.reuse, 0x1, R7, P3 ;  /* 0x0000000110137824 */ /* 0x040fe400018e0607 */
[----:B------:R-:W-:Y:S02]  /*caa50*/  IMAD.X R21, R16, 0x1, R5, P0 ;  /* 0x0000000110157824 */ /* 0x000fe400000e0605 */
[----:B------:R-:W-:Y:S01]  /*caa60*/  VIADD R14, R9, UR22 ;  /* 0x00000016090e7c36 */ /* 0x000fe20008000000 */
[----:B------:R0:W-:Y:S01]  /*caa70*/  STL.64 [R1+0x230], R22 ;  /* 0x0002301601007387 */ /* 0x0001e20000100a00 */
[----:B------:R-:W-:Y:S01]  /*caa80*/  SHF.R.S32.HI R16, RZ, 0x1f, R9 ;  /* 0x0000001fff107819 */ /* 0x000fe20000011409 */
[----:B------:R-:W1:Y:S02]  /*caa90*/  LDCU.64 UR22, c[0x0][0x398] ;  /* 0x00007300ff1677ac */ /* 0x000e640008000a00 */
[----:B------:R3:W-:Y:S01]  /*caaa0*/  STL.64 [R1+0x430], R20 ;  /* 0x0004301401007387 */ /* 0x0007e20000100a00 */
[----:B------:R-:W-:-:S03]  /*caab0*/  SHF.R.S32.HI R17, RZ, 0x1f, R14 ;  /* 0x0000001fff117819 */ /* 0x000fc6000001140e */
[----:B------:R1:W-:Y:S01]  /*caac0*/  STL.64 [R1+0x428], R18 ;  /* 0x0004281201007387 */ /* 0x0003e20000100a00 */
[C---:B0-----:R-:W-:Y:S02]  /*caad0*/  IADD3 R22, P1, PT, R9.reuse, R4, RZ ;  /* 0x0000000409167210 */ /* 0x041fe40007f3e0ff */
[----:B---3--:R-:W-:-:S03]  /*caae0*/  IADD3 R20, P3, PT, R9, R6, RZ ;  /* 0x0000000609147210 */ /* 0x008fc60007f7e0ff */
[----:B------:R-:W-:Y:S01]  /*caaf0*/  IMAD.X R23, R16, 0x1, R5, P1 ;  /* 0x0000000110177824 */ /* 0x000fe200008e0605 */
[----:B-1----:R-:W-:Y:S01]  /*cab00*/  IADD3 R18, P0, PT, R14, R4, RZ ;  /* 0x000000040e127210 */ /* 0x002fe20007f1e0ff */
[----:B------:R-:W-:Y:S02]  /*cab10*/  IMAD.X R21, R16, 0x1, R7, P3 ;  /* 0x0000000110157824 */ /* 0x000fe400018e0607 */
[----:B------:R-:W-:Y:S02]  /*cab20*/  VIADD R10, R14, UR17 ;  /* 0x000000110e0a7c36 */ /* 0x000fe40008000000 */
[----:B------:R-:W-:Y:S01]  /*cab30*/  IMAD.X R19, R17, 0x1, R5, P0 ;  /* 0x0000000111137824 */ /* 0x000fe200000e0605 */
[----:B------:R0:W-:Y:S04]  /*cab40*/  STL.64 [R1+0x228], R22 ;  /* 0x0002281601007387 */ /* 0x0001e80000100a00 */
[----:B------:R1:W-:Y:S01]  /*cab50*/  STL.64 [R1+0x220], R20 ;  /* 0x0002201401007387 */ /* 0x0003e20000100a00 */
[----:B------:R-:W-:-:S03]  /*cab60*/  VIADD R11, R10, UR19 ;  /* 0x000000130a0b7c36 */ /* 0x000fc60008000000 */
[----:B------:R3:W-:Y:S01]  /*cab70*/  STL.64 [R1+0x218], R18 ;  /* 0x0002181201007387 */ /* 0x0007e20000100a00 */
[----:B0-----:R-:W-:Y:S02]  /*cab80*/  IADD3 R22, P1, PT, R14, R6, RZ ;  /* 0x000000060e167210 */ /* 0x001fe40007f3e0ff */
[----:B------:R-:W-:Y:S02]  /*cab90*/  SHF.R.S32.HI R14, RZ, 0x1f, R10 ;  /* 0x0000001fff0e7819 */ /* 0x000fe4000001140a */
[C---:B-1----:R-:W-:Y:S01]  /*caba0*/  IADD3 R20, P0, PT, R10.reuse, R4, RZ ;  /* 0x000000040a147210 */ /* 0x042fe20007f1e0ff */
[----:B------:R-:W-:Y:S01]  /*cabb0*/  IMAD.X R23, R17, 0x1, R7, P1 ;  /* 0x0000000111177824 */ /* 0x000fe200008e0607 */
[----:B---3--:R-:W-:-:S03]  /*cabc0*/  IADD3 R18, P3, PT, R10, R6, RZ ;  /* 0x000000060a127210 */ /* 0x008fc60007f7e0ff */
[C---:B------:R-:W-:Y:S02]  /*cabd0*/  IMAD.X R21, R14.reuse, 0x1, R5, P0 ;  /* 0x000000010e157824 */ /* 0x040fe400000e0605 */
[----:B------:R-:W-:Y:S02]  /*cabe0*/  VIADD R13, R11, UR15 ;  /* 0x0000000f0b0d7c36 */ /* 0x000fe40008000000 */
[----:B------:R-:W-:Y:S01]  /*cabf0*/  IMAD.X R19, R14, 0x1, R7, P3 ;  /* 0x000000010e137824 */ /* 0x000fe200018e0607 */
[----:B------:R0:W-:Y:S01]  /*cac00*/  STL.64 [R1+0x210], R22 ;  /* 0x0002101601007387 */ /* 0x0001e20000100a00 */
[----:B------:R-:W-:-:S03]  /*cac10*/  SHF.R.S32.HI R14, RZ, 0x1f, R11 ;  /* 0x0000001fff0e7819 */ /* 0x000fc6000001140b */
[----:B------:R1:W-:Y:S01]  /*cac20*/  STL.64 [R1+0x208], R20 ;  /* 0x0002081401007387 */ /* 0x0003e20000100a00 */
[----:B------:R-:W-:-:S03]  /*cac30*/  SHF.R.S32.HI R16, RZ, 0x1f, R13 ;  /* 0x0000001fff107819 */ /* 0x000fc6000001140d */
[----:B------:R3:W-:Y:S01]  /*cac40*/  STL.64 [R1+0x200], R18 ;  /* 0x0002001201007387 */ /* 0x0007e20000100a00 */
[C---:B0-----:R-:W-:Y:S02]  /*cac50*/  IADD3 R22, P1, PT, R11.reuse, R4, RZ ;  /* 0x000000040b167210 */ /* 0x041fe40007f3e0ff */
[----:B-1----:R-:W-:-:S03]  /*cac60*/  IADD3 R20, P3, PT, R11, R6, RZ ;  /* 0x000000060b147210 */ /* 0x002fc60007f7e0ff */
[C---:B------:R-:W-:Y:S01]  /*cac70*/  IMAD.X R23, R14.reuse, 0x1, R5, P1 ;  /* 0x000000010e177824 */ /* 0x040fe200008e0605 */
[C---:B---3--:R-:W-:Y:S01]  /*cac80*/  IADD3 R18, P0, PT, R13.reuse, R4, RZ ;  /* 0x000000040d127210 */ /* 0x048fe20007f1e0ff */
[----:B------:R-:W-:Y:S02]  /*cac90*/  IMAD.X R21, R14, 0x1, R7, P3 ;  /* 0x000000010e157824 */ /* 0x000fe400018e0607 */
[----:B------:R-:W-:Y:S01]  /*caca0*/  VIADD R15, R13, UR16 ;  /* 0x000000100d0f7c36 */ /* 0x000fe20008000000 */
[----:B------:R0:W-:Y:S01]  /*cacb0*/  STL.64 [R1+0x1f8], R22 ;  /* 0x0001f81601007387 */ /* 0x0001e20000100a00 */
[----:B------:R-:W-:Y:S01]  /*cacc0*/  IMAD.X R19, R16, 0x1, R5, P0 ;  /* 0x0000000110137824 */ /* 0x000fe200000e0605 */
[----:B------:R-:W1:Y:S02]  /*cacd0*/  LDCU.64 UR16, c[0x0][0x398] ;  /* 0x00007300ff1077ac */ /* 0x000e640008000a00 */
[----:B------:R3:W-:Y:S01]  /*cace0*/  STL.64 [R1+0x1f0], R20 ;  /* 0x0001f01401007387 */ /* 0x0007e20000100a00 */
[----:B------:R-:W-:-:S03]  /*cacf0*/  SHF.R.S32.HI R14, RZ, 0x1f, R15 ;  /* 0x0000001fff0e7819 */ /* 0x000fc6000001140f */
[----:B------:R1:W-:Y:S01]  /*cad00*/  STL.64 [R1+0x1e8], R18 ;  /* 0x0001e81201007387 */ /* 0x0003e20000100a00 */
[----:B0-----:R-:W-:Y:S02]  /*cad10*/  IADD3 R22, P1, PT, R13, R6, RZ ;  /* 0x000000060d167210 */ /* 0x001fe40007f3e0ff */
[C---:B---3--:R-:W-:Y:S01]  /*cad20*/  IADD3 R20, P0, PT, R15.reuse, R4, RZ ;  /* 0x000000040f147210 */ /* 0x048fe20007f1e0ff */
[C---:B------:R-:W-:Y:S01]  /*cad30*/  VIADD R12, R15.reuse, UR11 ;  /* 0x0000000b0f0c7c36 */ /* 0x040fe20008000000 */
[----:B-1----:R-:W-:Y:S01]  /*cad40*/  IADD3 R18, P3, PT, R15, R6, RZ ;  /* 0x000000060f127210 */ /* 0x002fe20007f7e0ff */
[----:B------:R-:W-:Y:S02]  /*cad50*/  IMAD.X R23, R16, 0x1, R7, P1 ;  /* 0x0000000110177824 */ /* 0x000fe400008e0607 */
[C---:B------:R-:W-:Y:S02]  /*cad60*/  IMAD.X R21, R14.reuse, 0x1, R5, P0 ;  /* 0x000000010e157824 */ /* 0x040fe400000e0605 */
[----:B------:R-:W-:Y:S01]  /*cad70*/  IMAD.X R19, R14, 0x1, R7, P3 ;  /* 0x000000010e137824 */ /* 0x000fe200018e0607 */
[----:B------:R-:W-:Y:S01]  /*cad80*/  STL.64 [R1+0x1e0], R22 ;  /* 0x0001e01601007387 */ /* 0x000fe20000100a00 */
[----:B------:R-:W-:Y:S01]  /*cad90*/  VIADD R8, R12, UR13 ;  /* 0x0000000d0c087c36 */ /* 0x000fe20008000000 */
[----:B------:R-:W-:-:S02]  /*cada0*/  SHF.R.S32.HI R14, RZ, 0x1f, R12 ;  /* 0x0000001fff0e7819 */ /* 0x000fc4000001140c */
[----:B------:R0:W-:Y:S02]  /*cadb0*/  STL.64 [R1+0x1d8], R20 ;  /* 0x0001d81401007387 */ /* 0x0001e40000100a00 */
[----:B------:R-:W-:Y:S02]  /*cadc0*/  SHF.R.S32.HI R15, RZ, 0x1f, R8 ;  /* 0x0000001fff0f7819 */ /* 0x000fe40000011408 */
[----:B------:R1:W-:Y:S01]  /*cadd0*/  STL.64 [R1+0x1d0], R18 ;  /* 0x0001d01201007387 */ /* 0x0003e20000100a00 */
[-C--:B------:R-:W-:Y:S02]  /*cade0*/  IADD3 R16, P0, PT, R8, R4.reuse, RZ ;  /* 0x0000000408107210 */ /* 0x080fe40007f1e0ff */
[C---:B0-----:R-:W-:Y:S02]  /*cadf0*/  IADD3 R20, P1, PT, R12.reuse, R4, RZ ;  /* 0x000000040c147210 */ /* 0x041fe40007f3e0ff */
[----:B-1----:R-:W-:-:S03]  /*cae00*/  IADD3 R18, P3, PT, R12, R6, RZ ;  /* 0x000000060c127210 */ /* 0x002fc60007f7e0ff */
[----:B------:R-:W-:Y:S02]  /*cae10*/  IMAD.X R21, R14, 0x1, R5, P1 ;  /* 0x000000010e157824 */ /* 0x000fe400008e0605 */
[----:B------:R-:W-:Y:S02]  /*cae20*/  VIADD R9, R8, UR9 ;  /* 0x0000000908097c36 */ /* 0x000fe40008000000 */
[----:B------:R-:W-:Y:S02]  /*cae30*/  IMAD.X R19, R14, 0x1, R7, P3 ;  /* 0x000000010e137824 */ /* 0x000fe400018e0607 */
[----:B------:R-:W-:Y:S01]  /*cae40*/  IMAD.X R17, R15, 0x1, R5, P0 ;  /* 0x000000010f117824 */ /* 0x000fe200000e0605 */
[----:B------:R0:W-:Y:S01]  /*cae50*/  STL.64 [R1+0x1c8], R20 ;  /* 0x0001c81401007387 */ /* 0x0001e20000100a00 */
[----:B------:R-:W-:-:S03]  /*cae60*/  SHF.R.S32.HI R12, RZ, 0x1f, R9 ;  /* 0x0000001fff0c7819 */ /* 0x000fc60000011409 */
[----:B------:R1:W-:Y:S04]  /*cae70*/  STL.64 [R1+0x1c0], R18 ;  /* 0x0001c01201007387 */ /* 0x0003e80000100a00 */
[----:B------:R3:W-:Y:S01]  /*cae80*/  STL.64 [R1+0x1b8], R16 ;  /* 0x0001b81001007387 */ /* 0x0007e20000100a00 */
[----:B0-----:R-:W-:Y:S02]  /*cae90*/  IADD3 R20, P1, PT, R8, R6, RZ ;  /* 0x0000000608147210 */ /* 0x001fe40007f3e0ff */
[----:B-1----:R-:W-:-:S03]  /*caea0*/  IADD3 R18, P0, PT, R9, R4, RZ ;  /* 0x0000000409127210 */ /* 0x002fc60007f1e0ff */
[----:B------:R-:W-:Y:S01]  /*caeb0*/  IMAD.X R21, R15, 0x1, R7, P1 ;  /* 0x000000010f157824 */ /* 0x000fe200008e0607 */
[----:B---3--:R-:W-:Y:S01]  /*caec0*/  IADD3 R16, P3, PT, R9, R6, RZ ;  /* 0x0000000609107210 */ /* 0x008fe20007f7e0ff */
[----:B------:R-:W-:-:S03]  /*caed0*/  IMAD.X R19, R12, 0x1, R5, P0 ;  /* 0x000000010c137824 */ /* 0x000fc600000e0605 */
[----:B------:R0:W-:Y:S01]  /*caee0*/  STL.64 [R1+0x1b0], R20 ;  /* 0x0001b01401007387 */ /* 0x0001e20000100a00 */
[----:B------:R-:W-:-:S03]  /*caef0*/  IMAD.X R17, R12, 0x1, R7, P3 ;  /* 0x000000010c117824 */ /* 0x000fc600018e0607 */
[----:B------:R1:W-:Y:S01]  /*caf00*/  STL.64 [R1+0x1a8], R18 ;  /* 0x0001a81201007387 */ /* 0x0003e20000100a00 */
[----:B------:R-:W-:Y:S02]  /*caf10*/  IMAD.MOV.U32 R23, RZ, RZ, R24 ;  /* 0x000000ffff177224 */ /* 0x000fe400078e0018 */
[----:B------:R-:W-:Y:S01]  /*caf20*/  IMAD.MOV.U32 R24, RZ, RZ, R33 ;  /* 0x000000ffff187224 */ /* 0x000fe200078e0021 */
[----:B------:R3:W-:Y:S04]  /*caf30*/  STL.64 [R1+0x1a0], R16 ;  /* 0x0001a01001007387 */ /* 0x0007e80000100a00 */
[----:B------:R-:W2:Y:S01]  /*caf40*/  LDL.LU R33, [R1+0xe98] ;  /* 0x000e980001217983 */ /* 0x000ea20000300800 */
[----:B------:R-:W-:Y:S01]  /*caf50*/  VIADD R10, R9, UR10 ;  /* 0x0000000a090a7c36 */ /* 0x000fe20008000000 */
[----:B------:R-:W2:Y:S03]  /*caf60*/  LDCU.64 UR10, c[0x0][0x398] ;  /* 0x00007300ff0a77ac */ /* 0x000ea60008000a00 */
[----:B------:R-:W-:Y:S01]  /*caf70*/  VIADD R11, R10, UR7 ;  /* 0x000000070a0b7c36 */ /* 0x000fe20008000000 */
[----:B------:R-:W-:-:S02]  /*caf80*/  SHF.R.S32.HI R14, RZ, 0x1f, R10 ;  /* 0x0000001fff0e7819 */ /* 0x000fc4000001140a */
[C---:B0-----:R-:W-:Y:S01]  /*caf90*/  IADD3 R20, P1, PT, R10.reuse, R4, RZ ;  /* 0x000000040a147210 */ /* 0x041fe20007f3e0ff */
[C---:B------:R-:W-:Y:S01]  /*cafa0*/  VIADD R13, R11.reuse, UR8 ;  /* 0x000000080b0d7c36 */ /* 0x040fe20008000000 */
[----:B-1----:R-:W-:Y:S01]  /*cafb0*/  IADD3 R18, P3, PT, R10, R6, RZ ;  /* 0x000000060a127210 */ /* 0x002fe20007f7e0ff */
[----:B------:R-:W0:Y:S01]  /*cafc0*/  LDCU.64 UR8, c[0x0][0x398] ;  /* 0x00007300ff0877ac */ /* 0x000e220008000a00 */
[----:B------:R-:W-:Y:S02]  /*cafd0*/  SHF.R.S32.HI R12, RZ, 0x1f, R11 ;  /* 0x0000001fff0c7819 */ /* 0x000fe4000001140b */
[----:B---3--:R-:W-:Y:S01]  /*cafe0*/  IADD3 R16, P0, PT, R11, R4, RZ ;  /* 0x000000040b107210 */ /* 0x008fe20007f1e0ff */
[----:B------:R-:W-:Y:S02]  /*caff0*/  VIADD R8, R13, UR4 ;  /* 0x000000040d087c36 */ /* 0x000fe40008000000 */
[C---:B------:R-:W-:Y:S02]  /*cb000*/  IMAD.X R21, R14.reuse, 0x1, R5, P1 ;  /* 0x000000010e157824 */ /* 0x040fe400008e0605 */
[----:B------:R-:W-:-:S02]  /*cb010*/  IMAD.X R19, R14, 0x1, R7, P3 ;  /* 0x000000010e137824 */ /* 0x000fc400018e0607 */
[----:B------:R-:W-:Y:S02]  /*cb020*/  IMAD.X R17, R12, 0x1, R5, P0 ;  /* 0x000000010c117824 */ /* 0x000fe400000e0605 */
[----:B------:R-:W-:Y:S01]  /*cb030*/  VIADD R9, R8, UR5 ;  /* 0x0000000508097c36 */ /* 0x000fe20008000000 */
[----:B------:R-:W-:Y:S01]  /*cb040*/  STL.64 [R1+0x198], R20 ;  /* 0x0001981401007387 */ /* 0x000fe20000100a00 */
[----:B------:R-:W1:Y:S03]  /*cb050*/  LDCU.64 UR4, c[0x0][0x398] ;  /* 0x00007300ff0477ac */ /* 0x000e660008000a00 */
[----:B------:R3:W-:Y:S01]  /*cb060*/  STL.64 [R1+0x190], R18 ;  /* 0x0001901201007387 */ /* 0x0007e20000100a00 */
[----:B------:R-:W-:-:S03]  /*cb070*/  SHF.R.S32.HI R10, RZ, 0x1f, R9 ;  /* 0x0000001fff0a7819 */ /* 0x000fc60000011409 */
[----:B------:R0:W-:Y:S01]  /*cb080*/  STL.64 [R1+0x188], R16 ;  /* 0x0001881001007387 */ /* 0x0001e20000100a00 */
[-C--:B------:R-:W-:Y:S02]  /*cb090*/  IADD3 R14, P3, PT, R9, R6.reuse, RZ ;  /* 0x00000006090e7210 */ /* 0x080fe40007f7e0ff */
[----:B---3--:R-:W-:Y:S02]  /*cb0a0*/  IADD3 R18, P1, PT, R11, R6, RZ ;  /* 0x000000060b127210 */ /* 0x008fe40007f3e0ff */
[----:B0-----:R-:W-:-:S03]  /*cb0b0*/  IADD3 R16, P0, PT, R9, R4, RZ ;  /* 0x0000000409107210 */ /* 0x001fc60007f1e0ff */
[----:B------:R-:W-:Y:S02]  /*cb0c0*/  IMAD.X R19, R12, 0x1, R7, P1 ;  /* 0x000000010c137824 */ /* 0x000fe400008e0607 */
[----:B------:R-:W-:-:S03]  /*cb0d0*/  IMAD.X R17, R10, 0x1, R5, P0 ;  /* 0x000000010a117824 */ /* 0x000fc600000e0605 */
[----:B------:R-:W-:Y:S01]  /*cb0e0*/  STL.64 [R1+0x180], R18 ;  /* 0x0001801201007387 */ /* 0x000fe20000100a00 */
[----:B------:R-:W-:Y:S01]  /*cb0f0*/  SHF.R.S32.HI R9, RZ, 0x1f, R13 ;  /* 0x0000001fff097819 */ /* 0x000fe2000001140d */
[----:B------:R-:W-:Y:S02]  /*cb100*/  IMAD.X R15, R10, 0x1, R7, P3 ;  /* 0x000000010a0f7824 */ /* 0x000fe400018e0607 */
[----:B------:R0:W-:Y:S01]  /*cb110*/  STL.64 [R1+0x178], R16 ;  /* 0x0001781001007387 */ /* 0x0001e20000100a00 */
[----:B------:R-:W-:-:S03]  /*cb120*/  IADD3 R12, P3, PT, R13, R6, RZ ;  /* 0x000000060d0c7210 */ /* 0x000fc60007f7e0ff */
[----:B------:R3:W-:Y:S01]  /*cb130*/  STL.64 [R1+0x168], R14 ;  /* 0x0001680e01007387 */ /* 0x0007e20000100a00 */
[-C--:B0-----:R-:W-:Y:S02]  /*cb140*/  IADD3 R16, P1, PT, R13, R4.reuse, RZ ;  /* 0x000000040d107210 */ /* 0x081fe40007f3e0ff */
[----:B---3--:R-:W-:-:S03]  /*cb150*/  IADD3 R14, P0, PT, R8, R4, RZ ;  /* 0x00000004080e7210 */ /* 0x008fc60007f1e0ff */
[C---:B------:R-:W-:Y:S01]  /*cb160*/  IMAD.X R17, R9.reuse, 0x1, R5, P1 ;  /* 0x0000000109117824 */ /* 0x040fe200008e0605 */
[----:B------:R-:W-:Y:S02]  /*cb170*/  IADD3 R10, P1, PT, R8, R6, RZ ;  /* 0x00000006080a7210 */ /* 0x000fe40007f3e0ff */
[----:B------:R-:W-:Y:S01]  /*cb180*/  SHF.R.S32.HI R8, RZ, 0x1f, R8 ;  /* 0x0000001fff087819 */ /* 0x000fe20000011408 */
[----:B------:R-:W-:Y:S01]  /*cb190*/  IMAD.X R13, R9, 0x1, R7, P3 ;  /* 0x00000001090d7824 */ /* 0x000fe200018e0607 */
[----:B------:R0:W-:Y:S01]  /*cb1a0*/  STL.64 [R1+0x170], R16 ;  /* 0x0001701001007387 */ /* 0x0001e20000100a00 */
[----:B------:R-:W-:Y:S02]  /*cb1b0*/  IMAD.MOV.U32 R21, RZ, RZ, R24 ;  /* 0x000000ffff157224 */ /* 0x000fe400078e0018 */
[C---:B------:R-:W-:Y:S02]  /*cb1c0*/  IMAD.X R15, R8.reuse, 0x1, R5, P0 ;  /* 0x00000001080f7824 */ /* 0x040fe400000e0605 */
[----:B------:R-:W-:Y:S01]  /*cb1d0*/  IMAD.X R11, R8, 0x1, R7, P1 ;  /* 0x00000001080b7824 */ /* 0x000fe200008e0607 */
[----:B------:R-:W-:Y:S01]  /*cb1e0*/  STL.64 [R1+0x160], R12 ;  /* 0x0001600c01007387 */ /* 0x000fe20000100a00 */
[----:B------:R-:W-:-:S02]  /*cb1f0*/  IMAD.MOV.U32 R24, RZ, RZ, R47 ;  /* 0x000000ffff187224 */ /* 0x000fc400078e002f */
[----:B------:R-:W-:Y:S01]  /*cb200*/  IMAD.MOV.U32 R47, RZ, RZ, R44 ;  /* 0x000000ffff2f7224 */ /* 0x000fe200078e002c */
[----:B------:R-:W-:Y:S01]  /*cb210*/  STL.64 [R1+0x158], R14 ;  /* 0x0001580e01007387 */ /* 0x000fe20000100a00 */
[----:B------:R-:W-:Y:S02]  /*cb220*/  IMAD.MOV.U32 R44, RZ, RZ, R45 ;  /* 0x000000ffff2c7224 */ /* 0x000fe400078e002d */
[----:B------:R-:W-:Y:S01]  /*cb230*/  IMAD.MOV.U32 R45, RZ, RZ, R35 ;  /* 0x000000ffff2d7224 */ /* 0x000fe200078e0023 */
[----:B------:R-:W-:Y:S04]  /*cb240*/  STL.64 [R1+0x150], R10 ;  /* 0x0001500a01007387 */ /* 0x000fe80000100a00 */
[----:B------:R-:W3:Y:S01]  /*cb250*/  LDL.LU R35, [R1+0xec4] ;  /* 0x000ec40001237983 */ /* 0x000ee20000300800 */
[----:B--2---:R-:W-:-:S02]  /*cb260*/  IMAD.MOV.U32 R18, RZ, RZ, R33 ;  /* 0x000000ffff127224 */ /* 0x004fc400078e0021 */
[----:B------:R-:W-:Y:S02]  /*cb270*/  IMAD.MOV.U32 R33, RZ, RZ, R60 ;  /* 0x000000ffff217224 */ /* 0x000fe400078e003c */
[----:B------:R-:W2:Y:S01]  /*cb280*/  LDL.LU R60, [R1+0xec0] ;  /* 0x000ec000013c7983 */ /* 0x000ea20000300800 */
[----:B------:R-:W-:Y:S02]  /*cb290*/  F2FP.SATFINITE.E4M3.F32.PACK_AB_MERGE_C R32, R32, R21, RZ ;  /* 0x000000152020723e */ /* 0x000fe400048070ff */
[----:B------:R-:W-:Y:S01]  /*cb2a0*/  ISETP.LT.AND P3, PT, R3, UR28, !P2 ;  /* 0x0000001c03007c0c */ /* 0x000fe2000d761270 */
[----:B------:R-:W-:Y:S01]  /*cb2b0*/  VIADD R5, R59, 0x55 ;  /* 0x000000553b057836 */ /* 0x000fe20000000000 */
[----:B------:R-:W-:Y:S01]  /*cb2c0*/  ISETP.LT.AND P2, PT, R23, UR58, !P2 ;  /* 0x0000003a17007c0c */ /* 0x000fe2000d741270 */
[----:B------:R-:W-:Y:S01]  /*cb2d0*/  VIADD R4, R59, 0x54 ;  /* 0x000000543b047836 */ /* 0x000fe20000000000 */
[----:B------:R-:W-:Y:S01]  /*cb2e0*/  ISETP.GE.AND P0, PT, R25, UR6, PT ;  /* 0x0000000619007c0c */ /* 0x000fe2000bf06270 */
[----:B------:R-:W0:Y:S03]  /*cb2f0*/  LDCU.64 UR6, c[0x0][0x398] ;  /* 0x00007300ff0677ac */ /* 0x000e260008000a00 */
[----:B------:R-:W-:Y:S01]  /*cb300*/  ISETP.LT.AND P1, PT, R3, UR60, !P0 ;  /* 0x0000003c03007c0c */ /* 0x000fe2000c721270 */
[----:B------:R-:W0:Y:S04]  /*cb310*/  LDCU UR28, c[0x0][0x39c] ;  /* 0x00007380ff1c77ac */ /* 0x000e280008000800 */
[----:B------:R-:W-:Y:S01]  /*cb320*/  @P3 LOP3.LUT R50, R50, 0x400, RZ, 0xfc, !PT ;  /* 0x0000040032323812 */ /* 0x000fe200078efcff */
[----:B--2---:R-:W-:Y:S01]  /*cb330*/  IMAD.MOV.U32 R22, RZ, RZ, R60 ;  /* 0x000000ffff167224 */ /* 0x004fe200078e003c */
[----:B------:R-:W-:Y:S01]  /*cb340*/  LOP3.LUT R48, R48, 0x7fffffff, RZ, 0xc0, !PT ;  /* 0x7fffffff30307812 */ /* 0x000fe200078ec0ff */
[----:B------:R-:W-:Y:S01]  /*cb350*/  IMAD.MOV.U32 R60, RZ, RZ, R42 ;  /* 0x000000ffff3c7224 */ /* 0x000fe200078e002a */
[----:B------:R-:W-:Y:S01]  /*cb360*/  UMOV UR58, UR45 ;  /* 0x0000002d003a7c82 */ /* 0x000fe20008000000 */
[----:B------:R-:W-:Y:S01]  /*cb370*/  IMAD.MOV.U32 R42, RZ, RZ, R37 ;  /* 0x000000ffff2a7224 */ /* 0x000fe200078e0025 */
[----:B------:R-:W-:Y:S01]  /*cb380*/  LOP3.LUT R50, R50, 0xfffffdff, RZ, 0xc0, !PT ;  /* 0xfffffdff32327812 */ /* 0x000fe200078ec0ff */
[----:B------:R-:W-:Y:S01]  /*cb390*/  IMAD.MOV.U32 R37, RZ, RZ, R30 ;  /* 0x000000ffff257224 */ /* 0x000fe200078e001e */
[----:B------:R-:W-:Y:S01]  /*cb3a0*/  ISETP.LT.AND P0, PT, R23, UR62, !P0 ;  /* 0x0000003e17007c0c */ /* 0x000fe2000c701270 */
[----:B------:R-:W2:Y:S01]  /*cb3b0*/  LDL.LU R30, [R1+0xecc] ;  /* 0x000ecc00011e7983 */ /* 0x000ea20000300800 */
[----:B------:R-:W-:Y:S01]  /*cb3c0*/  @P2 LOP3.LUT R50, R50, 0x200, RZ, 0xfc, !PT ;  /* 0x0000020032322812 */ /* 0x000fe200078efcff */
[----:B------:R-:W1:Y:S02]  /*cb3d0*/  LDCU UR60, c[0x0][0x39c] ;  /* 0x00007380ff3c77ac */ /* 0x000e640008000800 */
[----:B------:R-:W2:Y:S01]  /*cb3e0*/  LDL.LU R21, [R1+0xec8] ;  /* 0x000ec80001157983 */ /* 0x000ea20000300800 */
[----:B------:R-:W-:-:S02]  /*cb3f0*/  LOP3.LUT R50, R50, 0xfffffeff, RZ, 0xc0, !PT ;  /* 0xfffffeff32327812 */ /* 0x000fc400078ec0ff */
[----:B---3--:R-:W-:Y:S01]  /*cb400*/  F2FP.SATFINITE.E4M3.F32.PACK_AB_MERGE_C R35, R35, R22, RZ ;  /* 0x000000162323723e */ /* 0x008fe200048070ff */
[----:B0-----:R-:W-:Y:S01]  /*cb410*/  IMAD.MOV.U32 R17, RZ, RZ, R60 ;  /* 0x000000ffff117224 */ /* 0x001fe200078e003c */
[----:B------:R-:W-:Y:S01]  /*cb420*/  @P1 LOP3.LUT R50, R50, 0x100, RZ, 0xfc, !PT ;  /* 0x0000010032321812 */ /* 0x000fe200078efcff */
[----:B------:R-:W0:Y:S03]  /*cb430*/  LDCU.64 UR44, c[0x0][0x398] ;  /* 0x00007300ff2c77ac */ /* 0x000e260008000a00 */
[----:B------:R-:W-:Y:S01]  /*cb440*/  LOP3.LUT R50, R50, 0xffffff7f, RZ, 0xc0, !PT ;  /* 0xffffff7f32327812 */ /* 0x000fe200078ec0ff */
[----:B------:R-:W3:Y:S03]  /*cb450*/  LDCU UR62, c[0x0][0x39c] ;  /* 0x00007380ff3e77ac */ /* 0x000ee60008000800 */
[----:B------:R-:W-:-:S02]  /*cb460*/  @P0 LOP3.LUT R50, R50, 0x80, RZ, 0xfc, !PT ;  /* 0x0000008032320812 */ /* 0x000fc400078efcff */
[----:B------:R-:W-:Y:S02]  /*cb470*/  ISETP.GE.AND P0, PT, R5, UR12, PT ;  /* 0x0000000c05007c0c */ /* 0x000fe4000bf06270 */
[----:B------:R-:W-:Y:S01]  /*cb480*/  LOP3.LUT R50, R50, 0xffffffbf, RZ, 0xc0, !PT ;  /* 0xffffffbf32327812 */ /* 0x000fe200078ec0ff */
[----:B------:R-:W-:Y:S01]  /*cb490*/  VIADD R5, R59, 0x53 ;  /* 0x000000533b057836 */ /* 0x000fe20000000000 */
[----:B------:R-:W-:Y:S01]  /*cb4a0*/  ISETP.LT.AND P2, PT, R3, UR64, !P0 ;  /* 0x0000004003007c0c */ /* 0x000fe2000c741270 */
[----:B------:R-:W-:Y:S01]  /*cb4b0*/  IMAD.MOV.U32 R60, RZ, RZ, R57 ;  /* 0x000000ffff3c7224 */ /* 0x000fe200078e0039 */
[----:B------:R-:W-:Y:S01]  /*cb4c0*/  ISETP.LT.AND P1, PT, R23, UR66, !P0 ;  /* 0x0000004217007c0c */ /* 0x000fe2000c721270 */
[----:B------:R-:W0:Y:S01]  /*cb4d0*/  LDCU.64 UR12, c[0x0][0x398] ;  /* 0x00007300ff0c77ac */ /* 0x000e220008000a00 */
[----:B------:R-:W-:Y:S01]  /*cb4e0*/  ISETP.GE.AND P0, PT, R4, UR14, PT ;  /* 0x0000000e04007c0c */ /* 0x000fe2000bf06270 */
[----:B--2---:R-:W-:-:S08]  /*cb4f0*/  IMAD.MOV.U32 R22, RZ, RZ, R21 ;  /* 0x000000ffff167224 */ /* 0x004fd000078e0015 */
[----:B------:R-:W-:Y:S01]  /*cb500*/  @P2 LOP3.LUT R50, R50, 0x40, RZ, 0xfc, !PT ;  /* 0x0000004032322812 */ /* 0x000fe200078efcff */
[----:B------:R-:W-:Y:S01]  /*cb510*/  VIADD R4, R59, 0x52 ;  /* 0x000000523b047836 */ /* 0x000fe20000000000 */
[----:B------:R-:W2:Y:S02]  /*cb520*/  LDCU.64 UR14, c[0x0][0x398] ;  /* 0x00007300ff0e77ac */ /* 0x000ea40008000a00 */
[----:B------:R-:W-:Y:S02]  /*cb530*/  LOP3.LUT R50, R50, 0xffffffdf, RZ, 0xc0, !PT ;  /* 0xffffffdf32327812 */ /* 0x000fe400078ec0ff */
[----:B------:R-:W-:Y:S01]  /*cb540*/  F2FP.SATFINITE.E4M3.F32.PACK_AB_MERGE_C R55, R55, R31, RZ ;  /* 0x0000001f3737723e */ /* 0x000fe200048070ff */
[----:B------:R-:W0:Y:S01]  /*cb550*/  LDCU UR64, c[0x0][0x39c] ;  /* 0x00007380ff4077ac */ /* 0x000e220008000800 */
[----:B------:R-:W-:Y:S02]  /*cb560*/  @P1 LOP3.LUT R50, R50, 0x20, RZ, 0xfc, !PT ;  /* 0x0000002032321812 */ /* 0x000fe400078efcff */
[----:B------:R-:W-:Y:S01]  /*cb570*/  ISETP.LT.AND P1, PT, R3, UR68, !P0 ;  /* 0x0000004403007c0c */ /* 0x000fe2000c721270 */
[----:B------:R-:W-:Y:S01]  /*cb580*/  IMAD.MOV.U32 R21, RZ, RZ, R24 ;  /* 0x000000ffff157224 */ /* 0x000fe200078e0018 */
[----:B------:R-:W-:Y:S01]  /*cb590*/  ISETP.LT.AND P0, PT, R23, UR70, !P0 ;  /* 0x0000004617007c0c */ /* 0x000fe2000c701270 */
[----:B------:R-:W2:Y:S01]  /*cb5a0*/  LDL.LU R24, [R1+0xe78] ;  /* 0x000e780001187983 */ /* 0x000ea20000300800 */
[----:B------:R-:W-:Y:S01]  /*cb5b0*/  LOP3.LUT R50, R50, 0xffffffef, RZ, 0xc0, !PT ;  /* 0xffffffef32327812 */ /* 0x000fe200078ec0ff */
[----:B------:R-:W-:Y:S01]  /*cb5c0*/  IMAD.MOV.U32 R20, RZ, RZ, R21 ;  /* 0x000000ffff147224 */ /* 0x000fe200078e0015 */
[----:B------:R-:W-:Y:S01]  /*cb5d0*/  F2FP.SATFINITE.E4M3.F32.PACK_AB_MERGE_C R30, R30, R22, RZ ;  /* 0x000000161e1e723e */ /* 0x000fe200048070ff */
[----:B------:R-:W0:Y:S01]  /*cb5e0*/  LDCU UR66, c[0x0][0x39c] ;  /* 0x00007380ff4277ac */ /* 0x000e220008000800 */
[----:B------:R-:W-:-:S02]  /*cb5f0*/  F2FP.SATFINITE.E4M3.F32.PACK_AB_MERGE_C R56, R56, R29, RZ ;  /* 0x0000001d3838723e */ /* 0x000fc400048070ff */
[----:B------:R-:W-:Y:S01]  /*cb600*/  F2FP.SATFINITE.E4M3.F32.PACK_AB_MERGE_C R45, R45, R33, RZ ;  /* 0x000000212d2d723e */ /* 0x000fe200048070ff */
[----:B------:R-:W0:Y:S02]  /*cb610*/  LDCU UR68, c[0x0][0x39c] ;  /* 0x00007380ff4477ac */ /* 0x000e240008000800 */
[----:B------:R-:W-:Y:S02]  /*cb620*/  @P1 LOP3.LUT R50, R50, 0x10, RZ, 0xfc, !PT ;  /* 0x0000001032321812 */ /* 0x000fe400078efcff */
[----:B------:R-:W-:Y:S01]  /*cb630*/  F2FP.SATFINITE.E4M3.F32.PACK_AB_MERGE_C R44, R44, R47, RZ ;  /* 0x0000002f2c2c723e */ /* 0x000fe200048070ff */
[----:B------:R-:W0:Y:S01]  /*cb640*/  LDCU UR70, c[0x0][0x39c] ;  /* 0x00007380ff4677ac */ /* 0x000e220008000800 */
[----:B------:R-:W-:-:S04]  /*cb650*/  LOP3.LUT R50, R50, 0xfffffff7, RZ, 0xc0, !PT ;  /* 0xfffffff732327812 */ /* 0x000fc800078ec0ff */
[----:B------:R-:W-:Y:S02]  /*cb660*/  @P0 LOP3.LUT R50, R50, 0x8, RZ, 0xfc, !PT ;  /* 0x0000000832320812 */ /* 0x000fe400078efcff */
[----:B------:R-:W-:Y:S02]  /*cb670*/  ISETP.GE.AND P0, PT, R5, UR18, PT ;  /* 0x0000001205007c0c */ /* 0x000fe4000bf06270 */
[----:B------:R-:W-:Y:S01]  /*cb680*/  LOP3.LUT R50, R50, 0xfffffffb, RZ, 0xc0, !PT ;  /* 0xfffffffb32327812 */ /* 0x000fe200078ec0ff */
[----:B------:R-:W-:Y:S01]  /*cb690*/  IMAD.MOV.U32 R21, RZ, RZ, R38 ;  /* 0x000000ffff157224 */ /* 0x000fe200078e0026 */
[----:B------:R-:W-:Y:S01]  /*cb6a0*/  ISETP.LT.AND P2, PT, R3, UR72, !P0 ;  /* 0x0000004803007c0c */ /* 0x000fe2000c741270 */
[----:B------:R-:W-:Y:S01]  /*cb6b0*/  VIADD R5, R59, 0x51 ;  /* 0x000000513b057836 */ /* 0x000fe20000000000 */
[----:B------:R-:W-:Y:S01]  /*cb6c0*/  ISETP.LT.AND P1, PT, R23, UR74, !P0 ;  /* 0x0000004a17007c0c */ /* 0x000fe2000c721270 */
[----:B------:R-:W-:Y:S01]  /*cb6d0*/  IMAD.MOV.U32 R38, RZ, RZ, R0 ;  /* 0x000000ffff267224 */ /* 0x000fe200078e0000 */
[----:B------:R-:W-:Y:S01]  /*cb6e0*/  ISETP.GE.AND P0, PT, R4, UR20, PT ;  /* 0x0000001404007c0c */ /* 0x000fe2000bf06270 */
[----:B------:R-:W0:Y:S01]  /*cb6f0*/  LDCU.64 UR18, c[0x0][0x398] ;  /* 0x00007300ff1277ac */ /* 0x000e220008000a00 */
[----:B------:R-:W-:-:S02]  /*cb700*/  F2FP.SATFINITE.E4M3.F32.PACK_AB_MERGE_C R54, R54, R60, RZ ;  /* 0x0000003c3636723e */ /* 0x000fc400048070ff */
[----:B------:R-:W-:Y:S01]  /*cb710*/  F2FP.SATFINITE.E4M3.F32.PACK_AB_MERGE_C R40, R40, R20, RZ ;  /* 0x000000142828723e */ /* 0x000fe200048070ff */
[----:B------:R-:W0:Y:S04]  /*cb720*/  LDCU UR72, c[0x0][0x39c] ;  /* 0x00007380ff4877ac */ /* 0x000e280008000800 */
[----:B------:R-:W-:Y:S01]  /*cb730*/  @P2 LOP3.LUT R50, R50, 0x4, RZ, 0xfc, !PT ;  /* 0x0000000432322812 */ /* 0x000fe200078efcff */
[----:B------:R-:W-:Y:S01]  /*cb740*/  VIADD R4, R59, 0x50 ;  /* 0x000000503b047836 */ /* 0x000fe20000000000 */
[----:B------:R-:W0:Y:S02]  /*cb750*/  LDCU.64 UR20, c[0x0][0x398] ;  /* 0x00007300ff1477ac */ /* 0x000e240008000a00 */
[----:B------:R-:W-:Y:S02]  /*cb760*/  LOP3.LUT R50, R50, 0xfffffffd, RZ, 0xc0, !PT ;  /* 0xfffffffd32327812 */ /* 0x000fe400078ec0ff */
[----:B------:R-:W-:Y:S01]  /*cb770*/  F2FP.SATFINITE.E4M3.F32.PACK_AB_MERGE_C R39, R39, R17, RZ ;  /* 0x000000112727723e */ /* 0x000fe200048070ff */
[----:B------:R-:W0:Y:S01]  /*cb780*/  LDCU UR74, c[0x0][0x39c] ;  /* 0x00007380ff4a77ac */ /* 0x000e220008000800 */
[----:B------:R-:W-:-:S02]  /*cb790*/  @P1 LOP3.LUT R50, R50, 0x2, RZ, 0xfc, !PT ;  /* 0x0000000232321812 */ /* 0x000fc400078efcff */
[----:B------:R-:W-:Y:S01]  /*cb7a0*/  ISETP.LT.AND P1, PT, R3, UR76, !P0 ;  /* 0x0000004c03007c0c */ /* 0x000fe2000c721270 */
[----:B------:R-:W0:Y:S01]  /*cb7b0*/  LDCU UR76, c[0x0][0x39c] ;  /* 0x00007380ff4c77ac */ /* 0x000e220008000800 */
[----:B------:R-:W-:Y:S02]  /*cb7c0*/  LOP3.LUT R50, R50, 0xfffffffe, RZ, 0xc0, !PT ;  /* 0xfffffffe32327812 */ /* 0x000fe400078ec0ff */
[----:B-1----:R-:W-:Y:S01]  /*cb7d0*/  ISETP.LT.AND P0, PT, R23, UR4, !P0 ;  /* 0x0000000417007c0c */ /* 0x002fe2000c701270 */
[----:B------:R-:W-:Y:S02]  /*cb7e0*/  IMAD.MOV.U32 R23, RZ, RZ, R18 ;  /* 0x000000ffff177224 */ /* 0x000fe400078e0012 */
[----:B------:R-:W-:Y:S02]  /*cb7f0*/  IMAD.MOV.U32 R18, RZ, RZ, R41 ;  /* 0x000000ffff127224 */ /* 0x000fe400078e0029 */
[----:B------:R-:W2:Y:S04]  /*cb800*/  LDL.LU R41, [R1+0xe7c] ;  /* 0x000e7c0001297983 */ /* 0x000ea80000300800 */
[----:B------:R-:W-:-:S05]  /*cb810*/  @P1 LOP3.LUT R50, R50, 0x1, RZ, 0xfc, !PT ;  /* 0x0000000132321812 */ /* 0x000fca00078efcff */
[----:B------:R1:W-:Y:S04]  /*cb820*/  STL [R1+0x434c], R50 ;  /* 0x00434c3201007387 */ /* 0x0003e80000100800 */
[----:B-1----:R-:W2:Y:S04]  /*cb830*/  LDL R50, [R1+0xf74] ;  /* 0x000f740001327983 */ /* 0x002ea80000100800 */
[----:B------:R-:W3:Y:S04]  /*cb840*/  LDL.LU R0, [R1+0xe58] ;  /* 0x000e580001007983 */ /* 0x000ee80000300800 */
[----:B------:R-:W3:Y:S01]  /*cb850*/  LDL.LU R57, [R1+0xe5c] ;  /* 0x000e5c0001397983 */ /* 0x000ee20000300800 */
[----:B------:R-:W-:-:S02]  /*cb860*/  @P0 LOP3.LUT R48, R48, 0x80000000, RZ, 0xfc, !PT ;  /* 0x8000000030300812 */ /* 0x000fc400078efcff */
[----:B------:R-:W-:Y:S01]  /*cb870*/  ISETP.GE.AND P0, PT, R5, UR24, PT ;  /* 0x0000001805007c0c */ /* 0x000fe2000bf06270 */
[----:B------:R-:W1:Y:S01]  /*cb880*/  S2UR UR4, SR_CgaCtaId ;  /* 0x00000000000479c3 */ /* 0x000e620000008800 */
[----:B------:R-:W-:Y:S01]  /*cb890*/  LOP3.LUT R48, R48, 0xbfffffff, RZ, 0xc0, !PT ;  /* 0xbfffffff30307812 */ /* 0x000fe200078ec0ff */
[----:B------:R-:W-:Y:S01]  /*cb8a0*/  VIADD R5, R59, 0x4f ;  /* 0x0000004f3b057836 */ /* 0x000fe20000000000 */
[----:B------:R-:W-:Y:S01]  /*cb8b0*/  ISETP.LT.AND P2, PT, R3, UR6, !P0 ;  /* 0x0000000603007c0c */ /* 0x000fe2000c741270 */
[----:B------:R-:W0:Y:S01]  /*cb8c0*/  LDCU.64 UR24, c[0x0][0x398] ;  /* 0x00007300ff1877ac */ /* 0x000e220008000a00 */
[----:B------:R-:W-:Y:S01]  /*cb8d0*/  IMAD.MOV.U32 R22, RZ, RZ, R23 ;  /* 0x000000ffff167224 */ /* 0x000fe200078e0017 */
[----:B------:R-:W3:Y:S01]  /*cb8e0*/  LDL.LU R19, [R1+0xea8] ;  /* 0x000ea80001137983 */ /* 0x000ee20000300800 */
[----:B------:R-:W0:Y:S09]  /*cb8f0*/  LDCU UR6, c[0x0][0x39c] ;  /* 0x00007380ff0677ac */ /* 0x000e320008000800 */
[----:B------:R-:W-:-:S04]  /*cb900*/  @P2 LOP3.LUT R48, R48, 0x40000000, RZ, 0xfc, !PT ;  /* 0x4000000030302812 */ /* 0x000fc800078efcff */
[----:B------:R-:W-:Y:S01]  /*cb910*/  LOP3.LUT R48, R48, 0xdfffffff, RZ, 0xc0, !PT ;  /* 0xdfffffff30307812 */ /* 0x000fe200078ec0ff */
[----:B-1----:R-:W-:Y:S01]  /*cb920*/  ULEA UR4, UR4, UR54, 0x18 ;  /* 0x0000003604047291 */ /* 0x002fe2000f8ec0ff */
[----:B------:R-:W-:Y:S02]  /*cb930*/  IMAD.MOV.U32 R23, RZ, RZ, R42 ;  /* 0x000000ffff177224 */ /* 0x000fe400078e002a */
[----:B------:R-:W-:Y:S02]  /*cb940*/  IMAD.MOV.U32 R42, RZ, RZ, R37 ;  /* 0x000000ffff2a7224 */ /* 0x000fe400078e0025 */
[----:B------:R-:W3:Y:S01]  /*cb950*/  LDL.LU R37, [R1+0xeac] ;  /* 0x000eac0001257983 */ /* 0x000ee20000300800 */
[----:B--2---:R-:W-:Y:S01]  /*cb960*/  ISETP.LT.AND P1, PT, R50, UR8, !P0 ;  /* 0x0000000832007c0c */ /* 0x004fe2000c721270 */
[----:B------:R-:W1:Y:S01]  /*cb970*/  LDCU UR8, c[0x0][0x398] ;  /* 0x00007300ff0877ac */ /* 0x000e620008000800 */
[----:B------:R-:W-:-:S11]  /*cb980*/  ISETP.GE.AND P0, PT, R4, UR28, PT ;  /* 0x0000001c04007c0c */ /* 0x000fd6000bf06270 */
[----:B------:R-:W-:Y:S01]  /*cb990*/  @P1 LOP3.LUT R48, R48, 0x20000000, RZ, 0xfc, !PT ;  /* 0x2000000030301812 */ /* 0x000fe200078efcff */
[----:B------:R-:W-:Y:S01]  /*cb9a0*/  VIADD R4, R59, 0x4e ;  /* 0x0000004e3b047836 */ /* 0x000fe20000000000 */
[----:B------:R-:W-:Y:S01]  /*cb9b0*/  ISETP.LT.AND P1, PT, R3, UR10, !P0 ;  /* 0x0000000a03007c0c */ /* 0x000fe2000c721270 */
[----:B------:R-:W2:Y:S01]  /*cb9c0*/  LDCU.64 UR28, c[0x0][0x398] ;  /* 0x00007300ff1c77ac */ /* 0x000ea20008000a00 */
[----:B0-----:R-:W-:Y:S02]  /*cb9d0*/  ISETP.LT.AND P0, PT, R50, UR12, !P0 ;  /* 0x0000000c32007c0c */ /* 0x001fe4000c701270 */
[----:B------:R-:W-:Y:S01]  /*cb9e0*/  LOP3.LUT R48, R48, 0xefffffff, RZ, 0xc0, !PT ;  /* 0xefffffff30307812 */ /* 0x000fe200078ec0ff */
[----:B------:R-:W0:Y:S08]  /*cb9f0*/  LDCU UR10, c[0x0][0x39c] ;  /* 0x00007380ff0a77ac */ /* 0x000e300008000800 */
[----:B------:R-:W-:-:S04]  /*cba00*/  @P1 LOP3.LUT R48, R48, 0x10000000, RZ, 0xfc, !PT ;  /* 0x1000000030301812 */ /* 0x000fc800078efcff */
[----:B------:R-:W-:-:S04]  /*cba10*/  LOP3.LUT R48, R48, 0xf7ffffff, RZ, 0xc0, !PT ;  /* 0xf7ffffff30307812 */ /* 0x000fc800078ec0ff */
[----:B------:R-:W-:Y:S02]  /*cba20*/  @P0 LOP3.LUT R48, R48, 0x8000000, RZ, 0xfc, !PT ;  /* 0x0800000030300812 */ /* 0x000fe400078efcff */
[----:B------:R-:W-:Y:S02]  /*cba30*/  ISETP.GE.AND P0, PT, R5, UR30, PT ;  /* 0x0000001e05007c0c */ /* 0x000fe4000bf06270 */
[----:B------:R-:W-:Y:S01]  /*cba40*/  LOP3.LUT R48, R48, 0xfbffffff, RZ, 0xc0, !PT ;  /* 0xfbffffff30307812 */ /* 0x000fe200078ec0ff */
[----:B------:R-:W-:Y:S01]  /*cba50*/  VIADD R5, R59, 0x4d ;  /* 0x0000004d3b057836 */ /* 0x000fe20000000000 */
[----:B------:R-:W-:Y:S01]  /*cba60*/  ISETP.LT.AND P2, PT, R3, UR14, !P0 ;  /* 0x0000000e03007c0c */ /* 0x000fe2000c741270 */
[----:B------:R-:W0:Y:S01]  /*cba70*/  LDCU.64 UR30, c[0x0][0x398] ;  /* 0x00007300ff1e77ac */ /* 0x000e220008000a00 */
[----:B------:R-:W-:Y:S02]  /*cba80*/  ISETP.LT.AND P1, PT, R50, UR16, !P0 ;  /* 0x0000001032007c0c */ /* 0x000fe4000c721270 */
[----:B------:R-:W-:Y:S01]  /*cba90*/  ISETP.GE.AND P0, PT, R4, UR32, PT ;  /* 0x0000002004007c0c */ /* 0x000fe2000bf06270 */
[----:B------:R-:W0:Y:S08]  /*cbaa0*/  LDCU UR14, c[0x0][0x398] ;  /* 0x00007300ff0e77ac */ /* 0x000e300008000800 */
[----:B------:R-:W-:Y:S01]  /*cbab0*/  @P2 LOP3.LUT R48, R48, 0x4000000, RZ, 0xfc, !PT ;  /* 0x0400000030302812 */ /* 0x000fe200078efcff */
[----:B------:R-:W-:Y:S01]  /*cbac0*/  VIADD R4, R59, 0x4c ;  /* 0x0000004c3b047836 */ /* 0x000fe20000000000 */
[----:B------:R-:W0:Y:S02]  /*cbad0*/  LDCU.64 UR32, c[0x0][0x398] ;  /* 0x00007300ff2077ac */ /* 0x000e240008000a00 */
[----:B------:R-:W-:Y:S01]  /*cbae0*/  LOP3.LUT R48, R48, 0xfdffffff, RZ, 0xc0, !PT ;  /* 0xfdffffff30307812 */ /* 0x000fe200078ec0ff */
[----:B------:R-:W0:Y:S03]  /*cbaf0*/  LDCU UR16, c[0x0][0x39c] ;  /* 0x00007380ff1077ac */ /* 0x000e260008000800 */
[----:B------:R-:W-:-:S02]  /*cbb00*/  @P1 LOP3.LUT R48, R48, 0x2000000, RZ, 0xfc, !PT ;  /* 0x0200000030301812 */ /* 0x000fc400078efcff */
[----:B------:R-:W-:Y:S01]  /*cbb10*/  ISETP.LT.AND P1, PT, R3, UR18, !P0 ;  /* 0x0000001203007c0c */ /* 0x000fe2000c721270 */
[----:B------:R-:W0:Y:S01]  /*cbb20*/  LDCU UR18, c[0x0][0x398] ;  /* 0x00007300ff1277ac */ /* 0x000e220008000800 */
[----:B------:R-:W-:Y:S02]  /*cbb30*/  ISETP.LT.AND P0, PT, R50, UR20, !P0 ;  /* 0x0000001432007c0c */ /* 0x000fe4000c701270 */
        /* <DEDUP_REMOVED lines=11> */
[----:B------:R-:W-:-:S09]  /*cbbf0*/  ISETP.GE.AND P0, PT, R4, UR38, PT ;  /* 0x0000002604007c0c */ /* 0x000fd2000bf06270 */
[----:B------:R-:W-:Y:S01]  /*cbc00*/  @P2 LOP3.LUT R48, R48, 0x400000, RZ, 0xfc, !PT ;  /* 0x0040000030302812 */ /* 0x000fe200078efcff */
[----:B------:R-:W-:Y:S01]  /*cbc10*/  VIADD R4, R59, 0x4a ;  /* 0x0000004a3b047836 */ /* 0x000fe20000000000 */
[----:B------:R-:W0:Y:S02]  /*cbc20*/  LDCU.64 UR38, c[0x0][0x398] ;  /* 0x00007300ff2677ac */ /* 0x000e240008000a00 */
[----:B------:R-:W-:Y:S02]  /*cbc30*/  LOP3.LUT R48, R48, 0xffdfffff, RZ, 0xc0, !PT ;  /* 0xffdfffff30307812 */ /* 0x000fe400078ec0ff */
[----:B------:R-:W-:Y:S01]  /*cbc40*/  F2FP.SATFINITE.E4M3.F32.PACK_AB_MERGE_C R41, R41, R24, RZ ;  /* 0x000000182929723e */ /* 0x000fe200048070ff */
[----:B------:R-:W0:Y:S01]  /*cbc50*/  LDCU UR24, c[0x0][0x398] ;  /* 0x00007300ff1877ac */ /* 0x000e220008000800 */
[----:B------:R-:W-:Y:S02]  /*cbc60*/  @P1 LOP3.LUT R48, R48, 0x200000, RZ, 0xfc, !PT ;  /* 0x0020000030301812 */ /* 0x000fe400078efcff */
[----:B------:R-:W-:Y:S01]  /*cbc70*/  ISETP.LT.AND P1, PT, R3, UR26, !P0 ;  /* 0x0000001a03007c0c */ /* 0x000fe2000c721270 */
[----:B------:R-:W0:Y:S01]  /*cbc80*/  LDCU UR26, c[0x0][0x39c] ;  /* 0x00007380ff1a77ac */ /* 0x000e220008000800 */
[----:B--2---:R-:W-:-:S02]  /*cbc90*/  ISETP.LT.AND P0, PT, R50, UR28, !P0 ;  /* 0x0000001c32007c0c */ /* 0x004fc4000c701270 */
[----:B------:R-:W-:Y:S01]  /*cbca0*/  LOP3.LUT R48, R48, 0xffefffff, RZ, 0xc0, !PT ;  /* 0xffefffff30307812 */ /* 0x000fe200078ec0ff */
[----:B------:R-:W2:Y:S08]  /*cbcb0*/  LDCU UR28, c[0x0][0x398] ;  /* 0x00007300ff1c77ac */ /* 0x000eb00008000800 */
[----:B------:R-:W-:-:S04]  /*cbcc0*/  @P1 LOP3.LUT R48, R48, 0x100000, RZ, 0xfc, !PT ;  /* 0x0010000030301812 */ /* 0x000fc800078efcff */
[----:B------:R-:W-:-:S04]  /*cbcd0*/  LOP3.LUT R48, R48, 0xfff7ffff, RZ, 0xc0, !PT ;  /* 0xfff7ffff30307812 */ /* 0x000fc800078ec0ff */
[----:B------:R-:W-:Y:S02]  /*cbce0*/  @P0 LOP3.LUT R48, R48, 0x80000, RZ, 0xfc, !PT ;  /* 0x0008000030300812 */ /* 0x000fe400078efcff */
[----:B------:R-:W-:Y:S01]  /*cbcf0*/  ISETP.GE.AND P0, PT, R5, UR42, PT ;  /* 0x0000002a05007c0c */ /* 0x000fe2000bf06270 */
[----:B------:R-:W1:Y:S03]  /*cbd00*/  LDCU.64 UR42, c[0x0][0x398] ;  /* 0x00007300ff2a77ac */ /* 0x000e660008000a00 */
[----:B0-----:R-:W-:Y:S02]  /*cbd10*/  ISETP.LT.AND P2, PT, R3, UR30, !P0 ;  /* 0x0000001e03007c0c */ /* 0x001fe4000c741270 */
[----:B------:R-:W-:Y:S01]  /*cbd20*/  LOP3.LUT R48, R48, 0xfffbffff, RZ, 0xc0, !PT ;  /* 0xfffbffff30307812 */ /* 0x000fe200078ec0ff */
[----:B------:R-:W-:Y:S01]  /*cbd30*/  VIADD R5, R59, 0x47 ;  /* 0x000000473b057836 */ /* 0x000fe20000000000 */
[----:B------:R-:W-:Y:S01]  /*cbd40*/  ISETP.LT.AND P1, PT, R50, UR32, !P0 ;  /* 0x0000002032007c0c */ /* 0x000fe2000c721270 */
[----:B------:R-:W0:Y:S01]  /*cbd50*/  LDCU UR32, c[0x0][0x398] ;  /* 0x00007300ff2077ac */ /* 0x000e220008000800 */
[----:B------:R-:W-:-:S02]  /*cbd60*/  ISETP.GE.AND P0, PT, R4, UR46, PT ;  /* 0x0000002e04007c0c */ /* 0x000fc4000bf06270 */
[----:B------:R-:W-:Y:S01]  /*cbd70*/  F2FP.SATFINITE.E4M3.F32.PACK_AB_MERGE_C R43, R43, R18, RZ ;  /* 0x000000122b2b723e */ /* 0x000fe200048070ff */
[----:B------:R-:W0:Y:S04]  /*cbd80*/  LDCU UR30, c[0x0][0x39c] ;  /* 0x00007380ff1e77ac */ /* 0x000e280008000800 */
[----:B------:R-:W-:Y:S01]  /*cbd90*/  @P2 LOP3.LUT R48, R48, 0x40000, RZ, 0xfc, !PT ;  /* 0x0004000030302812 */ /* 0x000fe200078efcff */
[----:B------:R-:W-:Y:S01]  /*cbda0*/  VIADD R4, R59, 0x49 ;  /* 0x000000493b047836 */ /* 0x000fe20000000000 */
[----:B------:R-:W0:Y:S02]  /*cbdb0*/  LDCU.64 UR46, c[0x0][0x398] ;  /* 0x00007300ff2e77ac */ /* 0x000e240008000a00 */
[----:B------:R-:W-:-:S04]  /*cbdc0*/  LOP3.LUT R48, R48, 0xfffdffff, RZ, 0xc0, !PT ;  /* 0xfffdffff30307812 */ /* 0x000fc800078ec0ff */
[----:B------:R-:W-:Y:S02]  /*cbdd0*/  @P1 LOP3.LUT R48, R48, 0x20000, RZ, 0xfc, !PT ;  /* 0x0002000030301812 */ /* 0x000fe400078efcff */
        /* <DEDUP_REMOVED lines=8> */
[----:B------:R-:W-:Y:S01]  /*cbe60*/  ISETP.GE.AND P0, PT, R4, UR50, PT ;  /* 0x0000003204007c0c */ /* 0x000fe2000bf06270 */
[----:B------:R-:W0:Y:S03]  /*cbe70*/  LDCU UR50, c[0x0][0x39c] ;  /* 0x00007380ff3277ac */ /* 0x000e260008000800 */
[----:B------:R-:W-:Y:S02]  /*cbe80*/  ISETP.LT.AND P1, PT, R3, UR38, !P0 ;  /* 0x0000002603007c0c */ /* 0x000fe4000c721270 */
[----:B------:R-:W-:Y:S01]  /*cbe90*/  LOP3.LUT R48, R48, 0xffffbfff, RZ, 0xc0, !PT ;  /* 0xffffbfff30307812 */ /* 0x000fe200078ec0ff */
[----:B------:R-:W-:Y:S01]  /*cbea0*/  VIADD R4, R59, 0x48 ;  /* 0x000000483b047836 */ /* 0x000fe20000000000 */
[----:B------:R-:W-:Y:S01]  /*cbeb0*/  ISETP.LT.AND P0, PT, R50, UR40, !P0 ;  /* 0x0000002832007c0c */ /* 0x000fe2000c701270 */
[----:B------:R-:W0:Y:S01]  /*cbec0*/  LDCU UR40, c[0x0][0x398] ;  /* 0x00007300ff2877ac */ /* 0x000e220008000800 */
[----:B------:R-:W-:-:S02]  /*cbed0*/  F2FP.SATFINITE.E4M3.F32.PACK_AB_MERGE_C R36, R36, R22, RZ ;  /* 0x000000162424723e */ /* 0x000fc400048070ff */
[----:B------:R-:W-:Y:S01]  /*cbee0*/  F2FP.SATFINITE.E4M3.F32.PACK_AB_MERGE_C R42, R42, R23, RZ ;  /* 0x000000172a2a723e */ /* 0x000fe200048070ff */
[----:B------:R-:W1:Y:S04]  /*cbef0*/  LDCU UR38, c[0x0][0x39c] ;  /* 0x00007380ff2677ac */ /* 0x000e680008000800 */
[----:B------:R-:W-:-:S04]  /*cbf00*/  @P1 LOP3.LUT R48, R48, 0x4000, RZ, 0xfc, !PT ;  /* 0x0000400030301812 */ /* 0x000fc800078efcff */
[----:B------:R-:W-:-:S04]  /*cbf10*/  LOP3.LUT R48, R48, 0xffffdfff, RZ, 0xc0, !PT ;  /* 0xffffdfff30307812 */ /* 0x000fc800078ec0ff */
[----:B------:R-:W-:Y:S02]  /*cbf20*/  @P0 LOP3.LUT R48, R48, 0x2000, RZ, 0xfc, !PT ;  /* 0x0000200030300812 */ /* 0x000fe400078efcff */
[----:B0-----:R-:W-:Y:S02]  /*cbf30*/  ISETP.GE.AND P0, PT, R4, UR50, PT ;  /* 0x0000003204007c0c */ /* 0x001fe4000bf06270 */
[----:B------:R-:W-:Y:S01]  /*cbf40*/  LOP3.LUT R48, R48, 0xffffefff, RZ, 0xc0, !PT ;  /* 0xffffefff30307812 */ /* 0x000fe200078ec0ff */
[----:B------:R-:W-:Y:S01]  /*cbf50*/  VIADD R4, R59, 0x46 ;  /* 0x000000463b047836 */ /* 0x000fe20000000000 */
[----:B-1----:R-:W-:Y:S01]  /*cbf60*/  ISETP.LT.AND P2, PT, R3, UR42, !P0 ;  /* 0x0000002a03007c0c */ /* 0x002fe2000c741270 */
[----:B------:R-:W0:Y:S01]  /*cbf70*/  LDCU.64 UR50, c[0x0][0x398] ;  /* 0x00007300ff3277ac */ /* 0x000e220008000a00 */
[----:B------:R-:W-:Y:S02]  /*cbf80*/  ISETP.LT.AND P1, PT, R50, UR44, !P0 ;  /* 0x0000002c32007c0c */ /* 0x000fe4000c721270 */
[----:B------:R-:W-:Y:S01]  /*cbf90*/  ISETP.GE.AND P0, PT, R5, UR55, PT ;  /* 0x0000003705007c0c */ /* 0x000fe2000bf06270 */
[----:B------:R-:W1:Y:S01]  /*cbfa0*/  LDCU.64 UR54, c[0x0][0x398] ;  /* 0x00007300ff3677ac */ /* 0x000e620008000a00 */
[----:B------:R-:W-:-:S02]  /*cbfb0*/  F2FP.SATFINITE.E4M3.F32.PACK_AB_MERGE_C R38, R38, R21, RZ ;  /* 0x000000152626723e */ /* 0x000fc400048070ff */
[----:B---3--:R-:W-:Y:S01]  /*cbfc0*/  F2FP.SATFINITE.E4M3.F32.PACK_AB_MERGE_C R37, R37, R19, RZ ;  /* 0x000000132525723e */ /* 0x008fe200048070ff */
[----:B------:R-:W3:Y:S04]  /*cbfd0*/  LDCU UR44, c[0x0][0x398] ;  /* 0x00007300ff2c77ac */ /* 0x000ee80008000800 */
[----:B------:R-:W-:Y:S01]  /*cbfe0*/  @P2 LOP3.LUT R48, R48, 0x1000, RZ, 0xfc, !PT ;  /* 0x0000100030302812 */ /* 0x000fe200078efcff */
[----:B------:R-:W0:Y:S03]  /*cbff0*/  LDCU UR42, c[0x0][0x39c] ;  /* 0x00007380ff2a77ac */ /* 0x000e260008000800 */
[----:B------:R-:W-:-:S04]  /*cc000*/  LOP3.LUT R48, R48, 0xfffffbff, RZ, 0xc0, !PT ;  /* 0xfffffbff30307812 */ /* 0x000fc800078ec0ff */
[----:B------:R-:W-:Y:S02]  /*cc010*/  @P1 LOP3.LUT R48, R48, 0x400, RZ, 0xfc, !PT ;  /* 0x0000040030301812 */ /* 0x000fe400078efcff */
[----:B------:R-:W-:Y:S01]  /*cc020*/  ISETP.LT.AND P1, PT, R3, UR46, !P0 ;  /* 0x0000002e03007c0c */ /* 0x000fe2000c721270 */
[----:B-1----:R-:W-:Y:S01]  /*cc030*/  UMOV UR22, UR55 ;  /* 0x0000003700167c82 */ /* 0x002fe20008000000 */
[----:B------:R-:W-:Y:S01]  /*cc040*/  ISETP.LT.AND P0, PT, R50, UR48, !P0 ;  /* 0x0000003032007c0c */ /* 0x000fe2000c701270 */
[----:B------:R-:W-:Y:S01]  /*cc050*/  UMOV UR12, UR54 ;  /* 0x00000036000c7c82 */ /* 0x000fe20008000000 */
[----:B------:R-:W-:Y:S01]  /*cc060*/  LOP3.LUT R48, R48, 0xfffffdff, RZ, 0xc0, !PT ;  /* 0xfffffdff30307812 */ /* 0x000fe200078ec0ff */
[----:B------:R-:W1:Y:S01]  /*cc070*/  LDCU UR46, c[0x0][0x398] ;  /* 0x00007300ff2e77ac */ /* 0x000e620008000800 */
[----:B------:R-:W-:Y:S02]  /*cc080*/  R2UR.FILL UR55, R26 ;  /* 0x000000001a3772ca */ /* 0x000fe400004e0000 */
[----:B------:R-:W-:Y:S01]  /*cc090*/  R2UR.FILL UR54, R51 ;  /* 0x00000000333672ca */ /* 0x000fe200004e0000 */
[----:B------:R-:W2:Y:S01]  /*cc0a0*/  LDL.LU R26, [R1+0xc20] ;  /* 0x000c2000011a7983 */ /* 0x000ea20000300800 */
[----:B------:R-:W-:Y:S01]  /*cc0b0*/  LOP3.LUT R49, R49, 0x7fffffff, RZ, 0xc0, !PT ;  /* 0x7fffffff31317812 */ /* 0x000fe200078ec0ff */
[----:B------:R-:W0:Y:S02]  /*cc0c0*/  LDCU UR48, c[0x0][0x39c] ;  /* 0x00007380ff3077ac */ /* 0x000e240008000800 */
[----:B------:R-:W-:Y:S01]  /*cc0d0*/  @P1 LOP3.LUT R48, R48, 0x200, RZ, 0xfc, !PT ;  /* 0x0000020030301812 */ /* 0x000fe200078efcff */
[----:B------:R-:W2:Y:S03]  /*cc0e0*/  LDL.LU R51, [R1+0xc24] ;  /* 0x000c240001337983 */ /* 0x000ea60000300800 */
[----:B------:R-:W-:-:S04]  /*cc0f0*/  LOP3.LUT R48, R48, 0xfffffeff, RZ, 0xc0, !PT ;  /* 0xfffffeff30307812 */ /* 0x000fc800078ec0ff */
[----:B------:R-:W-:Y:S02]  /*cc100*/  @P0 LOP3.LUT R48, R48, 0x100, RZ, 0xfc, !PT ;  /* 0x0000010030300812 */ /* 0x000fe400078efcff */
[----:B------:R-:W-:Y:S01]  /*cc110*/  ISETP.GE.AND P0, PT, R4, UR60, PT ;  /* 0x0000003c04007c0c */ /* 0x000fe2000bf06270 */
[----:B------:R-:W1:Y:S01]  /*cc120*/  LDCU UR60, c[0x0][0x39c] ;  /* 0x00007380ff3c77ac */ /* 0x000e620008000800 */
[----:B------:R-:W-:Y:S02]  /*cc130*/  F2FP.SATFINITE.E4M3.F32.PACK_AB_MERGE_C R4, R57, R0, RZ ;  /* 0x000000003904723e */ /* 0x000fe400048070ff */
[----:B------:R-:W3:Y:S04]  /*cc140*/  LDL.LU R0, [R1+0xc28] ;  /* 0x000c280001007983 */ /* 0x000ee80000300800 */
[----:B------:R-:W3:Y:S01]  /*cc150*/  LDL.LU R57, [R1+0xc2c] ;  /* 0x000c2c0001397983 */ /* 0x000ee20000300800 */
[----:B0-----:R-:W-:Y:S01]  /*cc160*/  ISETP.LT.AND P1, PT, R3, UR50, !P0 ;  /* 0x0000003203007c0c */ /* 0x001fe2000c721270 */
[----:B------:R-:W0:Y:S02]  /*cc170*/  LDCU UR50, c[0x0][0x39c] ;  /* 0x00007380ff3277ac */ /* 0x000e240008000800 */
[----:B------:R1:W-:Y:S01]  /*cc180*/  STL [R1+0x4], R4 ;  /* 0x0000040401007387 */ /* 0x0003e20000100800 */
[----:B------:R-:W-:Y:S01]  /*cc190*/  ISETP.LT.AND P0, PT, R50, UR52, !P0 ;  /* 0x0000003432007c0c */ /* 0x000fe2000c701270 */
[----:B------:R-:W0:Y:S01]  /*cc1a0*/  LDCU UR52, c[0x0][0x39c] ;  /* 0x00007380ff3477ac */ /* 0x000e220008000800 */
[----:B-1----:R-:W-:-:S02]  /*cc1b0*/  F2FP.SATFINITE.E4M3.F32.PACK_AB_MERGE_C R4, R34, R46, RZ ;  /* 0x0000002e2204723e */ /* 0x002fc400048070ff */
[----:B------:R-:W-:-:S03]  /*cc1c0*/  LOP3.LUT R48, R48, 0xffffff7f, RZ, 0xc0, !PT ;  /* 0xffffff7f30307812 */ /* 0x000fc600078ec0ff */
[----:B------:R1:W-:Y:S04]  /*cc1d0*/  STL [R1+0x14], R4 ;  /* 0x0000140401007387 */ /* 0x0003e80000100800 */
[----:B------:R-:W4:Y:S01]  /*cc1e0*/  LDL.LU R31, [R1+0xc10] ;  /* 0x000c1000011f7983 */ /* 0x000f220000300800 */
[----:B-1----:R-:W-:-:S03]  /*cc1f0*/  F2FP.SATFINITE.E4M3.F32.PACK_AB_MERGE_C R4, R28, R27, RZ ;  /* 0x0000001b1c04723e */ /* 0x002fc600048070ff */
[----:B------:R-:W4:Y:S01]  /*cc200*/  LDL.LU R27, [R1+0xc14] ;  /* 0x000c1400011b7983 */ /* 0x000f220000300800 */
[----:B------:R-:W-:-:S04]  /*cc210*/  @P1 LOP3.LUT R48, R48, 0x80, RZ, 0xfc, !PT ;  /* 0x0000008030301812 */ /* 0x000fc800078efcff */
[----:B------:R-:W-:-:S04]  /*cc220*/  LOP3.LUT R48, R48, 0xffffffbf, RZ, 0xc0, !PT ;  /* 0xffffffbf30307812 */ /* 0x000fc800078ec0ff */
[----:B------:R-:W-:Y:S02]  /*cc230*/  @P0 LOP3.LUT R48, R48, 0x40, RZ, 0xfc, !PT ;  /* 0x0000004030300812 */ /* 0x000fe400078efcff */
[----:B------:R-:W-:Y:S01]  /*cc240*/  ISETP.GE.AND P0, PT, R50, UR12, PT ;  /* 0x0000000c32007c0c */ /* 0x000fe2000bf06270 */
[----:B------:R1:W-:Y:S01]  /*cc250*/  STL [R1+0x18], R4 ;  /* 0x0000180401007387 */ /* 0x0003e20000100800 */
[----:B------:R-:W-:Y:S01]  /*cc260*/  LOP3.LUT R48, R48, 0xfffff7ff, RZ, 0xc0, !PT ;  /* 0xfffff7ff30307812 */ /* 0x000fe200078ec0ff */
[----:B------:R-:W0:Y:S01]  /*cc270*/  LDCU UR12, c[0x0][0x398] ;  /* 0x00007300ff0c77ac */ /* 0x000e220008000800 */
[C---:B------:R-:W-:Y:S01]  /*cc280*/  ISETP.LT.AND P0, PT, R59.reuse, UR53, !P0 ;  /* 0x000000353b007c0c */ /* 0x040fe2000c701270 */
[----:B------:R-:W4:Y:S01]  /*cc290*/  LDL.LU R28, [R1+0xc18] ;  /* 0x000c1800011c7983 */ /* 0x000f220000300800 */
[----:B------:R-:W-:Y:S01]  /*cc2a0*/  LOP3.LUT R2, R2, 0xbfffffff, RZ, 0xc0, !PT ;  /* 0xbfffffff02027812 */ /* 0x000fe200078ec0ff */
[----:B------:R-:W0:Y:S02]  /*cc2b0*/  LDCU UR53, c[0x0][0x39c] ;  /* 0x00007380ff3577ac */ /* 0x000e240008000800 */
[----:B------:R-:W4:Y:S01]  /*cc2c0*/  LDL.LU R29, [R1+0xc1c] ;  /* 0x000c1c00011d7983 */ /* 0x000f220000300800 */
[----:B-1----:R-:W-:-:S03]  /*cc2d0*/  VIADD R4, R59, 0x45 ;  /* 0x000000453b047836 */ /* 0x002fc60000000000 */
[----:B------:R-:W-:Y:S04]  /*cc2e0*/  STL [R1+0x43cc], R56 ;  /* 0x0043cc3801007387 */ /* 0x000fe80000100800 */
[----:B------:R-:W-:Y:S02]  /*cc2f0*/  @P0 LOP3.LUT R48, R48, 0x800, RZ, 0xfc, !PT ;  /* 0x0000080030300812 */ /* 0x000fe400078efcff */
[----:B------:R-:W-:Y:S01]  /*cc300*/  ISETP.GE.AND P0, PT, R4, UR6, PT ;  /* 0x0000000604007c0c */ /* 0x000fe2000bf06270 */
[----:B------:R-:W1:Y:S01]  /*cc310*/  LDCU UR6, c[0x0][0x398] ;  /* 0x00007300ff0677ac */ /* 0x000e620008000800 */
[----:B--2---:R-:W-:Y:S02]  /*cc320*/  F2FP.SATFINITE.E4M3.F32.PACK_AB_MERGE_C R4, R51, R26, RZ ;  /* 0x0000001a3304723e */ /* 0x004fe400048070ff */
[----:B------:R-:W2:Y:S04]  /*cc330*/  LDL.LU R26, [R1+0xc00] ;  /* 0x000c0000011a7983 */ /* 0x000ea80000300800 */
[----:B------:R-:W2:Y:S04]  /*cc340*/  LDL.LU R51, [R1+0xc04] ;  /* 0x000c040001337983 */ /* 0x000ea80000300800 */
[----:B------:R0:W-:Y:S01]  /*cc350*/  STL [R1+0x24], R4 ;  /* 0x0000240401007387 */ /* 0x0001e20000100800 */
[----:B---3--:R-:W-:-:S03]  /*cc360*/  F2FP.SATFINITE.E4M3.F32.PACK_AB_MERGE_C R5, R57, R0, RZ ;  /* 0x000000003905723e */ /* 0x008fc600048070ff */
[----:B------:R-:W3:Y:S04]  /*cc370*/  LDL.LU R0, [R1+0xc08] ;  /* 0x000c080001007983 */ /* 0x000ee80000300800 */
[----:B------:R-:W3:Y:S01]  /*cc380*/  LDL.LU R57, [R1+0xc0c] ;  /* 0x000c0c0001397983 */ /* 0x000ee20000300800 */
[----:B------:R-:W-:Y:S02]  /*cc390*/  ISETP.LT.AND P1, PT, R3, UR56, !P0 ;  /* 0x0000003803007c0c */ /* 0x000fe4000c721270 */
[----:B------:R-:W-:Y:S01]  /*cc3a0*/  LOP3.LUT R48, R48, 0xffffffdf, RZ, 0xc0, !PT ;  /* 0xffffffdf30307812 */ /* 0x000fe200078ec0ff */
[----:B0-----:R-:W-:Y:S01]  /*cc3b0*/  VIADD R4, R59, 0x44 ;  /* 0x000000443b047836 */ /* 0x001fe20000000000 */
[----:B------:R-:W-:Y:S01]  /*cc3c0*/  ISETP.LT.AND P0, PT, R50, UR8, !P0 ;  /* 0x0000000832007c0c */ /* 0x000fe2000c701270 */
[----:B------:R-:W0:Y:S01]  /*cc3d0*/  LDCU UR8, c[0x0][0x39c] ;  /* 0x00007380ff0877ac */ /* 0x000e220008000800 */
[----:B------:R-:W-:Y:S01]  /*cc3e0*/  STL [R1+0x2c], R5 ;  /* 0x00002c0501007387 */ /* 0x000fe20000100800 */
[----:B------:R-:W-:-:S02]  /*cc3f0*/  LOP3.LUT R32, R32, 0xffff, RZ, 0xc0, !PT ;  /* 0x0000ffff20207812 */ /* 0x000fc400078ec0ff */
[----:B------:R-:W-:Y:S01]  /*cc400*/  LOP3.LUT R35, R35, 0xffff, RZ, 0xc0, !PT ;  /* 0x0000ffff23237812 */ /* 0x000fe200078ec0ff */
[----:B------:R-:W3:Y:S01]  /*cc410*/  LDL.LU R34, [R1+0xbf0] ;  /* 0x000bf00001227983 */ /* 0x000ee20000300800 */
[----:B------:R-:W0:Y:S02]  /*cc420*/  LDCU UR56, c[0x0][0x39c] ;  /* 0x00007380ff3877ac */ /* 0x000e240008000800 */
[----:B------:R-:W-:-:S04]  /*cc430*/  @P1 LOP3.LUT R48, R48, 0x20, RZ, 0xfc, !PT ;  /* 0x0000002030301812 */ /* 0x000fc800078efcff */
[----:B------:R-:W-:-:S04]  /*cc440*/  LOP3.LUT R48, R48, 0xffffffef, RZ, 0xc0, !PT ;  /* 0xffffffef30307812 */ /* 0x000fc800078ec0ff */
[----:B------:R-:W-:Y:S02]  /*cc450*/  @P0 LOP3.LUT R48, R48, 0x10, RZ, 0xfc, !PT ;  /* 0x0000001030300812 */ /* 0x000fe400078efcff */
[----:B------:R-:W-:Y:S01]  /*cc460*/  ISETP.GE.AND P0, PT, R4, UR16, PT ;  /* 0x0000001004007c0c */ /* 0x000fe2000bf06270 */
[----:B------:R-:W0:Y:S03]  /*cc470*/  LDCU UR16, c[0x0][0x39c] ;  /* 0x00007380ff1077ac */ /* 0x000e260008000800 */
[----:B------:R-:W-:Y:S01]  /*cc480*/  ISETP.LT.AND P1, PT, R3, UR14, !P0 ;  /* 0x0000000e03007c0c */ /* 0x000fe2000c721270 */
[----:B------:R-:W0:Y:S01]  /*cc490*/  LDCU UR14, c[0x0][0x398] ;  /* 0x00007300ff0e77ac */ /* 0x000e220008000800 */
[----:B------:R-:W-:Y:S02]  /*cc4a0*/  ISETP.LT.AND P0, PT, R50, UR12, !P0 ;  /* 0x0000000c32007c0c */ /* 0x000fe4000c701270 */
[----:B------:R-:W-:Y:S01]  /*cc4b0*/  LOP3.LUT R48, R48, 0xfffffff7, RZ, 0xc0, !PT ;  /* 0xfffffff730307812 */ /* 0x000fe200078ec0ff */
[----:B------:R-:W0:Y:S01]  /*cc4c0*/  LDCU UR12, c[0x0][0x398] ;  /* 0x00007300ff0c77ac */ /* 0x000e220008000800 */
[----:B----4-:R-:W-:-:S02]  /*cc4d0*/  F2FP.SATFINITE.E4M3.F32.PACK_AB_MERGE_C R4, R27, R31, RZ ;  /* 0x0000001f1b04723e */ /* 0x010fc400048070ff */
[----:B------:R-:W4:Y:S05]  /*cc4e0*/  LDL.LU R31, [R1+0xbf4] ;  /* 0x000bf400011f7983 */ /* 0x000f2a0000300800 */
[----:B------:R-:W-:Y:S01]  /*cc4f0*/  @P1 LOP3.LUT R48, R48, 0x8, RZ, 0xfc, !PT ;  /* 0x0000000830301812 */ /* 0x000fe200078efcff */
[----:B------:R0:W-:Y:S03]  /*cc500*/  STL [R1+0x28], R4 ;  /* 0x0000280401007387 */ /* 0x0001e60000100800 */
[----:B------:R-:W-:Y:S01]  /*cc510*/  LOP3.LUT R48, R48, 0xfffffffb, RZ, 0xc0, !PT ;  /* 0xfffffffb30307812 */ /* 0x000fe200078ec0ff */
[----:B------:R-:W4:Y:S01]  /*cc520*/  LDL.LU R27, [R1+0xbf8] ;  /* 0x000bf800011b7983 */ /* 0x000f220000300800 */
[----:B0-----:R-:W-:-:S02]  /*cc530*/  VIADD R4, R59, 0x43 ;  /* 0x000000433b047836 */ /* 0x001fc40000000000 */
[----:B------:R-:W-:-:S03]  /*cc540*/  @P0 LOP3.LUT R48, R48, 0x4, RZ, 0xfc, !PT ;  /* 0x0000000430300812 */ /* 0x000fc600078efcff */
[----:B------:R-:W-:Y:S01]  /*cc550*/  ISETP.GE.AND P0, PT, R4, UR8, PT ;  /* 0x0000000804007c0c */ /* 0x000fe2000bf06270 */
[----:B------:R-:W0:Y:S03]  /*cc560*/  LDCU UR8, c[0x0][0x39c] ;  /* 0x00007380ff0877ac */ /* 0x000e260008000800 */
[----:B-1----:R-:W-:Y:S01]  /*cc570*/  ISETP.LT.AND P1, PT, R3, UR6, !P0 ;  /* 0x0000000603007c0c */ /* 0x002fe2000c721270 */
[----:B------:R-:W1:Y:S01]  /*cc580*/  LDCU UR6, c[0x0][0x398] ;  /* 0x00007300ff0677ac */ /* 0x000e620008000800 */
[----:B------:R-:W-:Y:S02]  /*cc590*/  ISETP.LT.AND P0, PT, R50, UR18, !P0 ;  /* 0x0000001232007c0c */ /* 0x000fe4000c701270 */
[----:B------:R-:W-:Y:S01]  /*cc5a0*/  LOP3.LUT R48, R48, 0xfffffffd, RZ, 0xc0, !PT ;  /* 0xfffffffd30307812 */ /* 0x000fe200078ec0ff */
[----:B------:R-:W0:Y:S01]  /*cc5b0*/  LDCU UR18, c[0x0][0x398] ;  /* 0x00007300ff1277ac */ /* 0x000e220008000800 */
[----:B------:R-:W-:-:S02]  /*cc5c0*/  F2FP.SATFINITE.E4M3.F32.PACK_AB_MERGE_C R5, R29, R28, RZ ;  /* 0x0000001c1d05723e */ /* 0x000fc400048070ff */
[----:B------:R-:W4:Y:S05]  /*cc5d0*/  LDL.LU R28, [R1+0xbfc] ;  /* 0x000bfc00011c7983 */ /* 0x000f2a0000300800 */
[----:B------:R-:W-:-:S04]  /*cc5e0*/  @P1 LOP3.LUT R48, R48, 0x2, RZ, 0xfc, !PT ;  /* 0x0000000230301812 */ /* 0x000fc800078efcff */
[----:B------:R-:W-:Y:S01]  /*cc5f0*/  LOP3.LUT R48, R48, 0xfffffffe, RZ, 0xc0, !PT ;  /* 0xfffffffe30307812 */ /* 0x000fe200078ec0ff */
[----:B------:R-:W-:Y:S03]  /*cc600*/  STL [R1+0x4c], R5 ;  /* 0x00004c0501007387 */ /* 0x000fe60000100800 */
[----:B------:R-:W-:Y:S01]  /*cc610*/  @P0 LOP3.LUT R48, R48, 0x1, RZ, 0xfc, !PT ;  /* 0x0000000130300812 */ /* 0x000fe200078efcff */
[----:B------:R-:W4:Y:S01]  /*cc620*/  LDL.LU R29, [R1+0xbe0] ;  /* 0x000be000011d7983 */ /* 0x000f220000300800 */
[----:B--2---:R-:W-:-:S03]  /*cc630*/  F2FP.SATFINITE.E4M3.F32.PACK_AB_MERGE_C R4, R51, R26, RZ ;  /* 0x0000001a3304723e */ /* 0x004fc600048070ff */
[----:B------:R-:W2:Y:S04]  /*cc640*/  LDL.LU R26, [R1+0xbe4] ;  /* 0x000be400011a7983 */ /* 0x000ea80000300800 */
[----:B------:R0:W-:Y:S04]  /*cc650*/  STL [R1+0x20], R4 ;  /* 0x0000200401007387 */ /* 0x0001e80000100800 */
[----:B------:R-:W-:Y:S04]  /*cc660*/  STL [R1+0x4350], R48 ;  /* 0x0043503001007387 */ /* 0x000fe80000100800 */
[----:B------:R-:W2:Y:S01]  /*cc670*/  LDL.LU R51, [R1+0xbe8] ;  /* 0x000be80001337983 */ /* 0x000ea20000300800 */
[----:B---3--:R-:W-:-:S03]  /*cc680*/  F2FP.SATFINITE.E4M3.F32.PACK_AB_MERGE_C R57, R57, R0, RZ ;  /* 0x000000003939723e */ /* 0x008fc600048070ff */
[----:B------:R-:W2:Y:S01]  /*cc690*/  LDL.LU R0, [R1+0xbec] ;  /* 0x000bec0001007983 */ /* 0x000ea20000300800 */
[----:B0-----:R-:W-:-:S05]  /*cc6a0*/  VIADD R4, R59, 0x42 ;  /* 0x000000423b047836 */ /* 0x001fca0000000000 */
[----:B------:R-:W-:Y:S01]  /*cc6b0*/  ISETP.GE.AND P0, PT, R4, UR16, PT ;  /* 0x0000001004007c0c */ /* 0x000fe2000bf06270 */
[----:B------:R-:W0:Y:S01]  /*cc6c0*/  LDCU UR16, c[0x0][0x398] ;  /* 0x00007300ff1077ac */ /* 0x000e220008000800 */
[----:B----4-:R-:W-:-:S05]  /*cc6d0*/  F2FP.SATFINITE.E4M3.F32.PACK_AB_MERGE_C R4, R31, R34, RZ ;  /* 0x000000221f04723e */ /* 0x010fca00048070ff */
[----:B------:R-:W-:Y:S04]  /*cc6e0*/  STL [R1+0xc], R4 ;  /* 0x00000c0401007387 */ /* 0x000fe80000100800 */
[----:B------:R-:W3:Y:S04]  /*cc6f0*/  LDL.LU R24, [R1+0xbd0] ;  /* 0x000bd00001187983 */ /* 0x000ee80000300800 */
[----:B------:R-:W3:Y:S04]  /*cc700*/  LDL.LU R34, [R1+0xbd4] ;  /* 0x000bd40001227983 */ /* 0x000ee80000300800 */
[----:B------:R-:W4:Y:S01]  /*cc710*/  LDL.LU R33, [R1+0xbd8] ;  /* 0x000bd80001217983 */ /* 0x000f220000300800 */
[----:B------:R-:W-:-:S03]  /*cc720*/  F2FP.SATFINITE.E4M3.F32.PACK_AB_MERGE_C R56, R28, R27, RZ ;  /* 0x0000001b1c38723e */ /* 0x000fc600048070ff */
[----:B------:R-:W4:Y:S04]  /*cc730*/  LDL.LU R27, [R1+0xbdc] ;  /* 0x000bdc00011b7983 */ /* 0x000f280000300800 */
[----:B------:R-:W4:Y:S04]  /*cc740*/  LDL.LU R47, [R1+0xbc0] ;  /* 0x000bc000012f7983 */ /* 0x000f280000300800 */
[----:B------:R-:W4:Y:S01]  /*cc750*/  LDL.LU R31, [R1+0xbc4] ;  /* 0x000bc400011f7983 */ /* 0x000f220000300800 */
[----:B--2---:R-:W-:-:S03]  /*cc760*/  F2FP.SATFINITE.E4M3.F32.PACK_AB_MERGE_C R5, R0, R51, RZ ;  /* 0x000000330005723e */ /* 0x004fc600048070ff */
[----:B------:R-:W2:Y:S04]  /*cc770*/  LDL.LU R51, [R1+0xbc8] ;  /* 0x000bc80001337983 */ /* 0x000ea80000300800 */
[----:B------:R-:W2:Y:S01]  /*cc780*/  LDL.LU R0, [R1+0xbcc] ;  /* 0x000bcc0001007983 */ /* 0x000ea20000300800 */
[----:B------:R-:W-:-:S03]  /*cc790*/  F2FP.SATFINITE.E4M3.F32.PACK_AB_MERGE_C R60, R26, R29, RZ ;  /* 0x0000001d1a3c723e */ /* 0x000fc600048070ff */
[----:B------:R2:W-:Y:S04]  /*cc7a0*/  STL [R1+0x54], R5 ;  /* 0x0000540501007387 */ /* 0x0005e80000100800 */
[----:B------:R-:W2:Y:S04]  /*cc7b0*/  LDL.LU R46, [R1+0xbb0] ;  /* 0x000bb000012e7983 */ /* 0x000ea80000300800 */
[----:B------:R-:W2:Y:S04]  /*cc7c0*/  LDL.LU R29, [R1+0xbb4] ;  /* 0x000bb400011d7983 */ /* 0x000ea80000300800 */
[----:B------:R-:W2:Y:S04]  /*cc7d0*/  LDL.LU R28, [R1+0xbb8] ;  /* 0x000bb800011c7983 */ /* 0x000ea80000300800 */
[----:B------:R-:W2:Y:S01]  /*cc7e0*/  LDL.LU R26, [R1+0xbbc] ;  /* 0x000bbc00011a7983 */ /* 0x000ea20000300800 */
[----:B---3--:R-:W-:-:S03]  /*cc7f0*/  F2FP.SATFINITE.E4M3.F32.PACK_AB_MERGE_C R34, R34, R24, RZ ;  /* 0x000000182222723e */ /* 0x008fc600048070ff */
[----:B------:R-:W3:Y:S01]  /*cc800*/  LDL.LU R24, [R1+0xba0] ;  /* 0x000ba00001187983 */ /* 0x000ee20000300800 */
[----:B----4-:R-:W-:-:S03]  /*cc810*/  F2FP.SATFINITE.E4M3.F32.PACK_AB_MERGE_C R33, R27, R33, RZ ;  /* 0x000000211b21723e */ /* 0x010fc600048070ff */
[----:B------:R-:W3:Y:S01]  /*cc820*/  LDL.LU R27, [R1+0xba4] ;  /* 0x000ba400011b7983 */ /* 0x000ee20000300800 */
[----:B--2---:R-:W-:-:S03]  /*cc830*/  F2FP.SATFINITE.E4M3.F32.PACK_AB_MERGE_C R5, R0, R51, RZ ;  /* 0x000000330005723e */ /* 0x004fc600048070ff */
[----:B------:R-:W2:Y:S04]  /*cc840*/  LDL.LU R51, [R1+0xba8] ;  /* 0x000ba80001337983 */ /* 0x000ea80000300800 */
[----:B------:R-:W2:Y:S01]  /*cc850*/  LDL.LU R0, [R1+0xbac] ;  /* 0x000bac0001007983 */ /* 0x000ea20000300800 */
[----:B------:R-:W-:-:S03]  /*cc860*/  F2FP.SATFINITE.E4M3.F32.PACK_AB_MERGE_C R31, R31, R47, RZ ;  /* 0x0000002f1f1f723e */ /* 0x000fc600048070ff */
[----:B------:R-:W-:Y:S01]  /*cc870*/  STL [R1+0x38], R5 ;  /* 0x0000380501007387 */ /* 0x000fe20000100800 */
[----:B------:R-:W-:-:S03]  /*cc880*/  F2FP.SATFINITE.E4M3.F32.PACK_AB_MERGE_C R29, R29, R46, RZ ;  /* 0x0000002e1d1d723e */ /* 0x000fc600048070ff */
[----:B------:R-:W4:Y:S04]  /*cc890*/  LDL.LU R18, [R1+0xb90] ;  /* 0x000b900001127983 */ /* 0x000f280000300800 */
[----:B------:R-:W4:Y:S01]  /*cc8a0*/  LDL.LU R47, [R1+0xb94] ;  /* 0x000b9400012f7983 */ /* 0x000f220000300800 */
[----:B------:R-:W-:-:S03]  /*cc8b0*/  F2FP.SATFINITE.E4M3.F32.PACK_AB_MERGE_C R28, R26, R28, RZ ;  /* 0x0000001c1a1c723e */ /* 0x000fc600048070ff */
[----:B------:R-:W4:Y:S04]  /*cc8c0*/  LDL.LU R46, [R1+0xb98] ;  /* 0x000b9800012e7983 */ /* 0x000f280000300800 */
[----:B------:R-:W4:Y:S04]  /*cc8d0*/  LDL.LU R26, [R1+0xb9c] ;  /* 0x000b9c00011a7983 */ /* 0x000f280000300800 */
[----:B------:R-:W4:Y:S01]  /*cc8e0*/  LDL.LU R20, [R1+0xb80] ;  /* 0x000b800001147983 */ /* 0x000f220000300800 */
[----:B---3--:R-:W-:-:S03]  /*cc8f0*/  F2FP.SATFINITE.E4M3.F32.PACK_AB_MERGE_C R27, R27, R24, RZ ;  /* 0x000000181b1b723e */ /* 0x008fc600048070ff */
[----:B------:R-:W3:Y:S01]  /*cc900*/  LDL.LU R24, [R1+0xb84] ;  /* 0x000b840001187983 */ /* 0x000ee20000300800 */
[----:B--2---:R-:W-:-:S05]  /*cc910*/  F2FP.SATFINITE.E4M3.F32.PACK_AB_MERGE_C R0, R0, R51, RZ ;  /* 0x000000330000723e */ /* 0x004fca00048070ff */
[----:B------:R2:W-:Y:S04]  /*cc920*/  STL [R1+0x50], R0 ;  /* 0x0000500001007387 */ /* 0x0005e80000100800 */
[----:B------:R-:W3:Y:S04]  /*cc930*/  LDL.LU R51, [R1+0xb88] ;  /* 0x000b880001337983 */ /* 0x000ee80000300800 */
[----:B--2---:R-:W3:Y:S01]  /*cc940*/  LDL.LU R0, [R1+0xb8c] ;  /* 0x000b8c0001007983 */ /* 0x004ee20000300800 */
[----:B----4-:R-:W-:-:S03]  /*cc950*/  F2FP.SATFINITE.E4M3.F32.PACK_AB_MERGE_C R25, R47, R18, RZ ;  /* 0x000000122f19723e */ /* 0x010fc600048070ff */
[----:B------:R-:W2:Y:S01]  /*cc960*/  LDL.LU R22, [R1+0xb70] ;  /* 0x000b700001167983 */ /* 0x000ea20000300800 */
[----:B------:R-:W-:-:S03]  /*cc970*/  F2FP.SATFINITE.E4M3.F32.PACK_AB_MERGE_C R26, R26, R46, RZ ;  /* 0x0000002e1a1a723e */ /* 0x000fc600048070ff */
[----:B------:R-:W2:Y:S04]  /*cc980*/  LDL.LU R23, [R1+0xb74] ;  /* 0x000b740001177983 */ /* 0x000ea80000300800 */
[----:B------:R-:W4:Y:S04]  /*cc990*/  LDL.LU R47, [R1+0xb78] ;  /* 0x000b7800012f7983 */ /* 0x000f280000300800 */
[----:B------:R-:W4:Y:S04]  /*cc9a0*/  LDL.LU R46, [R1+0xb7c] ;  /* 0x000b7c00012e7983 */ /* 0x000f280000300800 */
[----:B------:R-:W4:Y:S04]  /*cc9b0*/  LDL.LU R21, [R1+0xb60] ;  /* 0x000b600001157983 */ /* 0x000f280000300800 */
[----:B------:R-:W4:Y:S01]  /*cc9c0*/  LDL.LU R18, [R1+0xb64] ;  /* 0x000b640001127983 */ /* 0x000f220000300800 */
[----:B---3--:R-:W-:-:S03]  /*cc9d0*/  F2FP.SATFINITE.E4M3.F32.PACK_AB_MERGE_C R5, R0, R51, RZ ;  /* 0x000000330005723e */ /* 0x008fc600048070ff */
[----:B------:R-:W3:Y:S04]  /*cc9e0*/  LDL.LU R51, [R1+0xb68] ;  /* 0x000b680001337983 */ /* 0x000ee80000300800 */
[----:B------:R-:W3:Y:S01]  /*cc9f0*/  LDL.LU R0, [R1+0xb6c] ;  /* 0x000b6c0001007983 */ /* 0x000ee20000300800 */
[----:B------:R-:W-:Y:S02]  /*cca00*/  F2FP.SATFINITE.E4M3.F32.PACK_AB_MERGE_C R24, R24, R20, RZ ;  /* 0x000000141818723e */ /* 0x000fe400048070ff */
[----:B--2---:R-:W-:Y:S01]  /*cca10*/  F2FP.SATFINITE.E4M3.F32.PACK_AB_MERGE_C R23, R23, R22, RZ ;  /* 0x000000161717723e */ /* 0x004fe200048070ff */
[----:B------:R-:W-:Y:S04]  /*cca20*/  STL [R1+0x34], R5 ;  /* 0x0000340501007387 */ /* 0x000fe80000100800 */
[----:B------:R-:W2:Y:S01]  /*cca30*/  LDL.LU R19, [R1+0xb50] ;  /* 0x000b500001137983 */ /* 0x000ea20000300800 */
[----:B----4-:R-:W-:-:S03]  /*cca40*/  F2FP.SATFINITE.E4M3.F32.PACK_AB_MERGE_C R22, R46, R47, RZ ;  /* 0x0000002f2e16723e */ /* 0x010fc600048070ff */
[----:B------:R-:W2:Y:S04]  /*cca50*/  LDL.LU R20, [R1+0xb54] ;  /* 0x000b540001147983 */ /* 0x000ea80000300800 */
[----:B------:R-:W4:Y:S01]  /*cca60*/  LDL.LU R47, [R1+0xb58] ;  /* 0x000b5800012f7983 */ /* 0x000f220000300800 */
[----:B------:R-:W-:-:S03]  /*cca70*/  F2FP.SATFINITE.E4M3.F32.PACK_AB_MERGE_C R21, R18, R21, RZ ;  /* 0x000000151215723e */ /* 0x000fc600048070ff */
[----:B------:R-:W4:Y:S04]  /*cca80*/  LDL.LU R46, [R1+0xb5c] ;  /* 0x000b5c00012e7983 */ /* 0x000f280000300800 */
[----:B------:R-:W4:Y:S04]  /*cca90*/  LDL.LU R14, [R1+0xb40] ;  /* 0x000b4000010e7983 */ /* 0x000f280000300800 */
[----:B------:R-:W4:Y:S01]  /*ccaa0*/  LDL.LU R18, [R1+0xb44] ;  /* 0x000b440001127983 */ /* 0x000f220000300800 */
[----:B---3--:R-:W-:-:S05]  /*ccab0*/  F2FP.SATFINITE.E4M3.F32.PACK_AB_MERGE_C R0, R0, R51, RZ ;  /* 0x000000330000723e */ /* 0x008fca00048070ff */
[----:B------:R3:W-:Y:S04]  /*ccac0*/  STL [R1+0x44], R0 ;  /* 0x0000440001007387 */ /* 0x0007e80000100800 */
[----:B------:R-:W4:Y:S04]  /*ccad0*/  LDL.LU R51, [R1+0xb48] ;  /* 0x000b480001337983 */ /* 0x000f280000300800 */
[----:B---3--:R-:W3:Y:S01]  /*ccae0*/  LDL.LU R0, [R1+0xb4c] ;  /* 0x000b4c0001007983 */ /* 0x008ee20000300800 */
[----:B--2---:R-:W-:-:S03]  /*ccaf0*/  F2FP.SATFINITE.E4M3.F32.PACK_AB_MERGE_C R20, R20, R19, RZ ;  /* 0x000000131414723e */ /* 0x004fc600048070ff */
[----:B------:R-:W2:Y:S01]  /*ccb00*/  LDL.LU R16, [R1+0xb30] ;  /* 0x000b300001107983 */ /* 0x000ea20000300800 */
[----:B----4-:R-:W-:-:S03]  /*ccb10*/  F2FP.SATFINITE.E4M3.F32.PACK_AB_MERGE_C R19, R46, R47, RZ ;  /* 0x0000002f2e13723e */ /* 0x010fc600048070ff */
[----:B------:R-:W2:Y:S04]  /*ccb20*/  LDL.LU R17, [R1+0xb34] ;  /* 0x000b340001117983 */ /* 0x000ea80000300800 */
[----:B------:R-:W4:Y:S04]  /*ccb30*/  LDL.LU R47, [R1+0xb38] ;  /* 0x000b3800012f7983 */ /* 0x000f280000300800 */
[----:B------:R-:W4:Y:S04]  /*ccb40*/  LDL.LU R46, [R1+0xb3c] ;  /* 0x000b3c00012e7983 */ /* 0x000f280000300800 */
[----:B------:R-:W2:Y:S04]  /*ccb50*/  LDL.LU R11, [R1+0x5b0] ;  /* 0x0005b000010b7983 */ /* 0x000ea80000300800 */
[----:B------:R-:W2:Y:S01]  /*ccb60*/  LDL.LU R15, [R1+0x5b4] ;  /* 0x0005b400010f7983 */ /* 0x000ea20000300800 */
[----:B------:R-:W-:Y:S01]  /*ccb70*/  ISETP.LT.AND P1, PT, R3, UR14, !P0 ;  /* 0x0000000e03007c0c */ /* 0x000fe2000c721270 */
[----:B------:R-:W-:Y:S01]  /*ccb80*/  VIADD R4, R59, 0x41 ;  /* 0x000000413b047836 */ /* 0x000fe20000000000 */
[----:B------:R-:W-:Y:S01]  /*ccb90*/  ISETP.LT.AND P0, PT, R50, UR12, !P0 ;  /* 0x0000000c32007c0c */ /* 0x000fe2000c701270 */
[----:B------:R-:W0:Y:S01]  /*ccba0*/  LDCU UR14, c[0x0][0x398] ;  /* 0x00007300ff0e77ac */ /* 0x000e220008000800 */
[----:B---3--:R-:W-:Y:S01]  /*ccbb0*/  F2FP.SATFINITE.E4M3.F32.PACK_AB_MERGE_C R5, R0, R51, RZ ;  /* 0x000000330005723e */ /* 0x008fe200048070ff */
[----:B------:R-:W3:Y:S01]  /*ccbc0*/  LDCU UR12, c[0x0][0x39c] ;  /* 0x00007380ff0c77ac */ /* 0x000ee20008000800 */
[----:B------:R-:W3:Y:S04]  /*ccbd0*/  LDL.LU R51, [R1+0x5b8] ;  /* 0x0005b80001337983 */ /* 0x000ee80000300800 */
[----:B------:R-:W3:Y:S03]  /*ccbe0*/  LDL.LU R0, [R1+0x5bc] ;  /* 0x0005bc0001007983 */ /* 0x000ee60000300800 */
[----:B------:R-:W-:-:S04]  /*ccbf0*/  @P1 LOP3.LUT R49, R49, 0x80000000, RZ, 0xfc, !PT ;  /* 0x8000000031311812 */ /* 0x000fc800078efcff */
[----:B------:R-:W-:-:S04]  /*ccc00*/  LOP3.LUT R49, R49, 0xbfffffff, RZ, 0xc0, !PT ;  /* 0xbfffffff31317812 */ /* 0x000fc800078ec0ff */
[----:B------:R-:W-:Y:S02]  /*ccc10*/  @P0 LOP3.LUT R49, R49, 0x40000000, RZ, 0xfc, !PT ;  /* 0x4000000031310812 */ /* 0x000fe400078efcff */
[----:B------:R-:W-:Y:S02]  /*ccc20*/  ISETP.GE.AND P0, PT, R4, UR8, PT ;  /* 0x0000000804007c0c */ /* 0x000fe4000bf06270 */
[----:B------:R-:W-:Y:S01]  /*ccc30*/  LOP3.LUT R49, R49, 0xdfffffff, RZ, 0xc0, !PT ;  /* 0xdfffffff31317812 */ /* 0x000fe200078ec0ff */
[----:B------:R-:W-:Y:S01]  /*ccc40*/  VIADD R4, R59, 0x40 ;  /* 0x000000403b047836 */ /* 0x000fe20000000000 */
[----:B-1----:R-:W-:Y:S01]  /*ccc50*/  ISETP.LT.AND P1, PT, R3, UR6, !P0 ;  /* 0x0000000603007c0c */ /* 0x002fe2000c721270 */
[----:B------:R-:W1:Y:S01]  /*ccc60*/  LDCU UR6, c[0x0][0x398] ;  /* 0x00007300ff0677ac */ /* 0x000e620008000800 */
[----:B------:R-:W-:Y:S01]  /*ccc70*/  ISETP.LT.AND P0, PT, R50, UR18, !P0 ;  /* 0x0000001232007c0c */ /* 0x000fe2000c701270 */
[----:B------:R-:W0:Y:S01]  /*ccc80*/  LDCU UR8, c[0x0][0x398] ;  /* 0x00007300ff0877ac */ /* 0x000e220008000800 */
[----:B------:R-:W0:Y:S09]  /*ccc90*/  LDCU UR18, c[0x0][0x39c] ;  /* 0x00007380ff1277ac */ /* 0x000e320008000800 */
[----:B------:R-:W-:-:S04]  /*ccca0*/  @P1 LOP3.LUT R49, R49, 0x20000000, RZ, 0xfc, !PT ;  /* 0x2000000031311812 */ /* 0x000fc800078efcff */
[----:B------:R-:W-:-:S04]  /*cccb0*/  LOP3.LUT R49, R49, 0xefffffff, RZ, 0xc0, !PT ;  /* 0xefffffff31317812 */ /* 0x000fc800078ec0ff */
[----:B------:R-:W-:Y:S02]  /*cccc0*/  @P0 LOP3.LUT R49, R49, 0x10000000, RZ, 0xfc, !PT ;  /* 0x1000000031310812 */ /* 0x000fe400078efcff */
[----:B------:R-:W-:Y:S02]  /*cccd0*/  ISETP.GE.AND P0, PT, R4, UR20, PT ;  /* 0x0000001404007c0c */ /* 0x000fe4000bf06270 */
[----:B------:R-:W-:Y:S01]  /*ccce0*/  LOP3.LUT R49, R49, 0xfbffffff, RZ, 0xc0, !PT ;  /* 0xfbffffff31317812 */ /* 0x000fe200078ec0ff */
[----:B------:R-:W-:Y:S01]  /*cccf0*/  VIADD R4, R59, 0x1 ;  /* 0x000000013b047836 */ /* 0x000fe20000000000 */
[----:B0-----:R-:W-:Y:S01]  /*ccd00*/  ISETP.LT.AND P1, PT, R3, UR16, !P0 ;  /* 0x0000001003007c0c */ /* 0x001fe2000c721270 */
[----:B------:R-:W0:Y:S01]  /*ccd10*/  LDCU UR16, c[0x0][0x398] ;  /* 0x00007300ff1077ac */ /* 0x000e220008000800 */
[----:B------:R-:W-:Y:S01]  /*ccd20*/  ISETP.LT.AND P0, PT, R50, UR14, !P0 ;  /* 0x0000000e32007c0c */ /* 0x000fe2000c701270 */
[----:B------:R-:W0:Y:S01]  /*ccd30*/  LDCU UR14, c[0x0][0x398] ;  /* 0x00007300ff0e77ac */ /* 0x000e220008000800 */
[----:B------:R-:W-:Y:S01]  /*ccd40*/  STL [R1+0x48], R5 ;  /* 0x0000480501007387 */ /* 0x000fe20000100800 */
[----:B------:R-:W-:-:S02]  /*ccd50*/  F2FP.SATFINITE.E4M3.F32.PACK_AB_MERGE_C R18, R18, R14, RZ ;  /* 0x0000000e1212723e */ /* 0x000fc400048070ff */
[----:B--2---:R-:W-:Y:S01]  /*ccd60*/  F2FP.SATFINITE.E4M3.F32.PACK_AB_MERGE_C R17, R17, R16, RZ ;  /* 0x000000101111723e */ /* 0x004fe200048070ff */
[----:B------:R-:W2:Y:S01]  /*ccd70*/  LDL.LU R10, [R1+0x560] ;  /* 0x00056000010a7983 */ /* 0x000ea20000300800 */
[----:B------:R-:W0:Y:S04]  /*ccd80*/  LDCU UR20, c[0x0][0x398] ;  /* 0x00007300ff1477ac */ /* 0x000e280008000800 */
[----:B------:R-:W-:Y:S01]  /*ccd90*/  @P1 LOP3.LUT R49, R49, 0x4000000, RZ, 0xfc, !PT ;  /* 0x0400000031311812 */ /* 0x000fe200078efcff */
[----:B------:R-:W2:Y:S03]  /*ccda0*/  LDL.LU R14, [R1+0x564] ;  /* 0x00056400010e7983 */ /* 0x000ea60000300800 */
[----:B------:R-:W-:-:S04]  /*ccdb0*/  LOP3.LUT R49, R49, 0xfeffffff, RZ, 0xc0, !PT ;  /* 0xfeffffff31317812 */ /* 0x000fc800078ec0ff */
[----:B------:R-:W-:Y:S02]  /*ccdc0*/  @P0 LOP3.LUT R49, R49, 0x1000000, RZ, 0xfc, !PT ;  /* 0x0100000031310812 */ /* 0x000fe400078efcff */
[----:B------:R-:W-:Y:S02]  /*ccdd0*/  ISETP.GE.AND P0, PT, R4, UR22, PT ;  /* 0x0000001604007c0c */ /* 0x000fe4000bf06270 */
[----:B------:R-:W-:Y:S01]  /*ccde0*/  LOP3.LUT R49, R49, 0xfdffffff, RZ, 0xc0, !PT ;  /* 0xfdffffff31317812 */ /* 0x000fe200078ec0ff */
[----:B------:R-:W-:Y:S01]  /*ccdf0*/  VIADD R4, R59, 0x3f ;  /* 0x0000003f3b047836 */ /* 0x000fe20000000000 */
[----:B-1----:R-:W-:Y:S01]  /*cce00*/  ISETP.LT.AND P1, PT, R50, UR6, !P0 ;  /* 0x0000000632007c0c */ /* 0x002fe2000c721270 */
[----:B------:R-:W1:Y:S01]  /*cce10*/  LDCU UR6, c[0x0][0x398] ;  /* 0x00007300ff0677ac */ /* 0x000e620008000800 */
[----:B------:R-:W-:Y:S02]  /*cce20*/  ISETP.LT.AND P0, PT, R3, UR8, !P0 ;  /* 0x0000000803007c0c */ /* 0x000fe4000c701270 */
[----:B----4-:R-:W-:Y:S01]  /*cce30*/  F2FP.SATFINITE.E4M3.F32.PACK_AB_MERGE_C R16, R46, R47, RZ ;  /* 0x0000002f2e10723e */ /* 0x010fe200048070ff */
[----:B------:R-:W4:Y:S01]  /*cce40*/  LDCU UR22, c[0x0][0x398] ;  /* 0x00007300ff1677ac */ /* 0x000f220008000800 */
[----:B------:R-:W2:Y:S01]  /*cce50*/  LDL.LU R47, [R1+0x568] ;  /* 0x00056800012f7983 */ /* 0x000ea20000300800 */
[----:B---3--:R-:W-:-:S03]  /*cce60*/  F2FP.SATFINITE.E4M3.F32.PACK_AB_MERGE_C R0, R0, R51, RZ ;  /* 0x000000330000723e */ /* 0x008fc600048070ff */
[----:B------:R-:W3:Y:S03]  /*cce70*/  LDL.LU R46, [R1+0x56c] ;  /* 0x00056c00012e7983 */ /* 0x000ee60000300800 */
[----:B------:R-:W-:Y:S01]  /*cce80*/  @P1 LOP3.LUT R49, R49, 0x2000000, RZ, 0xfc, !PT ;  /* 0x0200000031311812 */ /* 0x000fe200078efcff */
[----:B------:R-:W1:Y:S01]  /*cce90*/  LDCU UR8, c[0x0][0x39c] ;  /* 0x00007380ff0877ac */ /* 0x000e620008000800 */
[----:B------:R-:W4:Y:S02]  /*ccea0*/  LDL.LU R9, [R1+0x530] ;  /* 0x0005300001097983 */ /* 0x000f240000300800 */
[----:B------:R-:W-:Y:S02]  /*cceb0*/  LOP3.LUT R49, R49, 0xffbfffff, RZ, 0xc0, !PT ;  /* 0xffbfffff31317812 */ /* 0x000fe400078ec0ff */
[----:B------:R-:W4:Y:S02]  /*ccec0*/  LDL.LU R12, [R1+0x534] ;  /* 0x00053400010c7983 */ /* 0x000f240000300800 */
[----:B------:R-:W-:-:S02]  /*cced0*/  @P0 LOP3.LUT R49, R49, 0x400000, RZ, 0xfc, !PT ;  /* 0x0040000031310812 */ /* 0x000fc400078efcff */
[----:B------:R-:W-:Y:S01]  /*ccee0*/  ISETP.GE.AND P0, PT, R4, UR18, PT ;  /* 0x0000001204007c0c */ /* 0x000fe2000bf06270 */
[----:B------:R1:W-:Y:S01]  /*ccef0*/  STL [R1+0x30], R0 ;  /* 0x0000300001007387 */ /* 0x0003e20000100800 */
[----:B------:R-:W-:Y:S01]  /*ccf00*/  LOP3.LUT R49, R49, 0xff7fffff, RZ, 0xc0, !PT ;  /* 0xff7fffff31317812 */ /* 0x000fe200078ec0ff */
[----:B------:R-:W-:Y:S01]  /*ccf10*/  VIADD R4, R59, 0x2 ;  /* 0x000000023b047836 */ /* 0x000fe20000000000 */
[----:B0-----:R-:W-:Y:S01]  /*ccf20*/  ISETP.LT.AND P1, PT, R3, UR16, !P0 ;  /* 0x0000001003007c0c */ /* 0x001fe2000c721270 */
[----:B------:R-:W4:Y:S01]  /*ccf30*/  LDL.LU R51, [R1+0x538] ;  /* 0x0005380001337983 */ /* 0x000f220000300800 */
[----:B------:R-:W-:Y:S01]  /*ccf40*/  ISETP.LT.AND P0, PT, R50, UR14, !P0 ;  /* 0x0000000e32007c0c */ /* 0x000fe2000c701270 */
[----:B------:R-:W0:Y:S02]  /*ccf50*/  LDCU UR18, c[0x0][0x39c] ;  /* 0x00007380ff1277ac */ /* 0x000e240008000800 */
[----:B-1----:R-:W4:Y:S01]  /*ccf60*/  LDL.LU R0, [R1+0x53c] ;  /* 0x00053c0001007983 */ /* 0x002f220000300800 */
[----:B------:R-:W1:Y:S01]  /*ccf70*/  LDCU UR16, c[0x0][0x398] ;  /* 0x00007300ff1077ac */ /* 0x000e620008000800 */
[----:B------:R-:W-:-:S02]  /*ccf80*/  F2FP.SATFINITE.E4M3.F32.PACK_AB_MERGE_C R15, R15, R11, RZ ;  /* 0x0000000b0f0f723e */ /* 0x000fc400048070ff */
[----:B------:R-:W4:Y:S01]  /*ccf90*/  LDL.LU R6, [R1+0x510] ;  /* 0x0005100001067983 */ /* 0x000f220000300800 */
[----:B------:R-:W0:Y:S03]  /*ccfa0*/  LDCU UR14, c[0x0][0x398] ;  /* 0x00007300ff0e77ac */ /* 0x000e260008000800 */
[----:B------:R-:W-:Y:S01]  /*ccfb0*/  @P1 LOP3.LUT R49, R49, 0x800000, RZ, 0xfc, !PT ;  /* 0x0080000031311812 */ /* 0x000fe200078efcff */
[----:B------:R-:W4:Y:S03]  /*ccfc0*/  LDL.LU R11, [R1+0x514] ;  /* 0x00051400010b7983 */ /* 0x000f260000300800 */
[----:B------:R-:W-:-:S04]  /*ccfd0*/  LOP3.LUT R49, R49, 0xffdfffff, RZ, 0xc0, !PT ;  /* 0xffdfffff31317812 */ /* 0x000fc800078ec0ff */
[----:B------:R-:W-:Y:S02]  /*ccfe0*/  @P0 LOP3.LUT R49, R49, 0x200000, RZ, 0xfc, !PT ;  /* 0x0020000031310812 */ /* 0x000fe400078efcff */
[----:B------:R-:W-:Y:S02]  /*ccff0*/  ISETP.GE.AND P0, PT, R4, UR58, PT ;  /* 0x0000003a04007c0c */ /* 0x000fe4000bf06270 */
[----:B------:R-:W-:Y:S01]  /*cd000*/  LOP3.LUT R49, R49, 0xffefffff, RZ, 0xc0, !PT ;  /* 0xffefffff31317812 */ /* 0x000fe200078ec0ff */
[----:B------:R-:W-:Y:S01]  /*cd010*/  VIADD R4, R59, 0x3e ;  /* 0x0000003e3b047836 */ /* 0x000fe20000000000 */
[----:B------:R-:W-:Y:S01]  /*cd020*/  ISETP.LT.AND P1, PT, R50, UR6, !P0 ;  /* 0x0000000632007c0c */ /* 0x000fe2000c721270 */
[----:B------:R-:W0:Y:S01]  /*cd030*/  LDCU UR58, c[0x0][0x39c] ;  /* 0x00007380ff3a77ac */ /* 0x000e220008000800 */
[----:B------:R-:W-:Y:S01]  /*cd040*/  ISETP.LT.AND P0, PT, R3, UR20, !P0 ;  /* 0x0000001403007c0c */ /* 0x000fe2000c701270 */
[----:B------:R-:W0:Y:S01]  /*cd050*/  LDCU UR6, c[0x0][0x398] ;  /* 0x00007300ff0677ac */ /* 0x000e220008000800 */
[----:B------:R-:W0:Y:S09]  /*cd060*/  LDCU UR20, c[0x0][0x398] ;  /* 0x00007300ff1477ac */ /* 0x000e320008000800 */
[----:B------:R-:W-:-:S04]  /*cd070*/  @P1 LOP3.LUT R49, R49, 0x100000, RZ, 0xfc, !PT ;  /* 0x0010000031311812 */ /* 0x000fc800078efcff */
[----:B------:R-:W-:-:S04]  /*cd080*/  LOP3.LUT R49, R49, 0xfff7ffff, RZ, 0xc0, !PT ;  /* 0xfff7ffff31317812 */ /* 0x000fc800078ec0ff */
[----:B------:R-:W-:Y:S02]  /*cd090*/  @P0 LOP3.LUT R49, R49, 0x80000, RZ, 0xfc, !PT ;  /* 0x0008000031310812 */ /* 0x000fe400078efcff */
[----:B0-----:R-:W-:Y:S02]  /*cd0a0*/  ISETP.GE.AND P0, PT, R4, UR18, PT ;  /* 0x0000001204007c0c */ /* 0x001fe4000bf06270 */
[----:B------:R-:W-:Y:S01]  /*cd0b0*/  LOP3.LUT R49, R49, 0xfffbffff, RZ, 0xc0, !PT ;  /* 0xfffbffff31317812 */ /* 0x000fe200078ec0ff */
[----:B------:R-:W-:Y:S01]  /*cd0c0*/  VIADD R4, R59, 0x3 ;  /* 0x000000033b047836 */ /* 0x000fe20000000000 */
[----:B-1----:R-:W-:Y:S01]  /*cd0d0*/  ISETP.LT.AND P1, PT, R3, UR16, !P0 ;  /* 0x0000001003007c0c */ /* 0x002fe2000c721270 */
[----:B------:R-:W0:Y:S01]  /*cd0e0*/  LDCU UR18, c[0x0][0x39c] ;  /* 0x00007380ff1277ac */ /* 0x000e220008000800 */
[----:B------:R-:W-:Y:S01]  /*cd0f0*/  ISETP.LT.AND P0, PT, R50, UR14, !P0 ;  /* 0x0000000e32007c0c */ /* 0x000fe2000c701270 */
[----:B------:R-:W1:Y:S01]  /*cd100*/  LDCU UR16, c[0x0][0x398] ;  /* 0x00007300ff1077ac */ /* 0x000e620008000800 */
[----:B------:R-:W0:Y:S09]  /*cd110*/  LDCU UR14, c[0x0][0x398] ;  /* 0x00007300ff0e77ac */ /* 0x000e320008000800 */
[----:B------:R-:W-:-:S04]  /*cd120*/  @P1 LOP3.LUT R49, R49, 0x40000, RZ, 0xfc, !PT ;  /* 0x0004000031311812 */ /* 0x000fc800078efcff */
        /* <DEDUP_REMOVED lines=24> */
[----:B------:R-:W-:-:S04]  /*cd2b0*/  ISETP.GE.AND P0, PT, R4, UR58, PT ;  /* 0x0000003a04007c0c */ /* 0x000fc8000bf06270 */
[----:B------:R-:W-:Y:S02]  /*cd2c0*/  ISETP.LT.AND P1, PT, R50, UR6, !P0 ;  /* 0x0000000632007c0c */ /* 0x000fe4000c721270 */
[----:B------:R-:W-:Y:S01]  /*cd2d0*/  LOP3.LUT R49, R49, 0xffffefff, RZ, 0xc0, !PT ;  /* 0xffffefff31317812 */ /* 0x000fe200078ec0ff */
[----:B------:R-:W-:Y:S01]  /*cd2e0*/  VIADD R4, R59, 0x3c ;  /* 0x0000003c3b047836 */ /* 0x000fe20000000000 */
[----:B------:R-:W-:Y:S01]  /*cd2f0*/  ISETP.LT.AND P0, PT, R3, UR20, !P0 ;  /* 0x0000001403007c0c */ /* 0x000fe2000c701270 */
[----:B------:R-:W-:Y:S01]  /*cd300*/  UMOV UR58, UR57 ;  /* 0x00000039003a7c82 */ /* 0x000fe20008000000 */
[----:B------:R-:W1:Y:S01]  /*cd310*/  LDCU UR57, c[0x0][0x39c] ;  /* 0x00007380ff3977ac */ /* 0x000e620008000800 */
[----:B------:R-:W1:Y:S06]  /*cd320*/  LDCU UR6, c[0x0][0x398] ;  /* 0x00007300ff0677ac */ /* 0x000e6c0008000800 */
[----:B------:R-:W-:Y:S01]  /*cd330*/  @P1 LOP3.LUT R49, R49, 0x1000, RZ, 0xfc, !PT ;  /* 0x0000100031311812 */ /* 0x000fe200078efcff */
[----:B------:R-:W2:Y:S03]  /*cd340*/  LDCU UR20, c[0x0][0x398] ;  /* 0x00007300ff1477ac */ /* 0x000ea60008000800 */
        /* <DEDUP_REMOVED lines=18> */
[----:B--2---:R-:W-:Y:S01]  /*cd470*/  ISETP.LT.AND P0, PT, R3, UR20, !P0 ;  /* 0x0000001403007c0c */ /* 0x004fe2000c701270 */
[----:B------:R-:W2:Y:S01]  /*cd480*/  LDCU UR20, c[0x0][0x398] ;  /* 0x00007300ff1477ac */ /* 0x000ea20008000800 */
[----:B------:R-:W-:-:S02]  /*cd490*/  F2FP.SATFINITE.E4M3.F32.PACK_AB_MERGE_C R14, R14, R10, RZ ;  /* 0x0000000a0e0e723e */ /* 0x000fc400048070ff */
[----:B------:R-:W4:Y:S01]  /*cd4a0*/  LDL.LU R10, [R1+0x518] ;  /* 0x00051800010a7983 */ /* 0x000f220000300800 */
[----:B---3--:R-:W-:Y:S01]  /*cd4b0*/  F2FP.SATFINITE.E4M3.F32.PACK_AB_MERGE_C R13, R46, R47, RZ ;  /* 0x0000002f2e0d723e */ /* 0x008fe200048070ff */
[----:B------:R-:W3:Y:S05]  /*cd4c0*/  LDCU UR57, c[0x0][0x39c] ;  /* 0x00007380ff3977ac */ /* 0x000eea0008000800 */
[----:B------:R-:W-:Y:S01]  /*cd4d0*/  @P1 LOP3.LUT R49, R49, 0x200, RZ, 0xfc, !PT ;  /* 0x0000020031311812 */ /* 0x000fe200078efcff */
[----:B------:R-:W3:Y:S03]  /*cd4e0*/  LDL.LU R46, [R1+0x51c] ;  /* 0x00051c00012e7983 */ /* 0x000ee60000300800 */
        /* <DEDUP_REMOVED lines=17> */
[----:B--2---:R-:W-:Y:S01]  /*cd600*/  ISETP.LT.AND P0, PT, R3, UR20, !P0 ;  /* 0x0000001403007c0c */ /* 0x004fe2000c701270 */
[----:B------:R-:W2:Y:S01]  /*cd610*/  LDCU UR6, c[0x0][0x398] ;  /* 0x00007300ff0677ac */ /* 0x000ea20008000800 */
[----:B----4-:R-:W-:Y:S01]  /*cd620*/  F2FP.SATFINITE.E4M3.F32.PACK_AB_MERGE_C R5, R0, R51, RZ ;  /* 0x000000330005723e */ /* 0x010fe200048070ff */
[----:B------:R-:W4:Y:S06]  /*cd630*/  LDCU UR20, c[0x0][0x398] ;  /* 0x00007300ff1477ac */ /* 0x000f2c0008000800 */
        /* <DEDUP_REMOVED lines=14> */
[----:B------:R-:W-:Y:S01]  /*cd720*/  ISETP.GE.AND P0, PT, R4, UR62, PT ;  /* 0x0000003e04007c0c */ /* 0x000fe2000bf06270 */
[----:B------:R-:W0:Y:S03]  /*cd730*/  LDCU UR62, c[0x0][0x39c] ;  /* 0x00007380ff3e77ac */ /* 0x000e260008000800 */
[----:B--2---:R-:W-:Y:S02]  /*cd740*/  ISETP.LT.AND P1, PT, R50, UR6, !P0 ;  /* 0x0000000632007c0c */ /* 0x004fe4000c721270 */
[----:B------:R-:W-:Y:S02]  /*cd750*/  F2FP.SATFINITE.E4M3.F32.PACK_AB_MERGE_C R11, R11, R6, RZ ;  /* 0x000000060b0b723e */ /* 0x000fe400048070ff */
[----:B------:R-:W-:-:S02]  /*cd760*/  F2FP.SATFINITE.E4M3.F32.PACK_AB_MERGE_C R12, R12, R9, RZ ;  /* 0x000000090c0c723e */ /* 0x000fc400048070ff */
[----:B---3--:R-:W-:Y:S02]  /*cd770*/  F2FP.SATFINITE.E4M3.F32.PACK_AB_MERGE_C R10, R46, R10, RZ ;  /* 0x0000000a2e0a723e */ /* 0x008fe400048070ff */
[----:B------:R-:W-:Y:S02]  /*cd780*/  LOP3.LUT R14, R14, 0xffff, RZ, 0xc0, !PT ;  /* 0x0000ffff0e0e7812 */ /* 0x000fe400078ec0ff */
[----:B------:R-:W-:Y:S02]  /*cd790*/  LOP3.LUT R13, R13, 0xffff, RZ, 0xc0, !PT ;  /* 0x0000ffff0d0d7812 */ /* 0x000fe400078ec0ff */
[----:B------:R-:W-:Y:S01]  /*cd7a0*/  LOP3.LUT R15, R15, 0xffff, RZ, 0xc0, !PT ;  /* 0x0000ffff0f0f7812 */ /* 0x000fe200078ec0ff */
[----:B------:R-:W-:Y:S01]  /*cd7b0*/  UMOV UR60, UR58 ;  /* 0x0000003a003c7c82 */ /* 0x000fe20008000000 */
[----:B------:R-:W-:Y:S01]  /*cd7c0*/  LOP3.LUT R49, R49, 0xfffffffd, RZ, 0xc0, !PT ;  /* 0xfffffffd31317812 */ /* 0x000fe200078ec0ff */
[----:B------:R-:W2:Y:S03]  /*cd7d0*/  LDCU UR6, c[0x0][0x39c] ;  /* 0x00007380ff0677ac */ /* 0x000ea60008000800 */
[----:B------:R-:W-:Y:S01]  /*cd7e0*/  @P1 LOP3.LUT R49, R49, 0x2, RZ, 0xfc, !PT ;  /* 0x0000000231311812 */ /* 0x000fe200078efcff */
[----:B------:R-:W3:Y:S04]  /*cd7f0*/  LDCU UR58, c[0x0][0x39c] ;  /* 0x00007380ff3a77ac */ /* 0x000ee80008000800 */
[----:B------:R0:W-:Y:S04]  /*cd800*/  STL [R1+0x4354], R49 ;  /* 0x0043543101007387 */ /* 0x0001e80000100800 */
[----:B------:R-:W2:Y:S01]  /*cd810*/  LDL.LU R47, [R1+0x4e0] ;  /* 0x0004e000012f7983 */ /* 0x000ea20000300800 */
[----:B0-----:R-:W-:-:S03]  /*cd820*/  IMAD.MOV.U32 R49, RZ, RZ, R59 ;  /* 0x000000ffff317224 */ /* 0x001fc600078e003b */
[----:B------:R-:W2:Y:S04]  /*cd830*/  LDL.LU R59, [R1+0x4e4] ;  /* 0x0004e400013b7983 */ /* 0x000ea80000300800 */
[----:B------:R-:W3:Y:S04]  /*cd840*/  LDL.LU R51, [R1+0x4e8] ;  /* 0x0004e80001337983 */ /* 0x000ee80000300800 */
[----:B------:R-:W3:Y:S01]  /*cd850*/  LDL.LU R0, [R1+0x4ec] ;  /* 0x0004ec0001007983 */ /* 0x000ee20000300800 */
[----:B----4-:R-:W-:Y:S01]  /*cd860*/  ISETP.LT.AND P0, PT, R3, UR20, !P0 ;  /* 0x0000001403007c0c */ /* 0x010fe2000c701270 */
[----:B------:R-:W-:Y:S01]  /*cd870*/  VIADD R4, R49, 0x39 ;  /* 0x0000003931047836 */ /* 0x000fe20000000000 */
[----:B------:R-:W0:Y:S11]  /*cd880*/  LDCU UR20, c[0x0][0x398] ;  /* 0x00007300ff1477ac */ /* 0x000e360008000800 */
[----:B------:R-:W-:-:S02]  /*cd890*/  @P0 LOP3.LUT R2, R2, 0x40000000, RZ, 0xfc, !PT ;  /* 0x4000000002020812 */ /* 0x000fc400078efcff */
[----:B------:R-:W-:Y:S02]  /*cd8a0*/  ISETP.GE.AND P0, PT, R4, UR18, PT ;  /* 0x0000001204007c0c */ /* 0x000fe4000bf06270 */
[----:B------:R-:W-:Y:S01]  /*cd8b0*/  LOP3.LUT R2, R2, 0x7fffffff, RZ, 0xc0, !PT ;  /* 0x7fffffff02027812 */ /* 0x000fe200078ec0ff */
[----:B------:R-:W-:Y:S01]  /*cd8c0*/  VIADD R4, R49, 0x8 ;  /* 0x0000000831047836 */ /* 0x000fe20000000000 */
[----:B-1----:R-:W-:Y:S01]  /*cd8d0*/  ISETP.LT.AND P1, PT, R3, UR16, !P0 ;  /* 0x0000001003007c0c */ /* 0x002fe2000c721270 */
[----:B------:R-:W1:Y:S01]  /*cd8e0*/  LDCU UR18, c[0x0][0x39c] ;  /* 0x00007380ff1277ac */ /* 0x000e620008000800 */
[----:B------:R-:W-:Y:S01]  /*cd8f0*/  ISETP.LT.AND P0, PT, R50, UR14, !P0 ;  /* 0x0000000e32007c0c */ /* 0x000fe2000c701270 */
[----:B------:R3:W-:Y:S01]  /*cd900*/  STL [R1+0x40], R5 ;  /* 0x0000400501007387 */ /* 0x0007e20000100800 */
[----:B------:R-:W4:Y:S03]  /*cd910*/  LDCU UR16, c[0x0][0x398] ;  /* 0x00007300ff1077ac */ /* 0x000f260008000800 */
[----:B------:R-:W4:Y:S01]  /*cd920*/  LDL.LU R7, [R1+0x4b4] ;  /* 0x0004b40001077983 */ /* 0x000f220000300800 */
[----:B------:R-:W0:Y:S03]  /*cd930*/  LDCU UR14, c[0x0][0x398] ;  /* 0x00007300ff0e77ac */ /* 0x000e260008000800 */
[----:B------:R-:W4:Y:S02]  /*cd940*/  LDL.LU R8, [R1+0x4b8] ;  /* 0x0004b80001087983 */ /* 0x000f240000300800 */
[----:B------:R-:W-:-:S02]  /*cd950*/  @P1 LOP3.LUT R2, R2, 0x80000000, RZ, 0xfc, !PT ;  /* 0x8000000002021812 */ /* 0x000fc400078efcff */
[----:B------:R-:W4:Y:S02]  /*cd960*/  LDL.LU R46, [R1+0x4bc] ;  /* 0x0004bc00012e7983 */ /* 0x000f240000300800 */
[----:B------:R-:W-:Y:S02]  /*cd970*/  LOP3.LUT R2, R2, 0xdfffffff, RZ, 0xc0, !PT ;  /* 0xdfffffff02027812 */ /* 0x000fe400078ec0ff */
[----:B------:R-:W4:Y:S02]  /*cd980*/  LDL.LU R6, [R1+0x454] ;  /* 0x0004540001067983 */ /* 0x000f240000300800 */
        /* <DEDUP_REMOVED lines=8> */
[----:B------:R-:W0:Y:S09]  /*cda10*/  LDCU UR22, c[0x0][0x398] ;  /* 0x00007300ff1677ac */ /* 0x000e320008000800 */
[----:B------:R-:W-:-:S04]  /*cda20*/  @P1 LOP3.LUT R2, R2, 0x10000000, RZ, 0xfc, !PT ;  /* 0x1000000002021812 */ /* 0x000fc800078efcff */
[----:B------:R-:W-:-:S04]  /*cda30*/  LOP3.LUT R2, R2, 0xf7ffffff, RZ, 0xc0, !PT ;  /* 0xf7ffffff02027812 */ /* 0x000fc800078ec0ff */
[----:B------:R-:W-:Y:S02]  /*cda40*/  @P0 LOP3.LUT R2, R2, 0x8000000, RZ, 0xfc, !PT ;  /* 0x0800000002020812 */ /* 0x000fe400078efcff */
[----:B-1----:R-:W-:Y:S01]  /*cda50*/  ISETP.GE.AND P0, PT, R4, UR18, PT ;  /* 0x0000001204007c0c */ /* 0x002fe2000bf06270 */
[----:B------:R-:W1:Y:S01]  /*cda60*/  LDCU UR18, c[0x0][0x39c] ;  /* 0x00007380ff1277ac */ /* 0x000e620008000800 */
[----:B--2---:R-:W-:Y:S02]  /*cda70*/  F2FP.SATFINITE.E4M3.F32.PACK_AB_MERGE_C R9, R59, R47, RZ ;  /* 0x0000002f3b09723e */ /* 0x004fe400048070ff */
[----:B---3--:R-:W-:Y:S02]  /*cda80*/  F2FP.SATFINITE.E4M3.F32.PACK_AB_MERGE_C R5, R0, R51, RZ ;  /* 0x000000330005723e */ /* 0x008fe400048070ff */
[----:B------:R-:W2:Y:S04]  /*cda90*/  LDL.LU R51, [R1+0x458] ;  /* 0x0004580001337983 */ /* 0x000ea80000300800 */
[----:B------:R-:W2:Y:S04]  /*cdaa0*/  LDL.LU R0, [R1+0x45c] ;  /* 0x00045c0001007983 */ /* 0x000ea80000300800 */
[----:B------:R3:W-:Y:S04]  /*cdab0*/  STL [R1+0xe4], R5 ;  /* 0x0000e40501007387 */ /* 0x0007e80000100800 */
[----:B------:R-:W2:Y:S04]  /*cdac0*/  LDL.LU R48, [R1+0x440] ;  /* 0x0004400001307983 */ /* 0x000ea80000300800 */
[----:B---3--:R-:W3:Y:S04]  /*cdad0*/  LDL.LU R5, [R1+0x444] ;  /* 0x0004440001057983 */ /* 0x008ee80000300800 */
[----:B------:R-:W3:Y:S04]  /*cdae0*/  LDL.LU R47, [R1+0x448] ;  /* 0x00044800012f7983 */ /* 0x000ee80000300800 */
[----:B------:R-:W3:Y:S04]  /*cdaf0*/  LDL.LU R59, [R1+0x44c] ;  /* 0x00044c00013b7983 */ /* 0x000ee80000300800 */
[----:B------:R-:W3:Y:S01]  /*cdb00*/  LDL.LU R4, [R1+0x4b0] ;  /* 0x0004b00001047983 */ /* 0x000ee20000300800 */
[----:B----4-:R-:W-:Y:S01]  /*cdb10*/  ISETP.LT.AND P1, PT, R3, UR16, !P0 ;  /* 0x0000001003007c0c */ /* 0x010fe2000c721270 */
[----:B------:R-:W4:Y:S01]  /*cdb20*/  LDCU UR16, c[0x0][0x398] ;  /* 0x00007300ff1077ac */ /* 0x000f220008000800 */
[----:B------:R-:W-:-:S02]  /*cdb30*/  ISETP.LT.AND P0, PT, R50, UR14, !P0 ;  /* 0x0000000e32007c0c */ /* 0x000fc4000c701270 */
[----:B------:R-:W-:Y:S01]  /*cdb40*/  LOP3.LUT R2, R2, 0xfbffffff, RZ, 0xc0, !PT ;  /* 0xfbffffff02027812 */ /* 0x000fe200078ec0ff */
[----:B------:R-:W0:Y:S01]  /*cdb50*/  LDCU UR14, c[0x0][0x398] ;  /* 0x00007300ff0e77ac */ /* 0x000e220008000800 */
[----:B------:R-:W-:Y:S02]  /*cdb60*/  F2FP.SATFINITE.E4M3.F32.PACK_AB_MERGE_C R8, R46, R8, RZ ;  /* 0x000000082e08723e */ /* 0x000fe400048070ff */
[----:B------:R-:W4:Y:S05]  /*cdb70*/  LDL.LU R46, [R1+0x13cc] ;  /* 0x0013cc00012e7983 */ /* 0x000f2a0000300800 */
[----:B------:R-:W-:-:S04]  /*cdb80*/  @P1 LOP3.LUT R2, R2, 0x4000000, RZ, 0xfc, !PT ;  /* 0x0400000002021812 */ /* 0x000fc800078efcff */
[----:B------:R-:W-:-:S04]  /*cdb90*/  LOP3.LUT R2, R2, 0xfeffffff, RZ, 0xc0, !PT ;  /* 0xfeffffff02027812 */ /* 0x000fc800078ec0ff */
[----:B------:R-:W-:Y:S02]  /*cdba0*/  @P0 LOP3.LUT R2, R2, 0x1000000, RZ, 0xfc, !PT ;  /* 0x0100000002020812 */ /* 0x000fe400078efcff */
[----:B--2---:R-:W-:Y:S02]  /*cdbb0*/  F2FP.SATFINITE.E4M3.F32.PACK_AB_MERGE_C R0, R0, R51, RZ ;  /* 0x000000330000723e */ /* 0x004fe400048070ff */
[----:B---3--:R-:W-:Y:S02]  /*cdbc0*/  F2FP.SATFINITE.E4M3.F32.PACK_AB_MERGE_C R5, R5, R48, RZ ;  /* 0x000000300505723e */ /* 0x008fe400048070ff */
[----:B------:R-:W-:Y:S01]  /*cdbd0*/  F2FP.SATFINITE.E4M3.F32.PACK_AB_MERGE_C R7, R7, R4, RZ ;  /* 0x000000040707723e */ /* 0x000fe200048070ff */
[----:B------:R-:W-:Y:S01]  /*cdbe0*/  VIADD R4, R49, 0x9 ;  /* 0x0000000931047836 */ /* 0x000fe20000000000 */
[----:B------:R-:W-:-:S04]  /*cdbf0*/  F2FP.SATFINITE.E4M3.F32.PACK_AB_MERGE_C R47, R59, R47, RZ ;  /* 0x0000002f3b2f723e */ /* 0x000fc800048070ff */
[----:B0-----:R-:W-:Y:S01]  /*cdc00*/  ISETP.GE.AND P0, PT, R4, UR62, PT ;  /* 0x0000003e04007c0c */ /* 0x001fe2000bf06270 */
[----:B------:R-:W0:Y:S01]  /*cdc10*/  LDCU UR62, c[0x0][0x39c] ;  /* 0x00007380ff3e77ac */ /* 0x000e220008000800 */
[----:B------:R-:W2:Y:S04]  /*cdc20*/  LDL.LU R4, [R1+0x450] ;  /* 0x0004500001047983 */ /* 0x000ea80000300800 */
[----:B------:R-:W3:Y:S04]  /*cdc30*/  LDL.LU R51, [R1+0x4460] ;  /* 0x0044600001337983 */ /* 0x000ee80000300800 */
[----:B------:R0:W-:Y:S04]  /*cdc40*/  STL [R1+0xe0], R0 ;  /* 0x0000e00001007387 */ /* 0x0001e80000100800 */
[----:B0-----:R-:W2:Y:S04]  /*cdc50*/  LDL.LU R0, [R1+0x445c] ;  /* 0x00445c0001007983 */ /* 0x001ea80000300800 */
[----:B------:R0:W-:Y:S04]  /*cdc60*/  STL [R1+0xdc], R47 ;  /* 0x0000dc2f01007387 */ /* 0x0001e80000100800 */
[----:B------:R-:W3:Y:S01]  /*cdc70*/  LDL.LU R48, [R1+0x13d8] ;  /* 0x0013d80001307983 */ /* 0x000ee20000300800 */
[----:B----4-:R-:W-:-:S02]  /*cdc80*/  LOP3.LUT R59, R46, 0xffff, RZ, 0xc0, !PT ;  /* 0x0000ffff2e3b7812 */ /* 0x010fc400078ec0ff */
[----:B0-----:R-:W-:Y:S02]  /*cdc90*/  LOP3.LUT R47, R30, 0xffff, RZ, 0xc0, !PT ;  /* 0x0000ffff1e2f7812 */ /* 0x001fe400078ec0ff */
[----:B------:R-:W-:Y:S02]  /*cdca0*/  SHF.R.U32.HI R46, RZ, 0x8, R59 ;  /* 0x00000008ff2e7819 */ /* 0x000fe4000001163b */
[--C-:B------:R-:W-:Y:S02]  /*cdcb0*/  SHF.R.U32.HI R30, RZ, 0x8, R47.reuse ;  /* 0x00000008ff1e7819 */ /* 0x100fe4000001162f */
[----:B------:R-:W-:Y:S02]  /*cdcc0*/  LOP3.LUT R46, R46, 0xffff, RZ, 0xc0, !PT ;  /* 0x0000ffff2e2e7812 */ /* 0x000fe400078ec0ff */
[----:B------:R-:W-:Y:S02]  /*cdcd0*/  LOP3.LUT R30, R30, 0xffff, RZ, 0xc0, !PT ;  /* 0x0000ffff1e1e7812 */ /* 0x000fe400078ec0ff */
[----:B------:R-:W-:-:S02]  /*cdce0*/  PRMT R47, R59, 0x3340, R47 ;  /* 0x000033403b2f7816 */ /* 0x000fc4000000002f */
[----:B------:R-:W-:Y:S02]  /*cdcf0*/  PRMT R30, R46, 0x3340, R30 ;  /* 0x000033402e1e7816 */ /* 0x000fe4000000001e */
[----:B------:R-:W-:Y:S01]  /*cdd00*/  LOP3.LUT R5, R5, 0xffff, RZ, 0xc0, !PT ;  /* 0x0000ffff05057812 */ /* 0x000fe200078ec0ff */
[----:B------:R-:W-:Y:S04]  /*cdd10*/  STL [R1+0x16bc], R47 ;  /* 0x0016bc2f01007387 */ /* 0x000fe80000100800 */
[----:B------:R3:W-:Y:S01]  /*cdd20*/  STL [R1+0x1678], R30 ;  /* 0x0016781e01007387 */ /* 0x0007e20000100800 */
[----:B------:R-:W-:Y:S01]  /*cdd30*/  ISETP.LT.AND P1, PT, R50, UR20, !P0 ;  /* 0x0000001432007c0c */ /* 0x000fe2000c721270 */
[----:B------:R-:W0:Y:S01]  /*cdd40*/  LDCU UR20, c[0x0][0x398] ;  /* 0x00007300ff1477ac */ /* 0x000e220008000800 */
[----:B------:R-:W-:-:S02]  /*cdd50*/  ISETP.LT.AND P0, PT, R3, UR22, !P0 ;  /* 0x0000001603007c0c */ /* 0x000fc4000c701270 */
[----:B------:R-:W-:Y:S01]  /*cdd60*/  LOP3.LUT R2, R2, 0xfdffffff, RZ, 0xc0, !PT ;  /* 0xfdffffff02027812 */ /* 0x000fe200078ec0ff */
[----:B------:R-:W4:Y:S08]  /*cdd70*/  LDCU UR22, c[0x0][0x398] ;  /* 0x00007300ff1677ac */ /* 0x000f300008000800 */
[----:B------:R-:W-:-:S04]  /*cdd80*/  @P1 LOP3.LUT R2, R2, 0x2000000, RZ, 0xfc, !PT ;  /* 0x0200000002021812 */ /* 0x000fc800078efcff */
[----:B------:R-:W-:-:S04]  /*cdd90*/  LOP3.LUT R2, R2, 0xffbfffff, RZ, 0xc0, !PT ;  /* 0xffbfffff02027812 */ /* 0x000fc800078ec0ff */
[----:B------:R-:W-:-:S04]  /*cdda0*/  @P0 LOP3.LUT R2, R2, 0x400000, RZ, 0xfc, !PT ;  /* 0x0040000002020812 */ /* 0x000fc800078efcff */
[----:B------:R-:W-:Y:S02]  /*cddb0*/  LOP3.LUT R2, R2, 0xff7fffff, RZ, 0xc0, !PT ;  /* 0xff7fffff02027812 */ /* 0x000fe400078ec0ff */
[----:B--2---:R-:W-:Y:S02]  /*cddc0*/  LOP3.LUT R46, R0, 0xffff, RZ, 0xc0, !PT ;  /* 0x0000ffff002e7812 */ /* 0x004fe400078ec0ff */
[----:B------:R-:W2:Y:S01]  /*cddd0*/  LDL.LU R0, [R1+0x4458] ;  /* 0x0044580001007983 */ /* 0x000ea20000300800 */
[----:B---3--:R-:W-:Y:S02]  /*cdde0*/  LOP3.LUT R30, R48, 0xffff, RZ, 0xc0, !PT ;  /* 0x0000ffff301e7812 */ /* 0x008fe400078ec0ff */
[----:B------:R-:W-:-:S05]  /*cddf0*/  PRMT R48, R46, 0x3340, R5 ;  /* 0x000033402e307816 */ /* 0x000fca0000000005 */
[----:B------:R3:W-:Y:S04]  /*cde00*/  STL [R1+0x16b8], R48 ;  /* 0x0016b83001007387 */ /* 0x0007e80000100800 */
[----:B---3--:R-:W3:Y:S01]  /*cde10*/  LDL.LU R48, [R1+0x13e8] ;  /* 0x0013e80001307983 */ /* 0x008ee20000300800 */
[----:B------:R-:W-:Y:S01]  /*cde20*/  F2FP.SATFINITE.E4M3.F32.PACK_AB_MERGE_C R6, R6, R4, RZ ;  /* 0x000000040606723e */ /* 0x000fe200048070ff */
[----:B------:R-:W-:-:S05]  /*cde30*/  VIADD R4, R49, 0x37 ;  /* 0x0000003731047836 */ /* 0x000fca0000000000 */
[----:B-1----:R-:W-:Y:S01]  /*cde40*/  ISETP.GE.AND P0, PT, R4, UR18, PT ;  /* 0x0000001204007c0c */ /* 0x002fe2000bf06270 */
[----:B------:R-:W-:Y:S01]  /*cde50*/  VIADD R4, R49, 0xa ;  /* 0x0000000a31047836 */ /* 0x000fe20000000000 */
[----:B------:R-:W1:Y:S02]  /*cde60*/  LDCU UR18, c[0x0][0x39c] ;  /* 0x00007380ff1277ac */ /* 0x000e640008000800 */
[----:B------:R-:W-:Y:S02]  /*cde70*/  ISETP.LT.AND P1, PT, R3, UR16, !P0 ;  /* 0x0000001003007c0c */ /* 0x000fe4000c721270 */
        /* <DEDUP_REMOVED lines=11> */
[----:B----4-:R-:W-:Y:S01]  /*cdf30*/  ISETP.LT.AND P0, PT, R3, UR22, !P0 ;  /* 0x0000001603007c0c */ /* 0x010fe2000c701270 */
[----:B------:R-:W4:Y:S01]  /*cdf40*/  LDCU UR20, c[0x0][0x398] ;  /* 0x00007300ff1477ac */ /* 0x000f220008000800 */
[----:B------:R-:W0:Y:S09]  /*cdf50*/  LDCU UR22, c[0x0][0x398] ;  /* 0x00007300ff1677ac */ /* 0x000e320008000800 */
[----:B------:R-:W-:-:S04]  /*cdf60*/  @P1 LOP3.LUT R2, R2, 0x100000, RZ, 0xfc, !PT ;  /* 0x0010000002021812 */ /* 0x000fc800078efcff */
[----:B------:R-:W-:-:S04]  /*cdf70*/  LOP3.LUT R2, R2, 0xfff7ffff, RZ, 0xc0, !PT ;  /* 0xfff7ffff02027812 */ /* 0x000fc800078ec0ff */
[----:B------:R-:W-:Y:S02]  /*cdf80*/  @P0 LOP3.LUT R2, R2, 0x80000, RZ, 0xfc, !PT ;  /* 0x0008000002020812 */ /* 0x000fe400078efcff */
[----:B-1----:R-:W-:Y:S02]  /*cdf90*/  ISETP.GE.AND P0, PT, R4, UR18, PT ;  /* 0x0000001204007c0c */ /* 0x002fe4000bf06270 */
[----:B------:R-:W-:Y:S01]  /*cdfa0*/  LOP3.LUT R2, R2, 0xfffbffff, RZ, 0xc0, !PT ;  /* 0xfffbffff02027812 */ /* 0x000fe200078ec0ff */
[----:B------:R-:W-:Y:S01]  /*cdfb0*/  VIADD R4, R49, 0xb ;  /* 0x0000000b31047836 */ /* 0x000fe20000000000 */
[----:B------:R-:W-:Y:S01]  /*cdfc0*/  ISETP.LT.AND P1, PT, R3, UR16, !P0 ;  /* 0x0000001003007c0c */ /* 0x000fe2000c721270 */
[----:B------:R-:W1:Y:S01]  /*cdfd0*/  LDCU UR18, c[0x0][0x39c] ;  /* 0x00007380ff1277ac */ /* 0x000e620008000800 */
        /* <DEDUP_REMOVED lines=9> */
[----:B----4-:R-:W-:Y:S01]  /*ce070*/  ISETP.LT.AND P1, PT, R50, UR20, !P0 ;  /* 0x0000001432007c0c */ /* 0x010fe2000c721270 */
[----:B------:R-:W0:Y:S01]  /*ce080*/  LDCU UR62, c[0x0][0x39c] ;  /* 0x00007380ff3e77ac */ /* 0x000e220008000800 */
[----:B------:R-:W-:Y:S02]  /*ce090*/  ISETP.LT.AND P0, PT, R3, UR22, !P0 ;  /* 0x0000001603007c0c */ /* 0x000fe4000c701270 */
[----:B------:R-:W-:Y:S01]  /*ce0a0*/  SHF.R.U32.HI R47, RZ, 0x8, R46 ;  /* 0x00000008ff2f7819 */ /* 0x000fe2000001162e */
[----:B------:R-:W4:Y:S01]  /*ce0b0*/  LDCU UR22, c[0x0][0x398] ;  /* 0x00007300ff1677ac */ /* 0x000f220008000800 */
[----:B------:R-:W-:Y:S01]  /*ce0c0*/  SHF.R.U32.HI R59, RZ, 0x8, R30 ;  /* 0x00000008ff3b7819 */ /* 0x000fe2000001161e */
[----:B------:R-:W0:Y:S06]  /*ce0d0*/  LDCU UR20, c[0x0][0x39c] ;  /* 0x00007380ff1477ac */ /* 0x000e2c0008000800 */
        /* <DEDUP_REMOVED lines=8> */
[----:B------:R-:W-:Y:S02]  /*ce160*/  ISETP.LT.AND P0, PT, R50, UR14, !P0 ;  /* 0x0000000e32007c0c */ /* 0x000fe4000c701270 */
[----:B------:R-:W-:Y:S01]  /*ce170*/  SHF.R.U32.HI R46, RZ, 0x8, R5 ;  /* 0x00000008ff2e7819 */ /* 0x000fe20000011605 */
[----:B------:R-:W0:Y:S01]  /*ce180*/  LDCU UR14, c[0x0][0x398] ;  /* 0x00007300ff0e77ac */ /* 0x000e220008000800 */
[----:B------:R-:W-:Y:S01]  /*ce190*/  PRMT R5, R30, 0x3340, R32 ;  /* 0x000033401e057816 */ /* 0x000fe20000000020 */
[----:B------:R-:W1:Y:S06]  /*ce1a0*/  LDCU UR16, c[0x0][0x398] ;  /* 0x00007300ff1077ac */ /* 0x000e6c0008000800 */
[----:B------:R-:W-:-:S04]  /*ce1b0*/  @P1 LOP3.LUT R2, R2, 0x8000, RZ, 0xfc, !PT ;  /* 0x0000800002021812 */ /* 0x000fc800078efcff */
[----:B------:R-:W-:Y:S02]  /*ce1c0*/  LOP3.LUT R2, R2, 0xffffdfff, RZ, 0xc0, !PT ;  /* 0xffffdfff02027812 */ /* 0x000fe400078ec0ff */
[----:B------:R-:W-:Y:S01]  /*ce1d0*/  SHF.R.U32.HI R30, RZ, 0x8, R32 ;  /* 0x00000008ff1e7819 */ /* 0x000fe20000011620 */
[----:B------:R1:W-:Y:S01]  /*ce1e0*/  STL [R1+0x16b4], R5 ;  /* 0x0016b40501007387 */ /* 0x0003e20000100800 */
[----:B------:R-:W-:Y:S02]  /*ce1f0*/  @P0 LOP3.LUT R2, R2, 0x2000, RZ, 0xfc, !PT ;  /* 0x0000200002020812 */ /* 0x000fe400078efcff */
[----:B0-----:R-:W-:Y:S01]  /*ce200*/  ISETP.GE.AND P0, PT, R4, UR62, PT ;  /* 0x0000003e04007c0c */ /* 0x001fe2000bf06270 */
[----:B------:R-:W0:Y:S01]  /*ce210*/  LDCU UR62, c[0x0][0x39c] ;  /* 0x00007380ff3e77ac */ /* 0x000e220008000800 */
[----:B------:R-:W-:Y:S02]  /*ce220*/  LOP3.LUT R4, R46, 0xffff, RZ, 0xc0, !PT ;  /* 0x0000ffff2e047812 */ /* 0x000fe400078ec0ff */
[----:B------:R-:W-:-:S02]  /*ce230*/  LOP3.LUT R32, R59, 0xffff, RZ, 0xc0, !PT ;  /* 0x0000ffff3b207812 */ /* 0x000fc400078ec0ff */
[----:B------:R-:W-:Y:S02]  /*ce240*/  LOP3.LUT R30, R30, 0xffff, RZ, 0xc0, !PT ;  /* 0x0000ffff1e1e7812 */ /* 0x000fe400078ec0ff */
[----:B-1----:R-:W-:-:S04]  /*ce250*/  LOP3.LUT R5, R47, 0xffff, RZ, 0xc0, !PT ;  /* 0x0000ffff2f057812 */ /* 0x002fc800078ec0ff */
[----:B------:R-:W-:Y:S02]  /*ce260*/  PRMT R46, R5, 0x3340, R4 ;  /* 0x00003340052e7816 */ /* 0x000fe40000000004 */
[----:B------:R-:W-:-:S03]  /*ce270*/  PRMT R5, R32, 0x3340, R30 ;  /* 0x0000334020057816 */ /* 0x000fc6000000001e */
[----:B------:R1:W-:Y:S04]  /*ce280*/  STL [R1+0x1674], R46 ;  /* 0x0016742e01007387 */ /* 0x0003e80000100800 */
[----:B------:R0:W-:Y:S01]  /*ce290*/  STL [R1+0x13f8], R5 ;  /* 0x0013f80501007387 */ /* 0x0001e20000100800 */
[----:B--2---:R-:W-:-:S03]  /*ce2a0*/  LOP3.LUT R32, R0, 0xffff, RZ, 0xc0, !PT ;  /* 0x0000ffff00207812 */ /* 0x004fc600078ec0ff */
[----:B------:R-:W2:Y:S01]  /*ce2b0*/  LDL.LU R0, [R1+0x4454] ;  /* 0x0044540001007983 */ /* 0x000ea20000300800 */
[----:B---3--:R-:W-:-:S03]  /*ce2c0*/  LOP3.LUT R30, R48, 0xffff, RZ, 0xc0, !PT ;  /* 0x0000ffff301e7812 */ /* 0x008fc600078ec0ff */
[----:B------:R-:W3:Y:S01]  /*ce2d0*/  LDL.LU R48, [R1+0x13ec] ;  /* 0x0013ec0001307983 */ /* 0x000ee20000300800 */
[----:B----4-:R-:W-:Y:S02]  /*ce2e0*/  ISETP.LT.AND P1, PT, R50, UR22, !P0 ;  /* 0x0000001632007c0c */ /* 0x010fe4000c721270 */
[----:B------:R-:W-:Y:S01]  /*ce2f0*/  LOP3.LUT R2, R2, 0xffffefff, RZ, 0xc0, !PT ;  /* 0xffffefff02027812 */ /* 0x000fe200078ec0ff */
[----:B------:R-:W-:Y:S01]  /*ce300*/  IMAD.MOV.U32 R59, RZ, RZ, R49 ;  /* 0x000000ffff3b7224 */ /* 0x000fe200078e0031 */
[----:B------:R-:W-:Y:S01]  /*ce310*/  ISETP.LT.AND P0, PT, R3, UR18, !P0 ;  /* 0x0000001203007c0c */ /* 0x000fe2000c701270 */
[----:B------:R-:W4:Y:S02]  /*ce320*/  LDCU UR22, c[0x0][0x398] ;  /* 0x00007300ff1677ac */ /* 0x000f240008000800 */
[----:B------:R-:W-:Y:S01]  /*ce330*/  VIADD R4, R59, 0x34 ;  /* 0x000000343b047836 */ /* 0x000fe20000000000 */
[----:B------:R-:W-:Y:S01]  /*ce340*/  LOP3.LUT R6, R6, 0xffff, RZ, 0xc0, !PT ;  /* 0x0000ffff06067812 */ /* 0x000fe200078ec0ff */
[----:B------:R-:W0:Y:S04]  /*ce350*/  LDCU UR18, c[0x0][0x39c] ;  /* 0x00007380ff1277ac */ /* 0x000e280008000800 */
[----:B------:R-:W-:-:S04]  /*ce360*/  @P1 LOP3.LUT R2, R2, 0x1000, RZ, 0xfc, !PT ;  /* 0x0000100002021812 */ /* 0x000fc800078efcff */
[----:B------:R-:W-:-:S04]  /*ce370*/  LOP3.LUT R2, R2, 0xfffff7ff, RZ, 0xc0, !PT ;  /* 0xfffff7ff02027812 */ /* 0x000fc800078ec0ff */
[----:B------:R-:W-:Y:S02]  /*ce380*/  @P0 LOP3.LUT R2, R2, 0x800, RZ, 0xfc, !PT ;  /* 0x0000080002020812 */ /* 0x000fe400078efcff */
[----:B------:R-:W-:Y:S02]  /*ce390*/  ISETP.GE.AND P0, PT, R4, UR20, PT ;  /* 0x0000001404007c0c */ /* 0x000fe4000bf06270 */
[----:B------:R-:W-:Y:S02]  /*ce3a0*/  LOP3.LUT R2, R2, 0xfffffbff, RZ, 0xc0, !PT ;  /* 0xfffffbff02027812 */ /* 0x000fe400078ec0ff */
[----:B-1----:R-:W-:Y:S01]  /*ce3b0*/  SHF.R.U32.HI R46, RZ, 0x8, R32 ;  /* 0x00000008ff2e7819 */ /* 0x002fe20000011620 */
[----:B------:R-:W-:Y:S01]  /*ce3c0*/  VIADD R4, R59, 0xd ;  /* 0x0000000d3b047836 */ /* 0x000fe20000000000 */
[----:B------:R-:W-:Y:S01]  /*ce3d0*/  ISETP.LT.AND P1, PT, R3, UR14, !P0 ;  /* 0x0000000e03007c0c */ /* 0x000fe2000c721270 */
[----:B------:R-:W1:Y:S01]  /*ce3e0*/  LDCU UR20, c[0x0][0x398] ;  /* 0x00007300ff1477ac */ /* 0x000e620008000800 */
[----:B------:R-:W-:-:S02]  /*ce3f0*/  ISETP.LT.AND P0, PT, R50, UR16, !P0 ;  /* 0x0000001032007c0c */ /* 0x000fc4000c701270 */
[----:B------:R-:W-:Y:S01]  /*ce400*/  PRMT R32, R32, 0x3340, R6 ;  /* 0x0000334020207816 */ /* 0x000fe20000000006 */
[----:B------:R-:W1:Y:S01]  /*ce410*/  LDCU UR14, c[0x0][0x398] ;  /* 0x00007300ff0e77ac */ /* 0x000e620008000800 */
[----:B0-----:R-:W-:-:S07]  /*ce420*/  LOP3.LUT R5, R58, 0xffff, RZ, 0xc0, !PT ;  /* 0x0000ffff3a057812 */ /* 0x001fce00078ec0ff */
[----:B------:R-:W-:Y:S01]  /*ce430*/  @P1 LOP3.LUT R2, R2, 0x400, RZ, 0xfc, !PT ;  /* 0x0000040002021812 */ /* 0x000fe200078efcff */
[----:B------:R0:W-:Y:S01]  /*ce440*/  STL [R1+0x16b0], R32 ;  /* 0x0016b02001007387 */ /* 0x0001e20000100800 */
[----:B------:R-:W-:Y:S01]  /*ce450*/  SHF.R.U32.HI R6, RZ, 0x8, R6 ;  /* 0x00000008ff067819 */ /* 0x000fe20000011606 */
[----:B------:R-:W1:Y:S01]  /*ce460*/  LDCU UR16, c[0x0][0x398] ;  /* 0x00007300ff1077ac */ /* 0x000e620008000800 */
[----:B------:R-:W-:Y:S02]  /*ce470*/  LOP3.LUT R2, R2, 0xfffffeff, RZ, 0xc0, !PT ;  /* 0xfffffeff02027812 */ /* 0x000fe400078ec0ff */
[----:B------:R-:W-:Y:S02]  /*ce480*/  SHF.R.U32.HI R47, RZ, 0x8, R30 ;  /* 0x00000008ff2f7819 */ /* 0x000fe4000001161e */
[----:B------:R-:W-:Y:S02]  /*ce490*/  @P0 LOP3.LUT R2, R2, 0x100, RZ, 0xfc, !PT ;  /* 0x0000010002020812 */ /* 0x000fe400078efcff */
[----:B0-----:R-:W-:-:S02]  /*ce4a0*/  SHF.R.U32.HI R32, RZ, 0x8, R5 ;  /* 0x00000008ff207819 */ /* 0x001fc40000011605 */
[----:B------:R-:W-:Y:S02]  /*ce4b0*/  PRMT R58, R30, 0x3340, R5 ;  /* 0x000033401e3a7816 */ /* 0x000fe40000000005 */
[----:B------:R-:W-:Y:S01]  /*ce4c0*/  ISETP.GE.AND P0, PT, R4, UR62, PT ;  /* 0x0000003e04007c0c */ /* 0x000fe2000bf06270 */
[----:B------:R-:W0:Y:S01]  /*ce4d0*/  LDCU UR62, c[0x0][0x39c] ;  /* 0x00007380ff3e77ac */ /* 0x000e220008000800 */
[----:B------:R-:W-:Y:S02]  /*ce4e0*/  LOP3.LUT R5, R46, 0xffff, RZ, 0xc0, !PT ;  /* 0x0000ffff2e057812 */ /* 0x000fe400078ec0ff */
[----:B------:R-:W-:Y:S02]  /*ce4f0*/  LOP3.LUT R4, R6, 0xffff, RZ, 0xc0, !PT ;  /* 0x0000ffff06047812 */ /* 0x000fe400078ec0ff */
[----:B------:R-:W-:Y:S02]  /*ce500*/  LOP3.LUT R30, R47, 0xffff, RZ, 0xc0, !PT ;  /* 0x0000ffff2f1e7812 */ /* 0x000fe400078ec0ff */
[----:B------:R-:W-:-:S02]  /*ce510*/  LOP3.LUT R6, R32, 0xffff, RZ, 0xc0, !PT ;  /* 0x0000ffff20067812 */ /* 0x000fc400078ec0ff */
[----:B------:R-:W-:Y:S02]  /*ce520*/  PRMT R32, R5, 0x3340, R4 ;  /* 0x0000334005207816 */ /* 0x000fe40000000004 */
[----:B------:R-:W-:-:S03]  /*ce530*/  PRMT R5, R30, 0x3340, R6 ;  /* 0x000033401e057816 */ /* 0x000fc60000000006 */
[----:B------:R-:W-:Y:S04]  /*ce540*/  STL [R1+0x13f4], R32 ;  /* 0x0013f42001007387 */ /* 0x000fe80000100800 */
[----:B------:R0:W-:Y:S02]  /*ce550*/  STL [R1+0x5c], R5 ;  /* 0x00005c0501007387 */ /* 0x0001e40000100800 */
[----:B0-----:R-:W-:Y:S02]  /*ce560*/  LOP3.LUT R5, R52, 0xffff, RZ, 0xc0, !PT ;  /* 0x0000ffff34057812 */ /* 0x001fe400078ec0ff */
[----:B------:R-:W4:Y:S01]  /*ce570*/  LDL.LU R52, [R1+0x4450] ;  /* 0x0044500001347983 */ /* 0x000f220000300800 */
[----:B--2---:R-:W-:-:S03]  /*ce580*/  LOP3.LUT R6, R0, 0xffff, RZ, 0xc0, !PT ;  /* 0x0000ffff00067812 */ /* 0x004fc600078ec0ff */
[----:B------:R-:W2:Y:S01]  /*ce590*/  LDL.LU R0, [R1+0x444c] ;  /* 0x00444c0001007983 */ /* 0x000ea20000300800 */
[----:B---3--:R-:W-:-:S04]  /*ce5a0*/  LOP3.LUT R30, R48, 0xffff, RZ, 0xc0, !PT ;  /* 0x0000ffff301e7812 */ /* 0x008fc800078ec0ff */
[----:B------:R-:W-:-:S05]  /*ce5b0*/  PRMT R47, R30, 0x3340, R5 ;  /* 0x000033401e2f7816 */ /* 0x000fca0000000005 */
[----:B------:R-:W-:Y:S04]  /*ce5c0*/  STL [R1+0x74], R47 ;  /* 0x0000742f01007387 */ /* 0x000fe80000100800 */
[----:B------:R-:W3:Y:S01]  /*ce5d0*/  LDL.LU R48, [R1+0x1404] ;  /* 0x0014040001307983 */ /* 0x000ee20000300800 */
[----:B----4-:R-:W-:Y:S02]  /*ce5e0*/  ISETP.LT.AND P1, PT, R50, UR22, !P0 ;  /* 0x0000001632007c0c */ /* 0x010fe4000c721270 */
[----:B------:R-:W-:Y:S01]  /*ce5f0*/  LOP3.LUT R2, R2, 0xfffffdff, RZ, 0xc0, !PT ;  /* 0xfffffdff02027812 */ /* 0x000fe200078ec0ff */
[----:B------:R-:W-:Y:S01]  /*ce600*/  VIADD R4, R59, 0x33 ;  /* 0x000000333b047836 */ /* 0x000fe20000000000 */
[----:B-1----:R-:W-:Y:S01]  /*ce610*/  ISETP.LT.AND P0, PT, R3, UR20, !P0 ;  /* 0x0000001403007c0c */ /* 0x002fe2000c701270 */
[----:B------:R-:W0:Y:S01]  /*ce620*/  LDCU UR20, c[0x0][0x39c] ;  /* 0x00007380ff1477ac */ /* 0x000e220008000800 */
[----:B------:R-:W-:-:S02]  /*ce630*/  LOP3.LUT R7, R7, 0xffff, RZ, 0xc0, !PT ;  /* 0x0000ffff07077812 */ /* 0x000fc400078ec0ff */
[----:B------:R-:W-:Y:S01]  /*ce640*/  SHF.R.U32.HI R46, RZ, 0x8, R30 ;  /* 0x00000008ff2e7819 */ /* 0x000fe2000001161e */
[----:B------:R-:W1:Y:S04]  /*ce650*/  LDCU UR22, c[0x0][0x39c] ;  /* 0x00007380ff1677ac */ /* 0x000e680008000800 */
[----:B------:R-:W-:-:S04]  /*ce660*/  @P1 LOP3.LUT R2, R2, 0x200, RZ, 0xfc, !PT ;  /* 0x0000020002021812 */ /* 0x000fc800078efcff */
[----:B------:R-:W-:-:S04]  /*ce670*/  LOP3.LUT R2, R2, 0xffffffbf, RZ, 0xc0, !PT ;  /* 0xffffffbf02027812 */ /* 0x000fc800078ec0ff */
[----:B------:R-:W-:Y:S02]  /*ce680*/  @P0 LOP3.LUT R2, R2, 0x40, RZ, 0xfc, !PT ;  /* 0x0000004002020812 */ /* 0x000fe400078efcff */
[----:B------:R-:W-:Y:S02]  /*ce690*/  ISETP.GE.AND P0, PT, R4, UR18, PT ;  /* 0x0000001204007c0c */ /* 0x000fe4000bf06270 */
[----:B------:R-:W-:Y:S01]  /*ce6a0*/  LOP3.LUT R2, R2, 0xffffff7f, RZ, 0xc0, !PT ;  /* 0xffffff7f02027812 */ /* 0x000fe200078ec0ff */
[----:B------:R-:W-:Y:S01]  /*ce6b0*/  VIADD R4, R59, 0xe ;  /* 0x0000000e3b047836 */ /* 0x000fe20000000000 */
[----:B------:R-:W-:Y:S01]  /*ce6c0*/  ISETP.LT.AND P1, PT, R3, UR14, !P0 ;  /* 0x0000000e03007c0c */ /* 0x000fe2000c721270 */
[----:B------:R-:W4:Y:S01]  /*ce6d0*/  LDCU UR18, c[0x0][0x398] ;  /* 0x00007300ff1277ac */ /* 0x000f220008000800 */
[----:B------:R-:W-:Y:S02]  /*ce6e0*/  ISETP.LT.AND P0, PT, R50, UR16, !P0 ;  /* 0x0000001032007c0c */ /* 0x000fe4000c701270 */
[----:B------:R-:W-:Y:S01]  /*ce6f0*/  SHF.R.U32.HI R30, RZ, 0x8, R5 ;  /* 0x00000008ff1e7819 */ /* 0x000fe20000011605 */
[----:B------:R-:W0:Y:S01]  /*ce700*/  LDCU UR14, c[0x0][0x398] ;  /* 0x00007300ff0e77ac */ /* 0x000e220008000800 */
[----:B------:R-:W-:-:S02]  /*ce710*/  PRMT R5, R6, 0x3340, R7 ;  /* 0x0000334006057816 */ /* 0x000fc40000000007 */
[----:B------:R-:W-:Y:S01]  /*ce720*/  SHF.R.U32.HI R32, RZ, 0x8, R6 ;  /* 0x00000008ff207819 */ /* 0x000fe20000011606 */
[----:B------:R-:W0:Y:S04]  /*ce730*/  LDCU UR16, c[0x0][0x398] ;  /* 0x00007300ff1077ac */ /* 0x000e280008000800 */
[----:B------:R-:W-:-:S04]  /*ce740*/  @P1 LOP3.LUT R2, R2, 0x80, RZ, 0xfc, !PT ;  /* 0x0000008002021812 */ /* 0x000fc800078efcff */
[----:B------:R-:W-:Y:S01]  /*ce750*/  LOP3.LUT R2, R2, 0xffffffdf, RZ, 0xc0, !PT ;  /* 0xffffffdf02027812 */ /* 0x000fe200078ec0ff */
[----:B------:R0:W-:Y:S01]  /*ce760*/  STL [R1+0x70], R5 ;  /* 0x0000700501007387 */ /* 0x0001e20000100800 */
[----:B------:R-:W-:Y:S02]  /*ce770*/  SHF.R.U32.HI R6, RZ, 0x8, R7 ;  /* 0x00000008ff067819 */ /* 0x000fe40000011607 */
[----:B------:R-:W-:Y:S02]  /*ce780*/  @P0 LOP3.LUT R2, R2, 0x20, RZ, 0xfc, !PT ;  /* 0x0000002002020812 */ /* 0x000fe400078efcff */
[----:B------:R-:W-:Y:S01]  /*ce790*/  ISETP.GE.AND P0, PT, R4, UR62, PT ;  /* 0x0000003e04007c0c */ /* 0x000fe2000bf06270 */
[----:B------:R-:W1:Y:S01]  /*ce7a0*/  LDCU UR62, c[0x0][0x39c] ;  /* 0x00007380ff3e77ac */ /* 0x000e620008000800 */
[----:B------:R-:W-:Y:S02]  /*ce7b0*/  LOP3.LUT R4, R30, 0xffff, RZ, 0xc0, !PT ;  /* 0x0000ffff1e047812 */ /* 0x000fe400078ec0ff */
[----:B0-----:R-:W-:-:S02]  /*ce7c0*/  LOP3.LUT R5, R46, 0xffff, RZ, 0xc0, !PT ;  /* 0x0000ffff2e057812 */ /* 0x001fc400078ec0ff */
[----:B------:R-:W-:Y:S02]  /*ce7d0*/  LOP3.LUT R7, R32, 0xffff, RZ, 0xc0, !PT ;  /* 0x0000ffff20077812 */ /* 0x000fe400078ec0ff */
[----:B------:R-:W-:Y:S02]  /*ce7e0*/  LOP3.LUT R6, R6, 0xffff, RZ, 0xc0, !PT ;  /* 0x0000ffff06067812 */ /* 0x000fe400078ec0ff */
[----:B------:R-:W-:Y:S02]  /*ce7f0*/  PRMT R5, R5, 0x3340, R4 ;  /* 0x0000334005057816 */ /* 0x000fe40000000004 */
[----:B------:R-:W-:Y:S02]  /*ce800*/  PRMT R46, R7, 0x3340, R6 ;  /* 0x00003340072e7816 */ /* 0x000fe40000000006 */
[----:B------:R-:W-:Y:S01]  /*ce810*/  LOP3.LUT R9, R9, 0xffff, RZ, 0xc0, !PT ;  /* 0x0000ffff09097812 */ /* 0x000fe200078ec0ff */
[----:B------:R0:W-:Y:S02]  /*ce820*/  STL [R1+0x60], R5 ;  /* 0x0000600501007387 */ /* 0x0001e40000100800 */
[----:B0-----:R-:W-:-:S02]  /*ce830*/  LOP3.LUT R5, R53, 0xffff, RZ, 0xc0, !PT ;  /* 0x0000ffff35057812 */ /* 0x001fc400078ec0ff */
[----:B------:R-:W4:Y:S01]  /*ce840*/  LDL.LU R53, [R1+0x4448] ;  /* 0x0044480001357983 */ /* 0x000f220000300800 */
[----:B--2---:R-:W-:-:S03]  /*ce850*/  LOP3.LUT R6, R0, 0xffff, RZ, 0xc0, !PT ;  /* 0x0000ffff00067812 */ /* 0x004fc600078ec0ff */
[----:B------:R-:W2:Y:S01]  /*ce860*/  LDL.LU R0, [R1+0x4444] ;  /* 0x0044440001007983 */ /* 0x000ea20000300800 */
[----:B------:R-:W-:Y:S02]  /*ce870*/  SHF.R.U32.HI R30, RZ, 0x8, R6 ;  /* 0x00000008ff1e7819 */ /* 0x000fe40000011606 */
[----:B---3--:R-:W-:-:S04]  /*ce880*/  LOP3.LUT R7, R48, 0xffff, RZ, 0xc0, !PT ;  /* 0x0000ffff30077812 */ /* 0x008fc800078ec0ff */
[----:B------:R-:W-:Y:S02]  /*ce890*/  SHF.R.U32.HI R32, RZ, 0x8, R7 ;  /* 0x00000008ff207819 */ /* 0x000fe40000011607 */
[----:B------:R-:W-:Y:S02]  /*ce8a0*/  PRMT R49, R7, 0x3340, R5 ;  /* 0x0000334007317816 */ /* 0x000fe40000000005 */
[----:B------:R-:W-:Y:S02]  /*ce8b0*/  PRMT R48, R6, 0x3340, R9 ;  /* 0x0000334006307816 */ /* 0x000fe40000000009 */
[----:B------:R-:W-:Y:S02]  /*ce8c0*/  SHF.R.U32.HI R7, RZ, 0x8, R5 ;  /* 0x00000008ff077819 */ /* 0x000fe40000011605 */
[----:B------:R-:W-:Y:S02]  /*ce8d0*/  SHF.R.U32.HI R6, RZ, 0x8, R9 ;  /* 0x00000008ff067819 */ /* 0x000fe40000011609 */
[----:B------:R-:W3:Y:S01]  /*ce8e0*/  LDL.LU R9, [R1+0x1410] ;  /* 0x0014100001097983 */ /* 0x000ee20000300800 */
[----:B------:R-:W-:-:S03]  /*ce8f0*/  LOP3.LUT R5, R32, 0xffff, RZ, 0xc0, !PT ;  /* 0x0000ffff20057812 */ /* 0x000fc600078ec0ff */
[----:B------:R-:W2:Y:S01]  /*ce900*/  LDL.LU R32, [R1+0x140c] ;  /* 0x00140c0001207983 */ /* 0x000ea20000300800 */
[----:B------:R-:W-:Y:S02]  /*ce910*/  ISETP.LT.AND P1, PT, R50, UR24, !P0 ;  /* 0x0000001832007c0c */ /* 0x000fe4000c721270 */
[----:B------:R-:W-:Y:S01]  /*ce920*/  LOP3.LUT R2, R2, 0xffffffef, RZ, 0xc0, !PT ;  /* 0xffffffef02027812 */ /* 0x000fe200078ec0ff */
[----:B------:R-:W-:Y:S01]  /*ce930*/  VIADD R4, R59, 0x32 ;  /* 0x000000323b047836 */ /* 0x000fe20000000000 */
[----:B----4-:R-:W-:Y:S01]  /*ce940*/  ISETP.LT.AND P0, PT, R3, UR18, !P0 ;  /* 0x0000001203007c0c */ /* 0x010fe2000c701270 */
[----:B------:R-:W0:Y:S01]  /*ce950*/  LDCU UR24, c[0x0][0x39c] ;  /* 0x00007380ff1877ac */ /* 0x000e220008000800 */
[----:B------:R-:W-:Y:S02]  /*ce960*/  LOP3.LUT R6, R6, 0xffff, RZ, 0xc0, !PT ;  /* 0x0000ffff06067812 */ /* 0x000fe400078ec0ff */
[----:B------:R-:W-:Y:S01]  /*ce970*/  LOP3.LUT R8, R8, 0xffff, RZ, 0xc0, !PT ;  /* 0x0000ffff08087812 */ /* 0x000fe200078ec0ff */
[----:B------:R-:W4:Y:S04]  /*ce980*/  LDCU UR18, c[0x0][0x39c] ;  /* 0x00007380ff1277ac */ /* 0x000f280008000800 */
        /* <DEDUP_REMOVED lines=15> */
[----:B------:R-:W1:Y:S03]  /*cea80*/  LDCU UR62, c[0x0][0x39c] ;  /* 0x00007380ff3e77ac */ /* 0x000e660008000800 */
[----:B------:R-:W-:Y:S01]  /*cea90*/  ISETP.LT.AND P1, PT, R50, UR28, !P0 ;  /* 0x0000001c32007c0c */ /* 0x000fe2000c721270 */
[----:B------:R-:W0:Y:S01]  /*ceaa0*/  LDCU UR28, c[0x0][0x39c] ;  /* 0x00007380ff1c77ac */ /* 0x000e220008000800 */
[----:B------:R-:W-:Y:S02]  /*ceab0*/  LOP3.LUT R2, R2, 0xfffffffd, RZ, 0xc0, !PT ;  /* 0xfffffffd02027812 */ /* 0x000fe400078ec0ff */
[----:B------:R-:W-:-:S02]  /*ceac0*/  LOP3.LUT R4, R7, 0xffff, RZ, 0xc0, !PT ;  /* 0x0000ffff07047812 */ /* 0x000fc400078ec0ff */
[----:B------:R-:W-:-:S07]  /*cead0*/  LOP3.LUT R7, R30, 0xffff, RZ, 0xc0, !PT ;  /* 0x0000ffff1e077812 */ /* 0x000fce00078ec0ff */
[----:B------:R-:W-:-:S05]  /*ceae0*/  @P1 LOP3.LUT R2, R2, 0x2, RZ, 0xfc, !PT ;  /* 0x0000000202021812 */ /* 0x000fca00078efcff */
[----:B------:R0:W-:Y:S01]  /*ceaf0*/  STL [R1+0x4358], R2 ;  /* 0x0043580201007387 */ /* 0x0001e20000100800 */
[----:B------:R-:W-:Y:S01]  /*ceb00*/  PRMT R47, R5, 0x3340, R4 ;  /* 0x00003340052f7816 */ /* 0x000fe20000000004 */
[----:B0-----:R-:W-:Y:S01]  /*ceb10*/  IMAD.MOV.U32 R2, RZ, RZ, R59 ;  /* 0x000000ffff027224 */ /* 0x001fe200078e003b */
[----:B------:R-:W-:Y:S02]  /*ceb20*/  PRMT R59, R7, 0x3340, R6 ;  /* 0x00003340073b7816 */ /* 0x000fe40000000006 */
[----:B------:R-:W-:Y:S02]  /*ceb30*/  LOP3.LUT R5, R61, 0xffff, RZ, 0xc0, !PT ;  /* 0x0000ffff3d057812 */ /* 0x000fe400078ec0ff */
[----:B------:R-:W4:Y:S01]  /*ceb40*/  LDL.LU R61, [R1+0x4440] ;  /* 0x00444000013d7983 */ /* 0x000f220000300800 */
[----:B--2---:R-:W-:-:S04]  /*ceb50*/  LOP3.LUT R7, R32, 0xffff, RZ, 0xc0, !PT ;  /* 0x0000ffff20077812 */ /* 0x004fc800078ec0ff */
[----:B------:R-:W-:-:S05]  /*ceb60*/  PRMT R30, R7, 0x3340, R35 ;  /* 0x00003340071e7816 */ /* 0x000fca0000000023 */
[----:B------:R0:W-:Y:S04]  /*ceb70*/  STL [R1+0x16ac], R30 ;  /* 0x0016ac1e01007387 */ /* 0x0001e80000100800 */
[----:B0-----:R-:W2:Y:S04]  /*ceb80*/  LDL.LU R30, [R1+0x13b8] ;  /* 0x0013b800011e7983 */ /* 0x001ea80000300800 */
[----:B------:R-:W4:Y:S01]  /*ceb90*/  LDL.LU R32, [R1+0x1420] ;  /* 0x0014200001207983 */ /* 0x000f220000300800 */
[----:B------:R-:W-:Y:S01]  /*ceba0*/  ISETP.LT.AND P0, PT, R3, UR14, !P0 ;  /* 0x0000000e03007c0c */ /* 0x000fe2000c701270 */
[----:B------:R-:W-:Y:S01]  /*cebb0*/  VIADD R4, R2, 0x31 ;  /* 0x0000003102047836 */ /* 0x000fe20000000000 */
[----:B------:R-:W-:Y:S01]  /*cebc0*/  LOP3.LUT R0, R0, 0xbfffffff, RZ, 0xc0, !PT ;  /* 0xbfffffff00007812 */ /* 0x000fe200078ec0ff */
[----:B------:R-:W0:Y:S10]  /*cebd0*/  LDCU UR14, c[0x0][0x39c] ;  /* 0x00007380ff0e77ac */ /* 0x000e340008000800 */
[----:B------:R-:W-:-:S02]  /*cebe0*/  @P0 LOP3.LUT R0, R0, 0x40000000, RZ, 0xfc, !PT ;  /* 0x4000000000000812 */ /* 0x000fc400078efcff */
[----:B------:R-:W-:Y:S02]  /*cebf0*/  ISETP.GE.AND P0, PT, R4, UR24, PT ;  /* 0x0000001804007c0c */ /* 0x000fe4000bf06270 */
[----:B------:R-:W-:Y:S02]  /*cec00*/  LOP3.LUT R0, R0, 0x7fffffff, RZ, 0xc0, !PT ;  /* 0x7fffffff00007812 */ /* 0x000fe400078ec0ff */
[----:B---3--:R-:W-:Y:S01]  /*cec10*/  LOP3.LUT R6, R9, 0xffff, RZ, 0xc0, !PT ;  /* 0x0000ffff09067812 */ /* 0x008fe200078ec0ff */
[----:B------:R-:W-:Y:S01]  /*cec20*/  VIADD R4, R2, 0x10 ;  /* 0x0000001002047836 */ /* 0x000fe20000000000 */
[----:B------:R-:W-:Y:S01]  /*cec30*/  ISETP.LT.AND P1, PT, R3, UR16, !P0 ;  /* 0x0000001003007c0c */ /* 0x000fe2000c721270 */
[----:B------:R-:W3:Y:S01]  /*cec40*/  LDCU UR16, c[0x0][0x398] ;  /* 0x00007300ff1077ac */ /* 0x000ee20008000800 */
[----:B------:R-:W-:Y:S02]  /*cec50*/  ISETP.LT.AND P0, PT, R50, UR20, !P0 ;  /* 0x0000001432007c0c */ /* 0x000fe4000c701270 */
[----:B------:R-:W-:Y:S01]  /*cec60*/  SHF.R.U32.HI R9, RZ, 0x8, R7 ;  /* 0x00000008ff097819 */ /* 0x000fe20000011607 */
[----:B------:R-:W0:Y:S01]  /*cec70*/  LDCU UR20, c[0x0][0x398] ;  /* 0x00007300ff1477ac */ /* 0x000e220008000800 */
[----:B------:R-:W-:-:S02]  /*cec80*/  SHF.R.U32.HI R7, RZ, 0x8, R6 ;  /* 0x00000008ff077819 */ /* 0x000fc40000011606 */
[----:B------:R-:W-:Y:S01]  /*cec90*/  PRMT R6, R6, 0x3340, R5 ;  /* 0x0000334006067816 */ /* 0x000fe20000000005 */
[----:B------:R-:W0:Y:S04]  /*ceca0*/  LDCU UR24, c[0x0][0x398] ;  /* 0x00007300ff1877ac */ /* 0x000e280008000800 */
[----:B------:R-:W-:Y:S01]  /*cecb0*/  @P1 LOP3.LUT R0, R0, 0x80000000, RZ, 0xfc, !PT ;  /* 0x8000000000001812 */ /* 0x000fe200078efcff */
[----:B------:R1:W-:Y:S01]  /*cecc0*/  STL [R1+0x16a8], R6 ;  /* 0x0016a80601007387 */ /* 0x0003e20000100800 */
[----:B------:R-:W-:Y:S02]  /*cecd0*/  SHF.R.U32.HI R35, RZ, 0x8, R35 ;  /* 0x00000008ff237819 */ /* 0x000fe40000011623 */
[----:B------:R-:W-:-:S04]  /*cece0*/  LOP3.LUT R0, R0, 0xdfffffff, RZ, 0xc0, !PT ;  /* 0xdfffffff00007812 */ /* 0x000fc800078ec0ff */
[----:B------:R-:W-:Y:S02]  /*cecf0*/  @P0 LOP3.LUT R0, R0, 0x20000000, RZ, 0xfc, !PT ;  /* 0x2000000000000812 */ /* 0x000fe400078efcff */
[----:B-1----:R-:W-:Y:S02]  /*ced00*/  SHF.R.U32.HI R6, RZ, 0x8, R5 ;  /* 0x00000008ff067819 */ /* 0x002fe40000011605 */
[----:B------:R-:W-:Y:S01]  /*ced10*/  ISETP.GE.AND P0, PT, R4, UR62, PT ;  /* 0x0000003e04007c0c */ /* 0x000fe2000bf06270 */
[----:B------:R-:W1:Y:S01]  /*ced20*/  LDCU UR62, c[0x0][0x39c] ;  /* 0x00007380ff3e77ac */ /* 0x000e620008000800 */
[----:B------:R-:W-:Y:S02]  /*ced30*/  LOP3.LUT R5, R9, 0xffff, RZ, 0xc0, !PT ;  /* 0x0000ffff09057812 */ /* 0x000fe400078ec0ff */
[----:B------:R-:W-:Y:S02]  /*ced40*/  LOP3.LUT R4, R35, 0xffff, RZ, 0xc0, !PT ;  /* 0x0000ffff23047812 */ /* 0x000fe400078ec0ff */
[----:B------:R-:W-:-:S02]  /*ced50*/  LOP3.LUT R7, R7, 0xffff, RZ, 0xc0, !PT ;  /* 0x0000ffff07077812 */ /* 0x000fc400078ec0ff */
[----:B------:R-:W-:Y:S02]  /*ced60*/  LOP3.LUT R6, R6, 0xffff, RZ, 0xc0, !PT ;  /* 0x0000ffff06067812 */ /* 0x000fe400078ec0ff */
[----:B------:R-:W-:Y:S02]  /*ced70*/  PRMT R9, R5, 0x3340, R4 ;  /* 0x0000334005097816 */ /* 0x000fe40000000004 */
[----:B------:R-:W-:-:S03]  /*ced80*/  PRMT R5, R7, 0x3340, R6 ;  /* 0x0000334007057816 */ /* 0x000fc60000000006 */
[----:B------:R-:W-:Y:S04]  /*ced90*/  STL [R1+0x13e8], R9 ;  /* 0x0013e80901007387 */ /* 0x000fe80000100800 */
[----:B------:R0:W-:Y:S02]  /*ceda0*/  STL [R1+0x13d8], R5 ;  /* 0x0013d80501007387 */ /* 0x0001e40000100800 */
[----:B0-----:R-:W-:Y:S02]  /*cedb0*/  LOP3.LUT R5, R51, 0xffff, RZ, 0xc0, !PT ;  /* 0x0000ffff33057812 */ /* 0x001fe400078ec0ff */
[----:B------:R-:W3:Y:S01]  /*cedc0*/  LDL.LU R51, [R1+0x443c] ;  /* 0x00443c0001337983 */ /* 0x000ee20000300800 */
[----:B--2---:R-:W-:-:S03]  /*cedd0*/  LOP3.LUT R7, R30, 0xffff, RZ, 0xc0, !PT ;  /* 0x0000ffff1e077812 */ /* 0x004fc600078ec0ff */
[----:B------:R-:W2:Y:S01]  /*cede0*/  LDL.LU R30, [R1+0x142c] ;  /* 0x00142c00011e7983 */ /* 0x000ea20000300800 */
[----:B------:R-:W-:Y:S02]  /*cedf0*/  SHF.R.U32.HI R9, RZ, 0x8, R7 ;  /* 0x00000008ff097819 */ /* 0x000fe40000011607 */
[----:B------:R-:W-:Y:S02]  /*cee00*/  PRMT R7, R7, 0x3340, R8 ;  /* 0x0000334007077816 */ /* 0x000fe40000000008 */
[----:B----4-:R-:W-:-:S03]  /*cee10*/  LOP3.LUT R6, R32, 0xffff, RZ, 0xc0, !PT ;  /* 0x0000ffff20067812 */ /* 0x010fc600078ec0ff */
[----:B------:R0:W-:Y:S01]  /*cee20*/  STL [R1+0x16a4], R7 ;  /* 0x0016a40701007387 */ /* 0x0001e20000100800 */
[--C-:B------:R-:W-:Y:S02]  /*cee30*/  PRMT R35, R6, 0x3340, R5.reuse ;  /* 0x0000334006237816 */ /* 0x100fe40000000005 */
[----:B0-----:R-:W-:Y:S02]  /*cee40*/  SHF.R.U32.HI R7, RZ, 0x8, R6 ;  /* 0x00000008ff077819 */ /* 0x001fe40000011606 */
[----:B------:R-:W-:Y:S02]  /*cee50*/  SHF.R.U32.HI R6, RZ, 0x8, R5 ;  /* 0x00000008ff067819 */ /* 0x000fe40000011605 */
[----:B------:R-:W-:Y:S02]  /*cee60*/  LOP3.LUT R5, R9, 0xffff, RZ, 0xc0, !PT ;  /* 0x0000ffff09057812 */ /* 0x000fe400078ec0ff */
[----:B------:R-:W4:Y:S01]  /*cee70*/  LDL.LU R9, [R1+0x1430] ;  /* 0x0014300001097983 */ /* 0x000f220000300800 */
[----:B------:R-:W-:-:S02]  /*cee80*/  ISETP.LT.AND P1, PT, R50, UR32, !P0 ;  /* 0x0000002032007c0c */ /* 0x000fc4000c721270 */
[----:B------:R-:W-:Y:S01]  /*cee90*/  LOP3.LUT R0, R0, 0xefffffff, RZ, 0xc0, !PT ;  /* 0xefffffff00007812 */ /* 0x000fe200078ec0ff */
[----:B------:R-:W-:Y:S01]  /*ceea0*/  VIADD R4, R2, 0x30 ;  /* 0x0000003002047836 */ /* 0x000fe20000000000 */
[----:B---3--:R-:W-:Y:S01]  /*ceeb0*/  ISETP.LT.AND P0, PT, R3, UR16, !P0 ;  /* 0x0000001003007c0c */ /* 0x008fe2000c701270 */
[----:B------:R-:W0:Y:S01]  /*ceec0*/  LDCU UR32, c[0x0][0x398] ;  /* 0x00007300ff2077ac */ /* 0x000e220008000800 */
[----:B------:R-:W-:Y:S02]  /*ceed0*/  SHF.R.U32.HI R8, RZ, 0x8, R8 ;  /* 0x00000008ff087819 */ /* 0x000fe40000011608 */
[----:B------:R-:W-:Y:S01]  /*ceee0*/  LOP3.LUT R7, R7, 0xffff, RZ, 0xc0, !PT ;  /* 0x0000ffff07077812 */ /* 0x000fe200078ec0ff */
[----:B------:R-:W3:Y:S04]  /*ceef0*/  LDCU UR16, c[0x0][0x39c] ;  /* 0x00007380ff1077ac */ /* 0x000ee80008000800 */
        /* <DEDUP_REMOVED lines=8> */
[----:B------:R-:W-:Y:S02]  /*cef80*/  ISETP.LT.AND P0, PT, R50, UR24, !P0 ;  /* 0x0000001832007c0c */ /* 0x000fe4000c701270 */
[----:B------:R-:W-:Y:S01]  /*cef90*/  LOP3.LUT R6, R6, 0xffff, RZ, 0xc0, !PT ;  /* 0x0000ffff06067812 */ /* 0x000fe200078ec0ff */
[----:B------:R-:W0:Y:S08]  /*cefa0*/  LDCU UR20, c[0x0][0x398] ;  /* 0x00007300ff1477ac */ /* 0x000e300008000800 */
[----:B------:R-:W-:Y:S01]  /*cefb0*/  @P1 LOP3.LUT R0, R0, 0x4000000, RZ, 0xfc, !PT ;  /* 0x0400000000001812 */ /* 0x000fe200078efcff */
[----:B------:R-:W0:Y:S03]  /*cefc0*/  LDCU UR24, c[0x0][0x398] ;  /* 0x00007300ff1877ac */ /* 0x000e260008000800 */
[----:B------:R-:W-:-:S04]  /*cefd0*/  LOP3.LUT R0, R0, 0xfeffffff, RZ, 0xc0, !PT ;  /* 0xfeffffff00007812 */ /* 0x000fc800078ec0ff */
[----:B------:R-:W-:Y:S02]  /*cefe0*/  @P0 LOP3.LUT R0, R0, 0x1000000, RZ, 0xfc, !PT ;  /* 0x0100000000000812 */ /* 0x000fe400078efcff */
[----:B------:R-:W-:Y:S01]  /*ceff0*/  ISETP.GE.AND P0, PT, R4, UR64, PT ;  /* 0x0000004004007c0c */ /* 0x000fe2000bf06270 */
[----:B------:R-:W0:Y:S01]  /*cf000*/  LDCU UR64, c[0x0][0x39c] ;  /* 0x00007380ff4077ac */ /* 0x000e220008000800 */
[----:B------:R-:W-:Y:S02]  /*cf010*/  LOP3.LUT R4, R8, 0xffff, RZ, 0xc0, !PT ;  /* 0x0000ffff08047812 */ /* 0x000fe400078ec0ff */
[----:B------:R-:W-:Y:S02]  /*cf020*/  PRMT R32, R7, 0x3340, R6 ;  /* 0x0000334007207816 */ /* 0x000fe40000000006 */
[----:B------:R-:W-:Y:S02]  /*cf030*/  LOP3.LUT R6, R53, 0xffff, RZ, 0xc0, !PT ;  /* 0x0000ffff35067812 */ /* 0x000fe400078ec0ff */
[----:B------:R-:W-:-:S05]  /*cf040*/  PRMT R5, R5, 0x3340, R4 ;  /* 0x0000334005057816 */ /* 0x000fca0000000004 */
[----:B------:R0:W-:Y:S04]  /*cf050*/  STL [R1+0x13cc], R5 ;  /* 0x0013cc0501007387 */ /* 0x0001e80000100800 */
[----:B------:R-:W3:Y:S01]  /*cf060*/  LDL.LU R53, [R1+0x4438] ;  /* 0x0044380001357983 */ /* 0x000ee20000300800 */
[----:B0-----:R-:W-:-:S03]  /*cf070*/  LOP3.LUT R5, R52, 0xffff, RZ, 0xc0, !PT ;  /* 0x0000ffff34057812 */ /* 0x001fc600078ec0ff */
[----:B------:R-:W3:Y:S01]  /*cf080*/  LDL.LU R52, [R1+0x4434] ;  /* 0x0044340001347983 */ /* 0x000ee20000300800 */
[----:B--2---:R-:W-:Y:S02]  /*cf090*/  LOP3.LUT R7, R30, 0xffff, RZ, 0xc0, !PT ;  /* 0x0000ffff1e077812 */ /* 0x004fe400078ec0ff */
[----:B----4-:R-:W-:-:S04]  /*cf0a0*/  LOP3.LUT R8, R9, 0xffff, RZ, 0xc0, !PT ;  /* 0x0000ffff09087812 */ /* 0x010fc800078ec0ff */
[----:B------:R-:W-:Y:S02]  /*cf0b0*/  PRMT R9, R8, 0x3340, R6 ;  /* 0x0000334008097816 */ /* 0x000fe40000000006 */
[----:B------:R-:W-:-:S03]  /*cf0c0*/  SHF.R.U32.HI R30, RZ, 0x8, R8 ;  /* 0x00000008ff1e7819 */ /* 0x000fc60000011608 */
[----:B------:R0:W-:Y:S01]  /*cf0d0*/  STL [R1+0x16a0], R9 ;  /* 0x0016a00901007387 */ /* 0x0001e20000100800 */
[----:B------:R-:W-:Y:S02]  /*cf0e0*/  SHF.R.U32.HI R8, RZ, 0x8, R6 ;  /* 0x00000008ff087819 */ /* 0x000fe40000011606 */
[----:B------:R-:W-:Y:S02]  /*cf0f0*/  SHF.R.U32.HI R6, RZ, 0x8, R5 ;  /* 0x00000008ff067819 */ /* 0x000fe40000011605 */
[----:B0-----:R-:W-:Y:S02]  /*cf100*/  SHF.R.U32.HI R9, RZ, 0x8, R7 ;  /* 0x00000008ff097819 */ /* 0x001fe40000011607 */
[----:B------:R-:W-:Y:S02]  /*cf110*/  PRMT R7, R7, 0x3340, R5 ;  /* 0x0000334007077816 */ /* 0x000fe40000000005 */
[----:B------:R-:W-:-:S03]  /*cf120*/  LOP3.LUT R5, R30, 0xffff, RZ, 0xc0, !PT ;  /* 0x0000ffff1e057812 */ /* 0x000fc600078ec0ff */
[----:B------:R0:W-:Y:S04]  /*cf130*/  STL [R1+0x169c], R7 ;  /* 0x00169c0701007387 */ /* 0x0001e80000100800 */
[----:B------:R-:W2:Y:S01]  /*cf140*/  LDL.LU R30, [R1+0x13c4] ;  /* 0x0013c400011e7983 */ /* 0x000ea20000300800 */
[----:B------:R-:W-:Y:S02]  /*cf150*/  ISETP.LT.AND P1, PT, R50, UR32, !P0 ;  /* 0x0000002032007c0c */ /* 0x000fe4000c721270 */
[----:B------:R-:W-:Y:S01]  /*cf160*/  LOP3.LUT R0, R0, 0xfdffffff, RZ, 0xc0, !PT ;  /* 0xfdffffff00007812 */ /* 0x000fe200078ec0ff */
[----:B------:R-:W-:Y:S01]  /*cf170*/  VIADD R4, R2, 0x2f ;  /* 0x0000002f02047836 */ /* 0x000fe20000000000 */
[----:B------:R-:W-:Y:S01]  /*cf180*/  ISETP.LT.AND P0, PT, R3, UR28, !P0 ;  /* 0x0000001c03007c0c */ /* 0x000fe2000c701270 */
[----:B------:R-:W4:Y:S01]  /*cf190*/  LDCU UR28, c[0x0][0x398] ;  /* 0x00007300ff1c77ac */ /* 0x000f220008000800 */
[----:B0-----:R-:W-:-:S02]  /*cf1a0*/  LOP3.LUT R7, R9, 0xffff, RZ, 0xc0, !PT ;  /* 0x0000ffff09077812 */ /* 0x001fc400078ec0ff */
[----:B------:R-:W-:Y:S01]  /*cf1b0*/  LOP3.LUT R6, R6, 0xffff, RZ, 0xc0, !PT ;  /* 0x0000ffff06067812 */ /* 0x000fe200078ec0ff */
[----:B------:R-:W0:Y:S04]  /*cf1c0*/  LDCU UR32, c[0x0][0x398] ;  /* 0x00007300ff2077ac */ /* 0x000e280008000800 */
[----:B------:R-:W-:-:S04]  /*cf1d0*/  @P1 LOP3.LUT R0, R0, 0x2000000, RZ, 0xfc, !PT ;  /* 0x0200000000001812 */ /* 0x000fc800078efcff */
[----:B------:R-:W-:-:S04]  /*cf1e0*/  LOP3.LUT R0, R0, 0xffbfffff, RZ, 0xc0, !PT ;  /* 0xffbfffff00007812 */ /* 0x000fc800078ec0ff */
[----:B------:R-:W-:Y:S02]  /*cf1f0*/  @P0 LOP3.LUT R0, R0, 0x400000, RZ, 0xfc, !PT ;  /* 0x0040000000000812 */ /* 0x000fe400078efcff */
[----:B---3--:R-:W-:Y:S02]  /*cf200*/  ISETP.GE.AND P0, PT, R4, UR16, PT ;  /* 0x0000001004007c0c */ /* 0x008fe4000bf06270 */
[----:B------:R-:W-:Y:S01]  /*cf210*/  LOP3.LUT R0, R0, 0xff7fffff, RZ, 0xc0, !PT ;  /* 0xff7fffff00007812 */ /* 0x000fe200078ec0ff */
[----:B------:R-:W-:Y:S01]  /*cf220*/  VIADD R4, R2, 0x12 ;  /* 0x0000001202047836 */ /* 0x000fe20000000000 */
[----:B------:R-:W-:Y:S01]  /*cf230*/  ISETP.LT.AND P1, PT, R3, UR20, !P0 ;  /* 0x0000001403007c0c */ /* 0x000fe2000c721270 */
[----:B------:R-:W3:Y:S01]  /*cf240*/  LDCU UR16, c[0x0][0x398] ;  /* 0x00007300ff1077ac */ /* 0x000ee20008000800 */
[----:B------:R-:W-:Y:S01]  /*cf250*/  ISETP.LT.AND P0, PT, R50, UR24, !P0 ;  /* 0x0000001832007c0c */ /* 0x000fe2000c701270 */
[----:B------:R-:W0:Y:S01]  /*cf260*/  LDCU UR24, c[0x0][0x398] ;  /* 0x00007300ff1877ac */ /* 0x000e220008000800 */
[----:B------:R-:W-:-:S02]  /*cf270*/  LOP3.LUT R11, R11, 0xffff, RZ, 0xc0, !PT ;  /* 0x0000ffff0b0b7812 */ /* 0x000fc400078ec0ff */
[----:B------:R-:W-:Y:S01]  /*cf280*/  LOP3.LUT R10, R10, 0xffff, RZ, 0xc0, !PT ;  /* 0x0000ffff0a0a7812 */ /* 0x000fe200078ec0ff */
[----:B------:R-:W0:Y:S06]  /*cf290*/  LDCU UR20, c[0x0][0x398] ;  /* 0x00007300ff1477ac */ /* 0x000e2c0008000800 */
[----:B------:R-:W-:-:S04]  /*cf2a0*/  @P1 LOP3.LUT R0, R0, 0x800000, RZ, 0xfc, !PT ;  /* 0x0080000000001812 */ /* 0x000fc800078efcff */
[----:B------:R-:W-:-:S04]  /*cf2b0*/  LOP3.LUT R0, R0, 0xffdfffff, RZ, 0xc0, !PT ;  /* 0xffdfffff00007812 */ /* 0x000fc800078ec0ff */
[----:B------:R-:W-:Y:S02]  /*cf2c0*/  @P0 LOP3.LUT R0, R0, 0x200000, RZ, 0xfc, !PT ;  /* 0x0020000000000812 */ /* 0x000fe400078efcff */
[----:B------:R-:W-:Y:S01]  /*cf2d0*/  ISETP.GE.AND P0, PT, R4, UR66, PT ;  /* 0x0000004204007c0c */ /* 0x000fe2000bf06270 */
[----:B------:R-:W0:Y:S01]  /*cf2e0*/  LDCU UR66, c[0x0][0x39c] ;  /* 0x00007380ff4277ac */ /* 0x000e220008000800 */
[----:B------:R-:W-:Y:S02]  /*cf2f0*/  LOP3.LUT R4, R8, 0xffff, RZ, 0xc0, !PT ;  /* 0x0000ffff08047812 */ /* 0x000fe400078ec0ff */
[----:B------:R-:W3:Y:S02]  /*cf300*/  LDL.LU R8, [R1+0x13c8] ;  /* 0x0013c80001087983 */ /* 0x000ee40000300800 */
[----:B------:R-:W-:Y:S02]  /*cf310*/  PRMT R9, R5, 0x3340, R4 ;  /* 0x0000334005097816 */ /* 0x000fe40000000004 */
[----:B------:R-:W-:-:S03]  /*cf320*/  PRMT R5, R7, 0x3340, R6 ;  /* 0x0000334007057816 */ /* 0x000fc60000000006 */
[----:B------:R0:W-:Y:S04]  /*cf330*/  STL [R1+0x13b8], R9 ;  /* 0x0013b80901007387 */ /* 0x0001e80000100800 */
[----:B------:R2:W-:Y:S04]  /*cf340*/  STL [R1+0x13b0], R5 ;  /* 0x0013b00501007387 */ /* 0x0005e80000100800 */
[----:B0-----:R-:W3:Y:S01]  /*cf350*/  LDL.LU R9, [R1+0x143c] ;  /* 0x00143c0001097983 */ /* 0x001ee20000300800 */
[----:B--2---:R-:W-:-:S03]  /*cf360*/  LOP3.LUT R5, R30, 0xffff, RZ, 0xc0, !PT ;  /* 0x0000ffff1e057812 */ /* 0x004fc600078ec0ff */
[----:B------:R-:W2:Y:S01]  /*cf370*/  LDL.LU R30, [R1+0x1438] ;  /* 0x00143800011e7983 */ /* 0x000ea20000300800 */
[----:B----4-:R-:W-:Y:S02]  /*cf380*/  ISETP.LT.AND P1, PT, R50, UR28, !P0 ;  /* 0x0000001c32007c0c */ /* 0x010fe4000c721270 */
[----:B------:R-:W-:Y:S01]  /*cf390*/  LOP3.LUT R0, R0, 0xffefffff, RZ, 0xc0, !PT ;  /* 0xffefffff00007812 */ /* 0x000fe200078ec0ff */
[----:B------:R-:W-:Y:S01]  /*cf3a0*/  VIADD R4, R2, 0x2e ;  /* 0x0000002e02047836 */ /* 0x000fe20000000000 */
[----:B---3--:R-:W-:Y:S01]  /*cf3b0*/  ISETP.LT.AND P0, PT, R3, UR16, !P0 ;  /* 0x0000001003007c0c */ /* 0x008fe2000c701270 */
[----:B------:R-:W0:Y:S01]  /*cf3c0*/  LDCU UR16, c[0x0][0x398] ;  /* 0x00007300ff1077ac */ /* 0x000e220008000800 */
[----:B------:R-:W-:Y:S01]  /*cf3d0*/  SHF.R.U32.HI R7, RZ, 0x8, R5 ;  /* 0x00000008ff077819 */ /* 0x000fe20000011605 */
[----:B------:R-:W3:Y:S06]  /*cf3e0*/  LDCU UR28, c[0x0][0x398] ;  /* 0x00007300ff1c77ac */ /* 0x000eec0008000800 */
        /* <DEDUP_REMOVED lines=9> */
[----:B------:R-:W-:Y:S01]  /*cf480*/  LOP3.LUT R7, R7, 0xffff, RZ, 0xc0, !PT ;  /* 0x0000ffff07077812 */ /* 0x000fe200078ec0ff */
[----:B------:R-:W0:Y:S01]  /*cf490*/  LDCU UR32, c[0x0][0x398] ;  /* 0x00007300ff2077ac */ /* 0x000e220008000800 */
[----:B------:R-:W-:-:S02]  /*cf4a0*/  LOP3.LUT R12, R12, 0xffff, RZ, 0xc0, !PT ;  /* 0x0000ffff0c0c7812 */ /* 0x000fc400078ec0ff */
[----:B------:R-:W-:Y:S01]  /*cf4b0*/  LOP3.LUT R17, R17, 0xffff, RZ, 0xc0, !PT ;  /* 0x0000ffff11117812 */ /* 0x000fe200078ec0ff */
[----:B------:R-:W0:Y:S04]  /*cf4c0*/  LDCU UR14, c[0x0][0x39c] ;  /* 0x00007380ff0e77ac */ /* 0x000e280008000800 */
[----:B------:R-:W-:-:S04]  /*cf4d0*/  @P1 LOP3.LUT R0, R0, 0x40000, RZ, 0xfc, !PT ;  /* 0x0004000000001812 */ /* 0x000fc800078efcff */
[----:B------:R-:W-:-:S04]  /*cf4e0*/  LOP3.LUT R0, R0, 0xfffeffff, RZ, 0xc0, !PT ;  /* 0xfffeffff00007812 */ /* 0x000fc800078ec0ff */
[----:B------:R-:W-:Y:S02]  /*cf4f0*/  @P0 LOP3.LUT R0, R0, 0x10000, RZ, 0xfc, !PT ;  /* 0x0001000000000812 */ /* 0x000fe400078efcff */
[----:B------:R-:W-:Y:S02]  /*cf500*/  LOP3.LUT R6, R8, 0xffff, RZ, 0xc0, !PT ;  /* 0x0000ffff08067812 */ /* 0x000fe400078ec0ff */
[----:B------:R-:W-:Y:S01]  /*cf510*/  ISETP.GE.AND P0, PT, R4, UR66, PT ;  /* 0x0000004204007c0c */ /* 0x000fe2000bf06270 */
[----:B------:R-:W0:Y:S01]  /*cf520*/  LDCU UR66, c[0x0][0x39c] ;  /* 0x00007380ff4277ac */ /* 0x000e220008000800 */
[----:B------:R-:W-:Y:S02]  /*cf530*/  PRMT R4, R6, 0x3340, R11 ;  /* 0x0000334006047816 */ /* 0x000fe4000000000b */
[----:B------:R-:W-:-:S03]  /*cf540*/  SHF.R.U32.HI R8, RZ, 0x8, R6 ;  /* 0x00000008ff087819 */ /* 0x000fc60000011606 */
[----:B------:R1:W-:Y:S01]  /*cf550*/  STL [R1+0x1698], R4 ;  /* 0x0016980401007387 */ /* 0x0003e20000100800 */
[----:B------:R-:W-:-:S04]  /*cf560*/  SHF.R.U32.HI R6, RZ, 0x8, R10 ;  /* 0x00000008ff067819 */ /* 0x000fc8000001160a */
[----:B------:R-:W-:Y:S02]  /*cf570*/  LOP3.LUT R6, R6, 0xffff, RZ, 0xc0, !PT ;  /* 0x0000ffff06067812 */ /* 0x000fe400078ec0ff */
[----:B-1----:R-:W-:Y:S02]  /*cf580*/  SHF.R.U32.HI R4, RZ, 0x8, R11 ;  /* 0x00000008ff047819 */ /* 0x002fe4000001160b */
[----:B------:R-:W-:Y:S02]  /*cf590*/  PRMT R11, R5, 0x3340, R10 ;  /* 0x00003340050b7816 */ /* 0x000fe4000000000a */
[----:B------:R-:W-:Y:S02]  /*cf5a0*/  LOP3.LUT R5, R8, 0xffff, RZ, 0xc0, !PT ;  /* 0x0000ffff08057812 */ /* 0x000fe400078ec0ff */
[----:B------:R-:W-:-:S04]  /*cf5b0*/  LOP3.LUT R4, R4, 0xffff, RZ, 0xc0, !PT ;  /* 0x0000ffff04047812 */ /* 0x000fc800078ec0ff */
[----:B------:R-:W-:Y:S02]  /*cf5c0*/  PRMT R8, R5, 0x3340, R4 ;  /* 0x0000334005087816 */ /* 0x000fe40000000004 */
[----:B------:R-:W-:Y:S01]  /*cf5d0*/  PRMT R5, R7, 0x3340, R6 ;  /* 0x0000334007057816 */ /* 0x000fe20000000006 */
[----:B------:R-:W-:Y:S01]  /*cf5e0*/  STL [R1+0x1694], R11 ;  /* 0x0016940b01007387 */ /* 0x000fe20000100800 */
[----:B------:R-:W-:-:S03]  /*cf5f0*/  LOP3.LUT R6, R51, 0xffff, RZ, 0xc0, !PT ;  /* 0x0000ffff33067812 */ /* 0x000fc600078ec0ff */
[----:B------:R-:W-:Y:S04]  /*cf600*/  STL [R1+0x13a8], R8 ;  /* 0x0013a80801007387 */ /* 0x000fe80000100800 */
[----:B------:R1:W-:Y:S04]  /*cf610*/  STL [R1+0x139c], R5 ;  /* 0x00139c0501007387 */ /* 0x0003e80000100800 */
[----:B------:R-:W4:Y:S01]  /*cf620*/  LDL.LU R51, [R1+0x4430] ;  /* 0x0044300001337983 */ /* 0x000f220000300800 */
[----:B-1----:R-:W-:-:S03]  /*cf630*/  LOP3.LUT R5, R61, 0xffff, RZ, 0xc0, !PT ;  /* 0x0000ffff3d057812 */ /* 0x002fc600078ec0ff */
[----:B------:R-:W4:Y:S04]  /*cf640*/  LDL.LU R61, [R1+0x442c] ;  /* 0x00442c00013d7983 */ /* 0x000f280000300800 */
[----:B------:R-:W4:Y:S01]  /*cf650*/  LDL.LU R11, [R1+0x1448] ;  /* 0x00144800010b7983 */ /* 0x000f220000300800 */
[----:B--2---:R-:W-:-:S03]  /*cf660*/  LOP3.LUT R7, R30, 0xffff, RZ, 0xc0, !PT ;  /* 0x0000ffff1e077812 */ /* 0x004fc600078ec0ff */
[----:B------:R-:W2:Y:S01]  /*cf670*/  LDL.LU R30, [R1+0x13e0] ;  /* 0x0013e000011e7983 */ /* 0x000ea20000300800 */
[----:B0-----:R-:W-:Y:S02]  /*cf680*/  ISETP.LT.AND P1, PT, R50, UR16, !P0 ;  /* 0x0000001032007c0c */ /* 0x001fe4000c721270 */
[----:B------:R-:W-:Y:S01]  /*cf690*/  LOP3.LUT R0, R0, 0xfffdffff, RZ, 0xc0, !PT ;  /* 0xfffdffff00007812 */ /* 0x000fe200078ec0ff */
[----:B------:R-:W-:Y:S01]  /*cf6a0*/  VIADD R4, R2, 0x2d ;  /* 0x0000002d02047836 */ /* 0x000fe20000000000 */
[----:B------:R-:W-:Y:S01]  /*cf6b0*/  ISETP.LT.AND P0, PT, R3, UR20, !P0 ;  /* 0x0000001403007c0c */ /* 0x000fe2000c701270 */
[----:B------:R-:W0:Y:S01]  /*cf6c0*/  LDCU UR20, c[0x0][0x398] ;  /* 0x00007300ff1477ac */ /* 0x000e220008000800 */
[----:B------:R-:W-:Y:S02]  /*cf6d0*/  LOP3.LUT R8, R9, 0xffff, RZ, 0xc0, !PT ;  /* 0x0000ffff09087812 */ /* 0x000fe400078ec0ff */
[----:B------:R-:W-:Y:S01]  /*cf6e0*/  LOP3.LUT R16, R16, 0xffff, RZ, 0xc0, !PT ;  /* 0x0000ffff10107812 */ /* 0x000fe200078ec0ff */
[----:B------:R-:W1:Y:S04]  /*cf6f0*/  LDCU UR16, c[0x0][0x39c] ;  /* 0x00007380ff1077ac */ /* 0x000e680008000800 */
[----:B------:R-:W-:-:S04]  /*cf700*/  @P1 LOP3.LUT R0, R0, 0x20000, RZ, 0xfc, !PT ;  /* 0x0002000000001812 */ /* 0x000fc800078efcff */
[----:B------:R-:W-:-:S04]  /*cf710*/  LOP3.LUT R0, R0, 0xffffbfff, RZ, 0xc0, !PT ;  /* 0xffffbfff00007812 */ /* 0x000fc800078ec0ff */
[----:B------:R-:W-:Y:S02]  /*cf720*/  @P0 LOP3.LUT R0, R0, 0x4000, RZ, 0xfc, !PT ;  /* 0x0000400000000812 */ /* 0x000fe400078efcff */
[----:B------:R-:W-:Y:S02]  /*cf730*/  ISETP.GE.AND P0, PT, R4, UR18, PT ;  /* 0x0000001204007c0c */ /* 0x000fe4000bf06270 */
[----:B------:R-:W-:Y:S01]  /*cf740*/  LOP3.LUT R0, R0, 0xffff7fff, RZ, 0xc0, !PT ;  /* 0xffff7fff00007812 */ /* 0x000fe200078ec0ff */
[----:B------:R-:W-:Y:S01]  /*cf750*/  VIADD R4, R2, 0x14 ;  /* 0x0000001402047836 */ /* 0x000fe20000000000 */
[----:B---3--:R-:W-:Y:S01]  /*cf760*/  ISETP.LT.AND P1, PT, R3, UR28, !P0 ;  /* 0x0000001c03007c0c */ /* 0x008fe2000c721270 */
[----:B------:R-:W3:Y:S01]  /*cf770*/  LDCU UR28, c[0x0][0x398] ;  /* 0x00007300ff1c77ac */ /* 0x000ee20008000800 */
[----:B------:R-:W-:Y:S02]  /*cf780*/  ISETP.LT.AND P0, PT, R50, UR32, !P0 ;  /* 0x0000002032007c0c */ /* 0x000fe4000c701270 */
[----:B------:R-:W-:Y:S01]  /*cf790*/  SHF.R.U32.HI R9, RZ, 0x8, R8 ;  /* 0x00000008ff097819 */ /* 0x000fe20000011608 */
[----:B------:R-:W0:Y:S01]  /*cf7a0*/  LDCU UR32, c[0x0][0x398] ;  /* 0x00007300ff2077ac */ /* 0x000e220008000800 */
[----:B------:R-:W-:-:S02]  /*cf7b0*/  LOP3.LUT R18, R18, 0xffff, RZ, 0xc0, !PT ;  /* 0x0000ffff12127812 */ /* 0x000fc400078ec0ff */
[----:B------:R-:W-:Y:S01]  /*cf7c0*/  LOP3.LUT R20, R20, 0xffff, RZ, 0xc0, !PT ;  /* 0x0000ffff14147812 */ /* 0x000fe200078ec0ff */
[----:B------:R-:W0:Y:S04]  /*cf7d0*/  LDCU UR18, c[0x0][0x39c] ;  /* 0x00007380ff1277ac */ /* 0x000e280008000800 */
[----:B------:R-:W-:-:S04]  /*cf7e0*/  @P1 LOP3.LUT R0, R0, 0x8000, RZ, 0xfc, !PT ;  /* 0x0000800000001812 */ /* 0x000fc800078efcff */
[----:B------:R-:W-:-:S04]  /*cf7f0*/  LOP3.LUT R0, R0, 0xffffdfff, RZ, 0xc0, !PT ;  /* 0xffffdfff00007812 */ /* 0x000fc800078ec0ff */
[----:B------:R-:W-:Y:S02]  /*cf800*/  @P0 LOP3.LUT R0, R0, 0x2000, RZ, 0xfc, !PT ;  /* 0x0000200000000812 */ /* 0x000fe400078efcff */
[----:B------:R-:W-:Y:S01]  /*cf810*/  ISETP.GE.AND P0, PT, R4, UR66, PT ;  /* 0x0000004204007c0c */ /* 0x000fe2000bf06270 */
[----:B------:R-:W0:Y:S01]  /*cf820*/  LDCU UR66, c[0x0][0x39c] ;  /* 0x00007380ff4277ac */ /* 0x000e220008000800 */
[--C-:B------:R-:W-:Y:S02]  /*cf830*/  PRMT R4, R8, 0x3340, R6.reuse ;  /* 0x0000334008047816 */ /* 0x100fe40000000006 */
[----:B------:R-:W-:Y:S02]  /*cf840*/  SHF.R.U32.HI R8, RZ, 0x8, R7 ;  /* 0x00000008ff087819 */ /* 0x000fe40000011607 */
[----:B------:R-:W-:Y:S01]  /*cf850*/  PRMT R7, R7, 0x3340, R5 ;  /* 0x0000334007077816 */ /* 0x000fe20000000005 */
[----:B------:R1:W-:Y:S04]  /*cf860*/  STL [R1+0x1690], R4 ;  /* 0x0016900401007387 */ /* 0x0003e80000100800 */
[----:B------:R0:W-:Y:S01]  /*cf870*/  STL [R1+0x168c], R7 ;  /* 0x00168c0701007387 */ /* 0x0001e20000100800 */
[----:B-1----:R-:W-:-:S02]  /*cf880*/  SHF.R.U32.HI R4, RZ, 0x8, R6 ;  /* 0x00000008ff047819 */ /* 0x002fc40000011606 */
[----:B------:R-:W-:Y:S02]  /*cf890*/  SHF.R.U32.HI R6, RZ, 0x8, R5 ;  /* 0x00000008ff067819 */ /* 0x000fe40000011605 */
[----:B------:R-:W-:Y:S02]  /*cf8a0*/  LOP3.LUT R5, R9, 0xffff, RZ, 0xc0, !PT ;  /* 0x0000ffff09057812 */ /* 0x000fe400078ec0ff */
[----:B------:R-:W-:Y:S02]  /*cf8b0*/  LOP3.LUT R4, R4, 0xffff, RZ, 0xc0, !PT ;  /* 0x0000ffff04047812 */ /* 0x000fe400078ec0ff */
[----:B0-----:R-:W-:Y:S02]  /*cf8c0*/  LOP3.LUT R7, R8, 0xffff, RZ, 0xc0, !PT ;  /* 0x0000ffff08077812 */ /* 0x001fe400078ec0ff */
[----:B------:R-:W-:Y:S02]  /*cf8d0*/  LOP3.LUT R6, R6, 0xffff, RZ, 0xc0, !PT ;  /* 0x0000ffff06067812 */ /* 0x000fe400078ec0ff */
[----:B------:R-:W-:-:S02]  /*cf8e0*/  PRMT R8, R5, 0x3340, R4 ;  /* 0x0000334005087816 */ /* 0x000fc40000000004 */
[----:B------:R-:W-:-:S03]  /*cf8f0*/  PRMT R5, R7, 0x3340, R6 ;  /* 0x0000334007057816 */ /* 0x000fc60000000006 */
[----:B------:R-:W-:Y:S04]  /*cf900*/  STL [R1+0x1398], R8 ;  /* 0x0013980801007387 */ /* 0x000fe80000100800 */
[----:B------:R0:W-:Y:S02]  /*cf910*/  STL [R1+0x1394], R5 ;  /* 0x0013940501007387 */ /* 0x0001e40000100800 */
[----:B0-----:R-:W-:Y:S02]  /*cf920*/  LOP3.LUT R5, R52, 0xffff, RZ, 0xc0, !PT ;  /* 0x0000ffff34057812 */ /* 0x001fe400078ec0ff */
[----:B------:R-:W3:Y:S01]  /*cf930*/  LDL.LU R52, [R1+0x4428] ;  /* 0x0044280001347983 */ /* 0x000ee20000300800 */
[----:B----4-:R-:W-:-:S03]  /*cf940*/  LOP3.LUT R7, R11, 0xffff, RZ, 0xc0, !PT ;  /* 0x0000ffff0b077812 */ /* 0x010fc600078ec0ff */
[----:B------:R-:W4:Y:S01]  /*cf950*/  LDL.LU R11, [R1+0x1454] ;  /* 0x00145400010b7983 */ /* 0x000f220000300800 */
[----:B--2---:R-:W-:-:S03]  /*cf960*/  LOP3.LUT R6, R30, 0xffff, RZ, 0xc0, !PT ;  /* 0x0000ffff1e067812 */ /* 0x004fc600078ec0ff */
[----:B------:R-:W2:Y:S01]  /*cf970*/  LDL.LU R30, [R1+0x13f0] ;  /* 0x0013f000011e7983 */ /* 0x000ea20000300800 */
[----:B------:R-:W-:Y:S02]  /*cf980*/  ISETP.LT.AND P1, PT, R50, UR20, !P0 ;  /* 0x0000001432007c0c */ /* 0x000fe4000c721270 */
[----:B------:R-:W-:Y:S01]  /*cf990*/  LOP3.LUT R0, R0, 0xffffefff, RZ, 0xc0, !PT ;  /* 0xffffefff00007812 */ /* 0x000fe200078ec0ff */
[----:B------:R-:W-:Y:S01]  /*cf9a0*/  VIADD R4, R2, 0x2c ;  /* 0x0000002c02047836 */ /* 0x000fe20000000000 */
[----:B------:R-:W-:Y:S01]  /*cf9b0*/  ISETP.LT.AND P0, PT, R3, UR24, !P0 ;  /* 0x0000001803007c0c */ /* 0x000fe2000c701270 */
[----:B------:R-:W0:Y:S01]  /*cf9c0*/  LDCU UR24, c[0x0][0x398] ;  /* 0x00007300ff1877ac */ /* 0x000e220008000800 */
[----:B------:R-:W-:Y:S02]  /*cf9d0*/  SHF.R.U32.HI R9, RZ, 0x8, R7 ;  /* 0x00000008ff097819 */ /* 0x000fe40000011607 */
        /* <DEDUP_REMOVED lines=11> */
[----:B------:R-:W-:Y:S01]  /*cfa90*/  PRMT R7, R7, 0x3340, R5 ;  /* 0x0000334007077816 */ /* 0x000fe20000000005 */
        /* <DEDUP_REMOVED lines=9> */
[----:B------:R-:W-:Y:S02]  /*cfb30*/  PRMT R4, R6, 0x3340, R12 ;  /* 0x0000334006047816 */ /* 0x000fe4000000000c */
[----:B------:R-:W-:-:S03]  /*cfb40*/  SHF.R.U32.HI R6, RZ, 0x8, R5 ;  /* 0x00000008ff067819 */ /* 0x000fc60000011605 */
[----:B------:R1:W-:Y:S01]  /*cfb50*/  STL [R1+0x1688], R4 ;  /* 0x0016880401007387 */ /* 0x0003e20000100800 */
[----:B------:R-:W-:Y:S02]  /*cfb60*/  LOP3.LUT R5, R8, 0xffff, RZ, 0xc0, !PT ;  /* 0x0000ffff08057812 */ /* 0x000fe400078ec0ff */
[----:B------:R-:W-:Y:S01]  /*cfb70*/  LOP3.LUT R6, R6, 0xffff, RZ, 0xc0, !PT ;  /* 0x0000ffff06067812 */ /* 0x000fe200078ec0ff */
[----:B------:R0:W-:Y:S01]  /*cfb80*/  STL [R1+0x1684], R7 ;  /* 0x0016840701007387 */ /* 0x0001e20000100800 */
[----:B-1----:R-:W-:-:S04]  /*cfb90*/  SHF.R.U32.HI R4, RZ, 0x8, R12 ;  /* 0x00000008ff047819 */ /* 0x002fc8000001160c */
[----:B------:R-:W-:Y:S02]  /*cfba0*/  LOP3.LUT R4, R4, 0xffff, RZ, 0xc0, !PT ;  /* 0x0000ffff04047812 */ /* 0x000fe400078ec0ff */
[----:B0-----:R-:W-:Y:S02]  /*cfbb0*/  LOP3.LUT R7, R9, 0xffff, RZ, 0xc0, !PT ;  /* 0x0000ffff09077812 */ /* 0x001fe400078ec0ff */
[----:B------:R-:W-:Y:S02]  /*cfbc0*/  PRMT R8, R5, 0x3340, R4 ;  /* 0x0000334005087816 */ /* 0x000fe40000000004 */
        /* <DEDUP_REMOVED lines=12> */
[----:B---3--:R-:W-:Y:S01]  /*cfc90*/  ISETP.LT.AND P0, PT, R3, UR28, !P0 ;  /* 0x0000001c03007c0c */ /* 0x008fe2000c701270 */
[----:B------:R-:W0:Y:S01]  /*cfca0*/  LDCU UR28, c[0x0][0x398] ;  /* 0x00007300ff1c77ac */ /* 0x000e220008000800 */
[----:B------:R-:W-:Y:S02]  /*cfcb0*/  SHF.R.U32.HI R8, RZ, 0x8, R7 ;  /* 0x00000008ff087819 */ /* 0x000fe40000011607 */
[----:B------:R-:W-:Y:S01]  /*cfcc0*/  PRMT R9, R6, 0x3340, R14 ;  /* 0x0000334006097816 */ /* 0x000fe2000000000e */
        /* <DEDUP_REMOVED lines=22> */
[----:B------:R-:W-:Y:S02]  /*cfe30*/  SHF.R.U32.HI R6, RZ, 0x8, R14 ;  /* 0x00000008ff067819 */ /* 0x000fe4000001160e */
[----:B------:R-:W-:Y:S02]  /*cfe40*/  LOP3.LUT R7, R7, 0xffff, RZ, 0xc0, !PT ;  /* 0x0000ffff07077812 */ /* 0x000fe400078ec0ff */
[----:B------:R-:W-:Y:S02]  /*cfe50*/  LOP3.LUT R6, R6, 0xffff, RZ, 0xc0, !PT ;  /* 0x0000ffff06067812 */ /* 0x000fe400078ec0ff */
[----:B-1----:R-:W-:Y:S02]  /*cfe60*/  SHF.R.U32.HI R4, RZ, 0x8, R5 ;  /* 0x00000008ff047819 */ /* 0x002fe40000011605 */
[----:B------:R-:W-:Y:S02]  /*cfe70*/  LOP3.LUT R5, R8, 0xffff, RZ, 0xc0, !PT ;  /* 0x0000ffff08057812 */ /* 0x000fe400078ec0ff */
[----:B------:R-:W-:-:S04]  /*cfe80*/  LOP3.LUT R4, R4, 0xffff, RZ, 0xc0, !PT ;  /* 0x0000ffff04047812 */ /* 0x000fc800078ec0ff */
[----:B------:R-:W-:Y:S02]  /*cfe90*/  PRMT R8, R5, 0x3340, R4 ;  /* 0x0000334005087816 */ /* 0x000fe40000000004 */
[----:B------:R-:W-:Y:S01]  /*cfea0*/  PRMT R5, R7, 0x3340, R6 ;  /* 0x0000334007057816 */ /* 0x000fe20000000006 */
[----:B------:R-:W-:Y:S04]  /*cfeb0*/  STL [R1+0x167c], R9 ;  /* 0x00167c0901007387 */ /* 0x000fe80000100800 */
[----:B------:R-:W-:Y:S04]  /*cfec0*/  STL [R1+0x1384], R8 ;  /* 0x0013840801007387 */ /* 0x000fe80000100800 */
[----:B------:R1:W-:Y:S02]  /*cfed0*/  STL [R1+0x1380], R5 ;  /* 0x0013800501007387 */ /* 0x0003e40000100800 */
[----:B-1----:R-:W-:-:S02]  /*cfee0*/  LOP3.LUT R5, R61, 0xffff, RZ, 0xc0, !PT ;  /* 0x0000ffff3d057812 */ /* 0x002fc400078ec0ff */
[----:B------:R-:W3:Y:S01]  /*cfef0*/  LDL.LU R61, [R1+0x4420] ;  /* 0x00442000013d7983 */ /* 0x000ee20000300800 */
[----:B----4-:R-:W-:-:S03]  /*cff00*/  LOP3.LUT R7, R11, 0xffff, RZ, 0xc0, !PT ;  /* 0x0000ffff0b077812 */ /* 0x010fc600078ec0ff */
        /* <DEDUP_REMOVED lines=27> */
[----:B------:R-:W-:-:S04]  /*d00c0*/  ISETP.GE.AND P0, PT, R4, UR66, PT ;  /* 0x0000004204007c0c */ /* 0x000fc8000bf06270 */
[----:B0-----:R-:W-:Y:S02]  /*d00d0*/  ISETP.LT.AND P1, PT, R50, UR32, !P0 ;  /* 0x0000002032007c0c */ /* 0x001fe4000c721270 */
[----:B------:R-:W-:Y:S02]  /*d00e0*/  LOP3.LUT R0, R0, 0xfffffffd, RZ, 0xc0, !PT ;  /* 0xfffffffd00007812 */ /* 0x000fe400078ec0ff */
[----:B------:R-:W-:Y:S02]  /*d00f0*/  SHF.R.U32.HI R4, RZ, 0x8, R13 ;  /* 0x00000008ff047819 */ /* 0x000fe4000001160d */
[----:B---3--:R-:W-:Y:S01]  /*d0100*/  LOP3.LUT R61, R61, 0xbfffffff, RZ, 0xc0, !PT ;  /* 0xbfffffff3d3d7812 */ /* 0x008fe200078ec0ff */
[----:B------:R-:W-:-:S06]  /*d0110*/  UMOV UR66, UR60 ;  /* 0x0000003c00427c82 */ /* 0x000fcc0008000000 */
[----:B------:R-:W-:Y:S01]  /*d0120*/  @P1 LOP3.LUT R0, R0, 0x2, RZ, 0xfc, !PT ;  /* 0x0000000200001812 */ /* 0x000fe200078efcff */
[----:B------:R-:W0:Y:S04]  /*d0130*/  LDCU UR60, c[0x0][0x398] ;  /* 0x00007300ff3c77ac */ /* 0x000e280008000800 */
[----:B------:R3:W-:Y:S01]  /*d0140*/  STL [R1+0x435c], R0 ;  /* 0x00435c0001007387 */ /* 0x0007e20000100800 */
[----:B------:R-:W-:Y:S01]  /*d0150*/  LOP3.LUT R4, R4, 0xffff, RZ, 0xc0, !PT ;  /* 0x0000ffff04047812 */ /* 0x000fe200078ec0ff */
[----:B------:R-:W0:Y:S01]  /*d0160*/  LDCU UR32, c[0x0][0x39c] ;  /* 0x00007380ff2077ac */ /* 0x000e220008000800 */
[----:B---3--:R-:W-:Y:S02]  /*d0170*/  PRMT R0, R6, 0x3340, R13 ;  /* 0x0000334006007816 */ /* 0x008fe4000000000d */
[----:B------:R-:W-:-:S03]  /*d0180*/  SHF.R.U32.HI R6, RZ, 0x8, R5 ;  /* 0x00000008ff067819 */ /* 0x000fc60000011605 */
[----:B------:R3:W-:Y:S01]  /*d0190*/  STL [R1+0x1454], R0 ;  /* 0x0014540001007387 */ /* 0x0007e20000100800 */
[----:B------:R-:W-:Y:S02]  /*d01a0*/  LOP3.LUT R6, R6, 0xffff, RZ, 0xc0, !PT ;  /* 0x0000ffff06067812 */ /* 0x000fe400078ec0ff */
[----:B---3--:R-:W-:Y:S02]  /*d01b0*/  PRMT R0, R7, 0x3340, R5 ;  /* 0x0000334007007816 */ /* 0x008fe40000000005 */
[----:B------:R-:W-:Y:S02]  /*d01c0*/  LOP3.LUT R5, R8, 0xffff, RZ, 0xc0, !PT ;  /* 0x0000ffff08057812 */ /* 0x000fe400078ec0ff */
[----:B------:R-:W-:Y:S01]  /*d01d0*/  LOP3.LUT R7, R9, 0xffff, RZ, 0xc0, !PT ;  /* 0x0000ffff09077812 */ /* 0x000fe200078ec0ff */
[----:B------:R3:W-:Y:S01]  /*d01e0*/  STL [R1+0x1448], R0 ;  /* 0x0014480001007387 */ /* 0x0007e20000100800 */
[----:B------:R-:W-:-:S05]  /*d01f0*/  PRMT R5, R5, 0x3340, R4 ;  /* 0x0000334005057816 */ /* 0x000fca0000000004 */
[----:B------:R0:W-:Y:S01]  /*d0200*/  STL [R1+0x1378], R5 ;  /* 0x0013780501007387 */ /* 0x0001e20000100800 */
[----:B---3--:R-:W-:Y:S02]  /*d0210*/  PRMT R0, R7, 0x3340, R6 ;  /* 0x0000334007007816 */ /* 0x008fe40000000006 */
[----:B----4-:R-:W-:-:S03]  /*d0220*/  LOP3.LUT R7, R11, 0xffff, RZ, 0xc0, !PT ;  /* 0x0000ffff0b077812 */ /* 0x010fc600078ec0ff */
[----:B------:R3:W-:Y:S01]  /*d0230*/  STL [R1+0xec4], R0 ;  /* 0x000ec40001007387 */ /* 0x0007e20000100800 */
[----:B0-----:R-:W-:-:S03]  /*d0240*/  LOP3.LUT R5, R51, 0xffff, RZ, 0xc0, !PT ;  /* 0x0000ffff33057812 */ /* 0x001fc600078ec0ff */
[----:B------:R-:W4:Y:S04]  /*d0250*/  LDL.LU R51, [R1+0x441c] ;  /* 0x00441c0001337983 */ /* 0x000f280000300800 */
[----:B------:R-:W4:Y:S01]  /*d0260*/  LDL.LU R11, [R1+0x1480] ;  /* 0x00148000010b7983 */ /* 0x000f220000300800 */
[----:B--2---:R-:W-:-:S03]  /*d0270*/  LOP3.LUT R6, R30, 0xffff, RZ, 0xc0, !PT ;  /* 0x0000ffff1e067812 */ /* 0x004fc600078ec0ff */
[----:B------:R-:W2:Y:S01]  /*d0280*/  LDL.LU R30, [R1+0x1478] ;  /* 0x00147800011e7983 */ /* 0x000ea20000300800 */
[----:B------:R-:W-:Y:S01]  /*d0290*/  ISETP.LT.AND P0, PT, R3, UR36, !P0 ;  /* 0x0000002403007c0c */ /* 0x000fe2000c701270 */
[----:B------:R-:W-:Y:S01]  /*d02a0*/  VIADD R4, R2, 0x29 ;  /* 0x0000002902047836 */ /* 0x000fe20000000000 */
[----:B---3--:R-:W-:Y:S01]  /*d02b0*/  PRMT R0, R7, 0x3340, R5 ;  /* 0x0000334007007816 */ /* 0x008fe20000000005 */
[----:B------:R-:W0:Y:S10]  /*d02c0*/  LDCU UR36, c[0x0][0x398] ;  /* 0x00007300ff2477ac */ /* 0x000e340008000800 */
[----:B------:R-:W-:-:S02]  /*d02d0*/  @P0 LOP3.LUT R61, R61, 0x40000000, RZ, 0xfc, !PT ;  /* 0x400000003d3d0812 */ /* 0x000fc400078efcff */
[----:B------:R-:W-:Y:S02]  /*d02e0*/  ISETP.GE.AND P0, PT, R4, UR34, PT ;  /* 0x0000002204007c0c */ /* 0x000fe4000bf06270 */
[----:B------:R-:W-:Y:S01]  /*d02f0*/  LOP3.LUT R61, R61, 0x7fffffff, RZ, 0xc0, !PT ;  /* 0x7fffffff3d3d7812 */ /* 0x000fe200078ec0ff */
[----:B------:R-:W-:Y:S01]  /*d0300*/  VIADD R4, R2, 0x18 ;  /* 0x0000001802047836 */ /* 0x000fe20000000000 */
[----:B------:R-:W-:Y:S01]  /*d0310*/  ISETP.LT.AND P1, PT, R3, UR44, !P0 ;  /* 0x0000002c03007c0c */ /* 0x000fe2000c721270 */
[----:B------:R3:W-:Y:S01]  /*d0320*/  STL [R1+0x143c], R0 ;  /* 0x00143c0001007387 */ /* 0x0007e20000100800 */
[----:B------:R-:W-:Y:S01]  /*d0330*/  ISETP.LT.AND P0, PT, R50, UR46, !P0 ;  /* 0x0000002e32007c0c */ /* 0x000fe2000c701270 */
[----:B------:R-:W0:Y:S01]  /*d0340*/  LDCU UR46, c[0x0][0x398] ;  /* 0x00007300ff2e77ac */ /* 0x000e220008000800 */
[----:B------:R-:W-:Y:S01]  /*d0350*/  SHF.R.U32.HI R8, RZ, 0x8, R7 ;  /* 0x00000008ff087819 */ /* 0x000fe20000011607 */
[----:B------:R-:W0:Y:S01]  /*d0360*/  LDCU UR44, c[0x0][0x398] ;  /* 0x00007300ff2c77ac */ /* 0x000e220008000800 */
[----:B------:R-:W-:-:S02]  /*d0370*/  LOP3.LUT R24, R24, 0xffff, RZ, 0xc0, !PT ;  /* 0x0000ffff18187812 */ /* 0x000fc400078ec0ff */
[----:B------:R-:W-:Y:S01]  /*d0380*/  LOP3.LUT R25, R25, 0xffff, RZ, 0xc0, !PT ;  /* 0x0000ffff19197812 */ /* 0x000fe200078ec0ff */
[----:B------:R-:W0:Y:S04]  /*d0390*/  LDCU UR34, c[0x0][0x39c] ;  /* 0x00007380ff2277ac */ /* 0x000e280008000800 */
[----:B------:R-:W-:-:S04]  /*d03a0*/  @P1 LOP3.LUT R61, R61, 0x80000000, RZ, 0xfc, !PT ;  /* 0x800000003d3d1812 */ /* 0x000fc800078efcff */
[----:B------:R-:W-:Y:S02]  /*d03b0*/  LOP3.LUT R61, R61, 0xdfffffff, RZ, 0xc0, !PT ;  /* 0xdfffffff3d3d7812 */ /* 0x000fe400078ec0ff */
[----:B------:R-:W-:Y:S02]  /*d03c0*/  SHF.R.U32.HI R7, RZ, 0x8, R6 ;  /* 0x00000008ff077819 */ /* 0x000fe40000011606 */
[----:B------:R-:W-:Y:S02]  /*d03d0*/  @P0 LOP3.LUT R61, R61, 0x20000000, RZ, 0xfc, !PT ;  /* 0x200000003d3d0812 */ /* 0x000fe400078efcff */
[----:B------:R-:W-:Y:S02]  /*d03e0*/  ISETP.GE.AND P0, PT, R4, UR68, PT ;  /* 0x0000004404007c0c */ /* 0x000fe4000bf06270 */
[----:B------:R-:W-:Y:S02]  /*d03f0*/  SHF.R.U32.HI R4, RZ, 0x8, R5 ;  /* 0x00000008ff047819 */ /* 0x000fe40000011605 */
[----:B---3--:R-:W-:-:S02]  /*d0400*/  PRMT R0, R6, 0x3340, R15 ;  /* 0x0000334006007816 */ /* 0x008fc4000000000f */
[----:B------:R-:W-:Y:S02]  /*d0410*/  SHF.R.U32.HI R6, RZ, 0x8, R15 ;  /* 0x00000008ff067819 */ /* 0x000fe4000001160f */
[----:B------:R-:W-:Y:S02]  /*d0420*/  LOP3.LUT R5, R8, 0xffff, RZ, 0xc0, !PT ;  /* 0x0000ffff08057812 */ /* 0x000fe400078ec0ff */
[----:B------:R-:W-:Y:S02]  /*d0430*/  LOP3.LUT R4, R4, 0xffff, RZ, 0xc0, !PT ;  /* 0x0000ffff04047812 */ /* 0x000fe400078ec0ff */
[----:B------:R-:W-:Y:S02]  /*d0440*/  LOP3.LUT R7, R7, 0xffff, RZ, 0xc0, !PT ;  /* 0x0000ffff07077812 */ /* 0x000fe400078ec0ff */
[----:B------:R-:W-:Y:S01]  /*d0450*/  LOP3.LUT R6, R6, 0xffff, RZ, 0xc0, !PT ;  /* 0x0000ffff06067812 */ /* 0x000fe200078ec0ff */
[----:B------:R3:W-:Y:S01]  /*d0460*/  STL [R1+0x1438], R0 ;  /* 0x0014380001007387 */ /* 0x0007e20000100800 */
[----:B------:R-:W-:-:S05]  /*d0470*/  PRMT R5, R5, 0x3340, R4 ;  /* 0x0000334005057816 */ /* 0x000fca0000000004 */
[----:B------:R0:W-:Y:S01]  /*d0480*/  STL [R1+0xec0], R5 ;  /* 0x000ec00501007387 */ /* 0x0001e20000100800 */
[----:B---3--:R-:W-:Y:S02]  /*d0490*/  PRMT R0, R7, 0x3340, R6 ;  /* 0x0000334007007816 */ /* 0x008fe40000000006 */
[----:B------:R-:W-:-:S03]  /*d04a0*/  LOP3.LUT R6, R53, 0xffff, RZ, 0xc0, !PT ;  /* 0x0000ffff35067812 */ /* 0x000fc600078ec0ff */
[----:B------:R3:W-:Y:S01]  /*d04b0*/  STL [R1+0xebc], R0 ;  /* 0x000ebc0001007387 */ /* 0x0007e20000100800 */
[----:B0-----:R-:W-:-:S03]  /*d04c0*/  LOP3.LUT R5, R52, 0xffff, RZ, 0xc0, !PT ;  /* 0x0000ffff34057812 */ /* 0x001fc600078ec0ff */
[----:B------:R-:W3:Y:S04]  /*d04d0*/  LDL.LU R53, [R1+0x4418] ;  /* 0x0044180001357983 */ /* 0x000ee80000300800 */
        /* <DEDUP_REMOVED lines=10> */
[----:B---3--:R-:W-:Y:S02]  /*d0580*/  PRMT R0, R8, 0x3340, R6 ;  /* 0x0000334008007816 */ /* 0x008fe40000000006 */
[----:B------:R-:W-:Y:S01]  /*d0590*/  SHF.R.U32.HI R9, RZ, 0x8, R8 ;  /* 0x00000008ff097819 */ /* 0x000fe20000011608 */
[----:B------:R-:W-:Y:S01]  /*d05a0*/  UMOV UR68, UR66 ;  /* 0x0000004200447c82 */ /* 0x000fe20008000000 */
[----:B------:R-:W3:Y:S03]  /*d05b0*/  LDCU UR36, c[0x0][0x39c] ;  /* 0x00007380ff2477ac */ /* 0x000ee60008000800 */
[----:B------:R-:W-:Y:S01]  /*d05c0*/  @P1 LOP3.LUT R61, R61, 0x10000000, RZ, 0xfc, !PT ;  /* 0x100000003d3d1812 */ /* 0x000fe200078efcff */
[----:B------:R0:W-:Y:S01]  /*d05d0*/  STL [R1+0x1430], R0 ;  /* 0x0014300001007387 */ /* 0x0001e20000100800 */
[----:B------:R-:W-:Y:S01]  /*d05e0*/  SHF.R.U32.HI R8, RZ, 0x8, R7 ;  /* 0x00000008ff087819 */ /* 0x000fe20000011607 */
[----:B------:R-:W1:Y:S01]  /*d05f0*/  LDCU UR66, c[0x0][0x398] ;  /* 0x00007300ff4277ac */ /* 0x000e620008000800 */
[----:B------:R-:W-:-:S04]  /*d0600*/  LOP3.LUT R61, R61, 0xf7ffffff, RZ, 0xc0, !PT ;  /* 0xf7ffffff3d3d7812 */ /* 0x000fc800078ec0ff */
[----:B------:R-:W-:Y:S02]  /*d0610*/  @P0 LOP3.LUT R61, R61, 0x8000000, RZ, 0xfc, !PT ;  /* 0x080000003d3d0812 */ /* 0x000fe400078efcff */
[----:B------:R-:W-:Y:S02]  /*d0620*/  ISETP.GE.AND P0, PT, R4, UR38, PT ;  /* 0x0000002604007c0c */ /* 0x000fe4000bf06270 */
[----:B------:R-:W-:Y:S01]  /*d0630*/  LOP3.LUT R61, R61, 0xfbffffff, RZ, 0xc0, !PT ;  /* 0xfbffffff3d3d7812 */ /* 0x000fe200078ec0ff */
[----:B------:R-:W-:Y:S01]  /*d0640*/  VIADD R4, R2, 0x19 ;  /* 0x0000001902047836 */ /* 0x000fe20000000000 */
[----:B------:R-:W-:Y:S01]  /*d0650*/  ISETP.LT.AND P1, PT, R3, UR46, !P0 ;  /* 0x0000002e03007c0c */ /* 0x000fe2000c721270 */
[----:B------:R-:W1:Y:S01]  /*d0660*/  LDCU UR46, c[0x0][0x398] ;  /* 0x00007300ff2e77ac */ /* 0x000e620008000800 */
[----:B------:R-:W-:Y:S02]  /*d0670*/  ISETP.LT.AND P0, PT, R50, UR60, !P0 ;  /* 0x0000003c32007c0c */ /* 0x000fe4000c701270 */
[----:B0-----:R-:W-:Y:S01]  /*d0680*/  PRMT R0, R7, 0x3340, R5 ;  /* 0x0000334007007816 */ /* 0x001fe20000000005 */
[----:B------:R-:W0:Y:S01]  /*d0690*/  LDCU UR60, c[0x0][0x398] ;  /* 0x00007300ff3c77ac */ /* 0x000e220008000800 */
[----:B------:R-:W-:-:S02]  /*d06a0*/  LOP3.LUT R40, R40, 0xffff, RZ, 0xc0, !PT ;  /* 0x0000ffff28287812 */ /* 0x000fc400078ec0ff */
[----:B------:R-:W-:Y:S01]  /*d06b0*/  LOP3.LUT R36, R36, 0xffff, RZ, 0xc0, !PT ;  /* 0x0000ffff24247812 */ /* 0x000fe200078ec0ff */
[----:B------:R-:W0:Y:S04]  /*d06c0*/  LDCU UR38, c[0x0][0x39c] ;  /* 0x00007380ff2677ac */ /* 0x000e280008000800 */
[----:B------:R-:W-:-:S04]  /*d06d0*/  @P1 LOP3.LUT R61, R61, 0x4000000, RZ, 0xfc, !PT ;  /* 0x040000003d3d1812 */ /* 0x000fc800078efcff */
[----:B------:R-:W-:-:S04]  /*d06e0*/  LOP3.LUT R61, R61, 0xfeffffff, RZ, 0xc0, !PT ;  /* 0xfeffffff3d3d7812 */ /* 0x000fc800078ec0ff */
[----:B------:R-:W-:Y:S02]  /*d06f0*/  @P0 LOP3.LUT R61, R61, 0x1000000, RZ, 0xfc, !PT ;  /* 0x010000003d3d0812 */ /* 0x000fe400078efcff */
[----:B------:R-:W-:Y:S02]  /*d0700*/  ISETP.GE.AND P0, PT, R4, UR70, PT ;  /* 0x0000004604007c0c */ /* 0x000fe4000bf06270 */
[----:B------:R-:W-:Y:S02]  /*d0710*/  SHF.R.U32.HI R4, RZ, 0x8, R6 ;  /* 0x00000008ff047819 */ /* 0x000fe40000011606 */
[----:B------:R-:W-:Y:S02]  /*d0720*/  SHF.R.U32.HI R6, RZ, 0x8, R5 ;  /* 0x00000008ff067819 */ /* 0x000fe40000011605 */
[----:B------:R-:W-:Y:S02]  /*d0730*/  LOP3.LUT R5, R9, 0xffff, RZ, 0xc0, !PT ;  /* 0x0000ffff09057812 */ /* 0x000fe400078ec0ff */
[----:B------:R-:W-:-:S02]  /*d0740*/  LOP3.LUT R4, R4, 0xffff, RZ, 0xc0, !PT ;  /* 0x0000ffff04047812 */ /* 0x000fc400078ec0ff */
[----:B------:R-:W-:Y:S02]  /*d0750*/  LOP3.LUT R7, R8, 0xffff, RZ, 0xc0, !PT ;  /* 0x0000ffff08077812 */ /* 0x000fe400078ec0ff */
[----:B------:R-:W-:Y:S01]  /*d0760*/  LOP3.LUT R6, R6, 0xffff, RZ, 0xc0, !PT ;  /* 0x0000ffff06067812 */ /* 0x000fe200078ec0ff */
[----:B------:R0:W-:Y:S01]  /*d0770*/  STL [R1+0x142c], R0 ;  /* 0x00142c0001007387 */ /* 0x0001e20000100800 */
[----:B------:R-:W-:-:S05]  /*d0780*/  PRMT R5, R5, 0x3340, R4 ;  /* 0x0000334005057816 */ /* 0x000fca0000000004 */
[----:B------:R2:W-:Y:S01]  /*d0790*/  STL [R1+0xeb8], R5 ;  /* 0x000eb80501007387 */ /* 0x0005e20000100800 */
[----:B0-----:R-:W-:-:S05]  /*d07a0*/  PRMT R0, R7, 0x3340, R6 ;  /* 0x0000334007007816 */ /* 0x001fca0000000006 */
[----:B------:R0:W-:Y:S01]  /*d07b0*/  STL [R1+0xeac], R0 ;  /* 0x000eac0001007387 */ /* 0x0001e20000100800 */
        /* <DEDUP_REMOVED lines=8> */
[----:B------:R-:W1:Y:S01]  /*d0840*/  LDCU UR44, c[0x0][0x398] ;  /* 0x00007300ff2c77ac */ /* 0x000e620008000800 */
[----:B0-----:R-:W-:Y:S02]  /*d0850*/  PRMT R0, R6, 0x3340, R17 ;  /* 0x0000334006007816 */ /* 0x001fe40000000011 */
[----:B------:R-:W-:Y:S01]  /*d0860*/  SHF.R.U32.HI R8, RZ, 0x8, R6 ;  /* 0x00000008ff087819 */ /* 0x000fe20000011606 */
[----:B------:R-:W-:Y:S01]  /*d0870*/  UMOV UR70, UR68 ;  /* 0x0000004400467c82 */ /* 0x000fe20008000000 */
[----:B------:R-:W-:Y:S01]  /*d0880*/  SHF.R.U32.HI R7, RZ, 0x8, R5 ;  /* 0x00000008ff077819 */ /* 0x000fe20000011605 */
[----:B------:R-:W0:Y:S02]  /*d0890*/  LDCU UR40, c[0x0][0x39c] ;  /* 0x00007380ff2877ac */ /* 0x000e240008000800 */
[----:B------:R-:W-:Y:S01]  /*d08a0*/  @P1 LOP3.LUT R61, R61, 0x2000000, RZ, 0xfc, !PT ;  /* 0x020000003d3d1812 */ /* 0x000fe200078efcff */
[----:B------:R0:W-:Y:S01]  /*d08b0*/  STL [R1+0x1424], R0 ;  /* 0x0014240001007387 */ /* 0x0001e20000100800 */
[----:B------:R-:W-:Y:S01]  /*d08c0*/  SHF.R.U32.HI R6, RZ, 0x8, R16 ;  /* 0x00000008ff067819 */ /* 0x000fe20000011610 */
[----:B------:R-:W2:Y:S01]  /*d08d0*/  LDCU UR68, c[0x0][0x398] ;  /* 0x00007300ff4477ac */ /* 0x000ea20008000800 */
        /* <DEDUP_REMOVED lines=18> */
[----:B------:R-:W-:Y:S02]  /*d0a00*/  LOP3.LUT R5, R8, 0xffff, RZ, 0xc0, !PT ;  /* 0x0000ffff08057812 */ /* 0x000fe400078ec0ff */
[----:B------:R-:W-:Y:S01]  /*d0a10*/  LOP3.LUT R4, R4, 0xffff, RZ, 0xc0, !PT ;  /* 0x0000ffff04047812 */ /* 0x000fe200078ec0ff */
[----:B------:R0:W-:Y:S03]  /*d0a20*/  STL [R1+0x1420], R0 ;  /* 0x0014200001007387 */ /* 0x0001e60000100800 */
[----:B------:R-:W-:-:S02]  /*d0a30*/  PRMT R5, R5, 0x3340, R4 ;  /* 0x0000334005057816 */ /* 0x000fc40000000004 */
[----:B0-----:R-:W-:-:S03]  /*d0a40*/  PRMT R0, R7, 0x3340, R6 ;  /* 0x0000334007007816 */ /* 0x001fc60000000006 */
[----:B------:R0:W-:Y:S01]  /*d0a50*/  STL [R1+0xea8], R5 ;  /* 0x000ea80501007387 */ /* 0x0001e20000100800 */
[----:B------:R-:W-:-:S03]  /*d0a60*/  LOP3.LUT R6, R53, 0xffff, RZ, 0xc0, !PT ;  /* 0x0000ffff35067812 */ /* 0x000fc600078ec0ff */
[----:B------:R1:W-:Y:S04]  /*d0a70*/  STL [R1+0xea4], R0 ;  /* 0x000ea40001007387 */ /* 0x0003e80000100800 */
[----:B------:R-:W3:Y:S01]  /*d0a80*/  LDL.LU R53, [R1+0x4410] ;  /* 0x0044100001357983 */ /* 0x000ee20000300800 */
[----:B0-----:R-:W-:-:S03]  /*d0a90*/  LOP3.LUT R5, R51, 0xffff, RZ, 0xc0, !PT ;  /* 0x0000ffff33057812 */ /* 0x001fc600078ec0ff */
        /* <DEDUP_REMOVED lines=10> */
[----:B-1----:R-:W-:Y:S02]  /*d0b40*/  PRMT R0, R8, 0x3340, R6 ;  /* 0x0000334008007816 */ /* 0x002fe40000000006 */
[----:B------:R-:W-:Y:S01]  /*d0b50*/  SHF.R.U32.HI R9, RZ, 0x8, R8 ;  /* 0x00000008ff097819 */ /* 0x000fe20000011608 */
[----:B------:R-:W-:Y:S01]  /*d0b60*/  UMOV UR72, UR70 ;  /* 0x0000004600487c82 */ /* 0x000fe20008000000 */
[----:B------:R-:W-:Y:S01]  /*d0b70*/  LOP3.LUT R26, R26, 0xffff, RZ, 0xc0, !PT ;  /* 0x0000ffff1a1a7812 */ /* 0x000fe200078ec0ff */
[----:B------:R-:W1:Y:S02]  /*d0b80*/  LDCU UR44, c[0x0][0x39c] ;  /* 0x00007380ff2c77ac */ /* 0x000e640008000800 */
        /* <DEDUP_REMOVED lines=14> */
[----:B------:R-:W-:Y:S01]  /*d0c70*/  LOP3.LUT R27, R27, 0xffff, RZ, 0xc0, !PT ;  /* 0x0000ffff1b1b7812 */ /* 0x000fe200078ec0ff */
[----:B------:R-:W0:Y:S06]  /*d0c80*/  LDCU UR6, c[0x0][0x39c] ;  /* 0x00007380ff0677ac */ /* 0x000e2c0008000800 */
[----:B------:R-:W-:-:S04]  /*d0c90*/  @P1 LOP3.LUT R61, R61, 0x40000, RZ, 0xfc, !PT ;  /* 0x000400003d3d1812 */ /* 0x000fc800078efcff */
[----:B------:R-:W-:-:S04]  /*d0ca0*/  LOP3.LUT R61, R61, 0xfffeffff, RZ, 0xc0, !PT ;  /* 0xfffeffff3d3d7812 */ /* 0x000fc800078ec0ff */
[----:B------:R-:W-:Y:S02]  /*d0cb0*/  @P0 LOP3.LUT R61, R61, 0x10000, RZ, 0xfc, !PT ;  /* 0x000100003d3d0812 */ /* 0x000fe400078efcff */
[----:B------:R-:W-:Y:S02]  /*d0cc0*/  ISETP.GE.AND P0, PT, R4, UR74, PT ;  /* 0x0000004a04007c0c */ /* 0x000fe4000bf06270 */
[----:B------:R-:W-:Y:S01]  /*d0cd0*/  LOP3.LUT R7, R8, 0xffff, RZ, 0xc0, !PT ;  /* 0x0000ffff08077812 */ /* 0x000fe200078ec0ff */
[----:B------:R0:W-:Y:S01]  /*d0ce0*/  STL [R1+0x1410], R0 ;  /* 0x0014100001007387 */ /* 0x0001e20000100800 */
[----:B------:R-:W-:Y:S01]  /*d0cf0*/  SHF.R.U32.HI R4, RZ, 0x8, R6 ;  /* 0x00000008ff047819 */ /* 0x000fe20000011606 */
[----:B------:R-:W1:Y:S01]  /*d0d00*/  LDCU UR74, c[0x0][0x39c] ;  /* 0x00007380ff4a77ac */ /* 0x000e620008000800 */
[----:B------:R-:W-:Y:S02]  /*d0d10*/  SHF.R.U32.HI R6, RZ, 0x8, R5 ;  /* 0x00000008ff067819 */ /* 0x000fe40000011605 */
[----:B------:R-:W-:-:S02]  /*d0d20*/  LOP3.LUT R5, R9, 0xffff, RZ, 0xc0, !PT ;  /* 0x0000ffff09057812 */ /* 0x000fc400078ec0ff */
[----:B------:R-:W-:Y:S02]  /*d0d30*/  LOP3.LUT R4, R4, 0xffff, RZ, 0xc0, !PT ;  /* 0x0000ffff04047812 */ /* 0x000fe400078ec0ff */
[----:B------:R-:W-:Y:S02]  /*d0d40*/  LOP3.LUT R6, R6, 0xffff, RZ, 0xc0, !PT ;  /* 0x0000ffff06067812 */ /* 0x000fe400078ec0ff */
[----:B------:R-:W-:Y:S02]  /*d0d50*/  PRMT R5, R5, 0x3340, R4 ;  /* 0x0000334005057816 */ /* 0x000fe40000000004 */
[----:B0-----:R-:W-:-:S03]  /*d0d60*/  PRMT R0, R7, 0x3340, R6 ;  /* 0x0000334007007816 */ /* 0x001fc60000000006 */
[----:B------:R3:W-:Y:S04]  /*d0d70*/  STL [R1+0xe90], R5 ;  /* 0x000e900501007387 */ /* 0x0007e80000100800 */
[----:B------:R0:W-:Y:S01]  /*d0d80*/  STL [R1+0xe8c], R0 ;  /* 0x000e8c0001007387 */ /* 0x0001e20000100800 */
[----:B---3--:R-:W-:-:S03]  /*d0d90*/  LOP3.LUT R5, R53, 0xffff, RZ, 0xc0, !PT ;  /* 0x0000ffff35057812 */ /* 0x008fc600078ec0ff */
        /* <DEDUP_REMOVED lines=12> */
[----:B------:R-:W0:Y:S04]  /*d0e60*/  LDCU UR66, c[0x0][0x398] ;  /* 0x00007300ff4277ac */ /* 0x000e280008000800 */
[----:B------:R-:W-:-:S04]  /*d0e70*/  @P1 LOP3.LUT R61, R61, 0x20000, RZ, 0xfc, !PT ;  /* 0x000200003d3d1812 */ /* 0x000fc800078efcff */
[----:B------:R-:W-:-:S04]  /*d0e80*/  LOP3.LUT R61, R61, 0xffffbfff, RZ, 0xc0, !PT ;  /* 0xffffbfff3d3d7812 */ /* 0x000fc800078ec0ff */
[----:B------:R-:W-:Y:S02]  /*d0e90*/  @P0 LOP3.LUT R61, R61, 0x4000, RZ, 0xfc, !PT ;  /* 0x000040003d3d0812 */ /* 0x000fe400078efcff */
[----:B------:R-:W-:Y:S02]  /*d0ea0*/  ISETP.GE.AND P0, PT, R4, UR58, PT ;  /* 0x0000003a04007c0c */ /* 0x000fe4000bf06270 */
[----:B------:R-:W-:Y:S01]  /*d0eb0*/  LOP3.LUT R61, R61, 0xffff7fff, RZ, 0xc0, !PT ;  /* 0xffff7fff3d3d7812 */ /* 0x000fe200078ec0ff */
[----:B------:R-:W-:Y:S01]  /*d0ec0*/  VIADD R4, R2, 0x1c ;  /* 0x0000001c02047836 */ /* 0x000fe20000000000 */
[----:B------:R-:W-:Y:S01]  /*d0ed0*/  ISETP.LT.AND P1, PT, R3, UR68, !P0 ;  /* 0x0000004403007c0c */ /* 0x000fe2000c721270 */
[----:B------:R0:W-:Y:S01]  /*d0ee0*/  STL [R1+0x140c], R0 ;  /* 0x00140c0001007387 */ /* 0x0001e20000100800 */
[----:B-1----:R-:W-:Y:S01]  /*d0ef0*/  ISETP.LT.AND P0, PT, R50, UR70, !P0 ;  /* 0x0000004632007c0c */ /* 0x002fe2000c701270 */
[----:B------:R-:W1:Y:S01]  /*d0f00*/  LDCU UR68, c[0x0][0x398] ;  /* 0x00007300ff4477ac */ /* 0x000e620008000800 */
[----:B------:R-:W-:-:S02]  /*d0f10*/  SHF.R.U32.HI R9, RZ, 0x8, R7 ;  /* 0x00000008ff097819 */ /* 0x000fc40000011607 */
[----:B------:R-:W-:Y:S01]  /*d0f20*/  SHF.R.U32.HI R6, RZ, 0x8, R5 ;  /* 0x00000008ff067819 */ /* 0x000fe20000011605 */
[----:B------:R-:W0:Y:S06]  /*d0f30*/  LDCU UR58, c[0x0][0x398] ;  /* 0x00007300ff3a77ac */ /* 0x000e2c0008000800 */
[----:B------:R-:W-:Y:S01]  /*d0f40*/  @P1 LOP3.LUT R61, R61, 0x8000, RZ, 0xfc, !PT ;  /* 0x000080003d3d1812 */ /* 0x000fe200078efcff */
[----:B------:R-:W1:Y:S03]  /*d0f50*/  LDCU UR70, c[0x0][0x39c] ;  /* 0x00007380ff4677ac */ /* 0x000e660008000800 */
[----:B------:R-:W-:-:S04]  /*d0f60*/  LOP3.LUT R61, R61, 0xffffdfff, RZ, 0xc0, !PT ;  /* 0xffffdfff3d3d7812 */ /* 0x000fc800078ec0ff */
[----:B------:R-:W-:Y:S02]  /*d0f70*/  @P0 LOP3.LUT R61, R61, 0x2000, RZ, 0xfc, !PT ;  /* 0x000020003d3d0812 */ /* 0x000fe400078efcff */
[----:B------:R-:W-:Y:S01]  /*d0f80*/  ISETP.GE.AND P0, PT, R4, UR74, PT ;  /* 0x0000004a04007c0c */ /* 0x000fe2000bf06270 */
[----:B------:R-:W1:Y:S01]  /*d0f90*/  LDCU UR74, c[0x0][0x39c] ;  /* 0x00007380ff4a77ac */ /* 0x000e620008000800 */
[----:B------:R-:W-:Y:S02]  /*d0fa0*/  SHF.R.U32.HI R4, RZ, 0x8, R18 ;  /* 0x00000008ff047819 */ /* 0x000fe40000011612 */
[----:B0-----:R-:W-:Y:S02]  /*d0fb0*/  PRMT R0, R7, 0x3340, R5 ;  /* 0x0000334007007816 */ /* 0x001fe40000000005 */
        /* <DEDUP_REMOVED lines=9> */
[----:B-1----:R-:W-:-:S03]  /*d1050*/  LOP3.LUT R5, R52, 0xffff, RZ, 0xc0, !PT ;  /* 0x0000ffff34057812 */ /* 0x002fc600078ec0ff */
        /* <DEDUP_REMOVED lines=22> */
[----:B------:R0:W-:Y:S01]  /*d11c0*/  STL [R1+0x1400], R0 ;  /* 0x0014000001007387 */ /* 0x0001e20000100800 */
[----:B------:R-:W-:Y:S01]  /*d11d0*/  SHF.R.U32.HI R7, RZ, 0x8, R6 ;  /* 0x00000008ff077819 */ /* 0x000fe20000011606 */
[----:B------:R-:W1:Y:S08]  /*d11e0*/  LDCU UR57, c[0x0][0x398] ;  /* 0x00007300ff3977ac */ /* 0x000e700008000800 */
[----:B------:R-:W-:Y:S01]  /*d11f0*/  @P1 LOP3.LUT R61, R61, 0x400, RZ, 0xfc, !PT ;  /* 0x000004003d3d1812 */ /* 0x000fe200078efcff */
[----:B------:R-:W1:Y:S03]  /*d1200*/  LDCU UR58, c[0x0][0x398] ;  /* 0x00007300ff3a77ac */ /* 0x000e660008000800 */
[----:B------:R-:W-:-:S02]  /*d1210*/  LOP3.LUT R61, R61, 0xfffffeff, RZ, 0xc0, !PT ;  /* 0xfffffeff3d3d7812 */ /* 0x000fc400078ec0ff */
[--C-:B0-----:R-:W-:Y:S02]  /*d1220*/  PRMT R0, R6, 0x3340, R20.reuse ;  /* 0x0000334006007816 */ /* 0x101fe40000000014 */
[----:B------:R-:W-:Y:S02]  /*d1230*/  @P0 LOP3.LUT R61, R61, 0x100, RZ, 0xfc, !PT ;  /* 0x000001003d3d0812 */ /* 0x000fe400078efcff */
[----:B------:R-:W-:Y:S02]  /*d1240*/  ISETP.GE.AND P0, PT, R4, UR68, PT ;  /* 0x0000004404007c0c */ /* 0x000fe4000bf06270 */
[----:B------:R-:W-:Y:S02]  /*d1250*/  SHF.R.U32.HI R4, RZ, 0x8, R5 ;  /* 0x00000008ff047819 */ /* 0x000fe40000011605 */
[----:B------:R-:W-:Y:S02]  /*d1260*/  SHF.R.U32.HI R6, RZ, 0x8, R20 ;  /* 0x00000008ff067819 */ /* 0x000fe40000011614 */
[----:B------:R-:W-:-:S02]  /*d1270*/  LOP3.LUT R5, R8, 0xffff, RZ, 0xc0, !PT ;  /* 0x0000ffff08057812 */ /* 0x000fc400078ec0ff */
[----:B------:R-:W-:Y:S02]  /*d1280*/  LOP3.LUT R4, R4, 0xffff, RZ, 0xc0, !PT ;  /* 0x0000ffff04047812 */ /* 0x000fe400078ec0ff */
[----:B------:R-:W-:Y:S02]  /*d1290*/  LOP3.LUT R7, R7, 0xffff, RZ, 0xc0, !PT ;  /* 0x0000ffff07077812 */ /* 0x000fe400078ec0ff */
[----:B------:R-:W-:Y:S01]  /*d12a0*/  LOP3.LUT R6, R6, 0xffff, RZ, 0xc0, !PT ;  /* 0x0000ffff06067812 */ /* 0x000fe200078ec0ff */
[----:B------:R0:W-:Y:S01]  /*d12b0*/  STL [R1+0x13f0], R0 ;  /* 0x0013f00001007387 */ /* 0x0001e20000100800 */
[----:B------:R-:W-:-:S05]  /*d12c0*/  PRMT R5, R5, 0x3340, R4 ;  /* 0x0000334005057816 */ /* 0x000fca0000000004 */
[----:B------:R3:W-:Y:S01]  /*d12d0*/  STL [R1+0xe70], R5 ;  /* 0x000e700501007387 */ /* 0x0007e20000100800 */
[----:B0-----:R-:W-:-:S05]  /*d12e0*/  PRMT R0, R7, 0x3340, R6 ;  /* 0x0000334007007816 */ /* 0x001fca0000000006 */
[----:B------:R0:W-:Y:S01]  /*d12f0*/  STL [R1+0xe6c], R0 ;  /* 0x000e6c0001007387 */ /* 0x0001e20000100800 */
[----:B---3--:R-:W-:-:S03]  /*d1300*/  LOP3.LUT R5, R53, 0xffff, RZ, 0xc0, !PT ;  /* 0x0000ffff35057812 */ /* 0x008fc600078ec0ff */
[----:B------:R-:W3:Y:S01]  /*d1310*/  LDL.LU R53, [R1+0x4400] ;  /* 0x0044000001357983 */ /* 0x000ee20000300800 */
[----:B----4-:R-:W-:-:S03]  /*d1320*/  LOP3.LUT R7, R11, 0xffff, RZ, 0xc0, !PT ;  /* 0x0000ffff0b077812 */ /* 0x010fc600078ec0ff */
[----:B------:R-:W4:Y:S01]  /*d1330*/  LDL.LU R11, [R1+0x14b8] ;  /* 0x0014b800010b7983 */ /* 0x000f220000300800 */
[----:B--2---:R-:W-:-:S03]  /*d1340*/  LOP3.LUT R6, R30, 0xffff, RZ, 0xc0, !PT ;  /* 0x0000ffff1e067812 */ /* 0x004fc600078ec0ff */
[----:B------:R-:W2:Y:S01]  /*d1350*/  LDL.LU R30, [R1+0x1468] ;  /* 0x00146800011e7983 */ /* 0x000ea20000300800 */
[----:B-1----:R-:W-:Y:S02]  /*d1360*/  ISETP.LT.AND P1, PT, R50, UR66, !P0 ;  /* 0x0000004232007c0c */ /* 0x002fe4000c721270 */
        /* <DEDUP_REMOVED lines=15> */
[----:B------:R-:W-:Y:S01]  /*d1460*/  ISETP.LT.AND P0, PT, R50, UR58, !P0 ;  /* 0x0000003a32007c0c */ /* 0x000fe2000c701270 */
[----:B------:R-:W0:Y:S01]  /*d1470*/  LDCU UR56, c[0x0][0x398] ;  /* 0x00007300ff3877ac */ /* 0x000e220008000800 */
[----:B------:R-:W-:-:S02]  /*d1480*/  SHF.R.U32.HI R9, RZ, 0x8, R7 ;  /* 0x00000008ff097819 */ /* 0x000fc40000011607 */
[----:B------:R-:W-:Y:S01]  /*d1490*/  SHF.R.U32.HI R6, RZ, 0x8, R5 ;  /* 0x00000008ff067819 */ /* 0x000fe20000011605 */
[----:B------:R-:W0:Y:S06]  /*d14a0*/  LDCU UR57, c[0x0][0x398] ;  /* 0x00007300ff3977ac */ /* 0x000e2c0008000800 */
[----:B------:R-:W-:Y:S02]  /*d14b0*/  @P1 LOP3.LUT R61, R61, 0x80, RZ, 0xfc, !PT ;  /* 0x000000803d3d1812 */ /* 0x000fe400078efcff */
[----:B------:R-:W-:Y:S02]  /*d14c0*/  LOP3.LUT R42, R42, 0xffff, RZ, 0xc0, !PT ;  /* 0x0000ffff2a2a7812 */ /* 0x000fe400078ec0ff */
[----:B------:R-:W-:Y:S01]  /*d14d0*/  LOP3.LUT R38, R38, 0xffff, RZ, 0xc0, !PT ;  /* 0x0000ffff26267812 */ /* 0x000fe200078ec0ff */
[----:B------:R-:W-:Y:S01]  /*d14e0*/  UMOV UR68, UR72 ;  /* 0x0000004800447c82 */ /* 0x000fe20008000000 */
[----:B------:R-:W-:Y:S01]  /*d14f0*/  LOP3.LUT R61, R61, 0xffffffdf, RZ, 0xc0, !PT ;  /* 0xffffffdf3d3d7812 */ /* 0x000fe200078ec0ff */
[----:B------:R-:W1:Y:S03]  /*d1500*/  LDCU UR72, c[0x0][0x39c] ;  /* 0x00007380ff4877ac */ /* 0x000e660008000800 */
[----:B------:R-:W-:Y:S01]  /*d1510*/  @P0 LOP3.LUT R61, R61, 0x20, RZ, 0xfc, !PT ;  /* 0x000000203d3d0812 */ /* 0x000fe200078efcff */
[----:B------:R-:W1:Y:S01]  /*d1520*/  LDCU UR58, c[0x0][0x39c] ;  /* 0x00007380ff3a77ac */ /* 0x000e620008000800 */
[----:B------:R-:W-:-:S02]  /*d1530*/  ISETP.GE.AND P0, PT, R4, UR10, PT ;  /* 0x0000000a04007c0c */ /* 0x000fc4000bf06270 */
[----:B------:R-:W-:Y:S01]  /*d1540*/  SHF.R.U32.HI R4, RZ, 0x8, R19 ;  /* 0x00000008ff047819 */ /* 0x000fe20000011613 */
[----:B------:R-:W1:Y:S01]  /*d1550*/  LDCU UR10, c[0x0][0x398] ;  /* 0x00007300ff0a77ac */ /* 0x000e620008000800 */
[----:B0-----:R-:W-:Y:S02]  /*d1560*/  PRMT R0, R7, 0x3340, R5 ;  /* 0x0000334007007816 */ /* 0x001fe40000000005 */
[----:B------:R-:W-:Y:S02]  /*d1570*/  LOP3.LUT R5, R8, 0xffff, RZ, 0xc0, !PT ;  /* 0x0000ffff08057812 */ /* 0x000fe400078ec0ff */
        /* <DEDUP_REMOVED lines=32> */
[----:B------:R-:W-:Y:S01]  /*d1780*/  SHF.R.U32.HI R7, RZ, 0x8, R6 ;  /* 0x00000008ff077819 */ /* 0x000fe20000011606 */
[----:B------:R-:W0:Y:S08]  /*d1790*/  LDCU UR56, c[0x0][0x398] ;  /* 0x00007300ff3877ac */ /* 0x000e300008000800 */
[----:B------:R-:W-:Y:S01]  /*d17a0*/  @P1 LOP3.LUT R61, R61, 0x4, RZ, 0xfc, !PT ;  /* 0x000000043d3d1812 */ /* 0x000fe200078efcff */
[----:B------:R-:W0:Y:S03]  /*d17b0*/  LDCU UR57, c[0x0][0x39c] ;  /* 0x00007380ff3977ac */ /* 0x000e260008000800 */
[----:B------:R-:W-:-:S04]  /*d17c0*/  LOP3.LUT R61, R61, 0xfffffffe, RZ, 0xc0, !PT ;  /* 0xfffffffe3d3d7812 */ /* 0x000fc800078ec0ff */
[----:B------:R-:W-:Y:S02]  /*d17d0*/  @P0 LOP3.LUT R61, R61, 0x1, RZ, 0xfc, !PT ;  /* 0x000000013d3d0812 */ /* 0x000fe400078efcff */
[----:B------:R-:W-:Y:S01]  /*d17e0*/  ISETP.GE.AND P0, PT, R4, UR12, PT ;  /* 0x0000000c04007c0c */ /* 0x000fe2000bf06270 */
[----:B------:R-:W0:Y:S03]  /*d17f0*/  LDCU UR12, c[0x0][0x398] ;  /* 0x00007300ff0c77ac */ /* 0x000e260008000800 */
[----:B------:R-:W-:Y:S01]  /*d1800*/  ISETP.LT.AND P1, PT, R50, UR10, !P0 ;  /* 0x0000000a32007c0c */ /* 0x000fe2000c721270 */
[----:B------:R-:W0:Y:S01]  /*d1810*/  LDCU UR10, c[0x0][0x398] ;  /* 0x00007300ff0a77ac */ /* 0x000e220008000800 */
[----:B------:R-:W-:Y:S02]  /*d1820*/  LOP3.LUT R61, R61, 0xfffffffd, RZ, 0xc0, !PT ;  /* 0xfffffffd3d3d7812 */ /* 0x000fe400078ec0ff */
[----:B------:R-:W-:-:S09]  /*d1830*/  SHF.R.U32.HI R4, RZ, 0x8, R5 ;  /* 0x00000008ff047819 */ /* 0x000fd20000011605 */
[----:B------:R-:W-:-:S05]  /*d1840*/  @P1 LOP3.LUT R61, R61, 0x2, RZ, 0xfc, !PT ;  /* 0x000000023d3d1812 */ /* 0x000fca00078efcff */
[----:B------:R-:W-:Y:S04]  /*d1850*/  STL [R1+0x4360], R61 ;  /* 0x0043603d01007387 */ /* 0x000fe80000100800 */
[----:B------:R0:W-:Y:S01]  /*d1860*/  STL [R1+0x13e0], R0 ;  /* 0x0013e00001007387 */ /* 0x0001e20000100800 */
[----:B------:R-:W-:Y:S02]  /*d1870*/  LOP3.LUT R5, R8, 0xffff, RZ, 0xc0, !PT ;  /* 0x0000ffff08057812 */ /* 0x000fe400078ec0ff */
[----:B------:R-:W-:Y:S02]  /*d1880*/  LOP3.LUT R4, R4, 0xffff, RZ, 0xc0, !PT ;  /* 0x0000ffff04047812 */ /* 0x000fe400078ec0ff */
[----:B------:R-:W-:Y:S02]  /*d1890*/  LOP3.LUT R7, R7, 0xffff, RZ, 0xc0, !PT ;  /* 0x0000ffff07077812 */ /* 0x000fe400078ec0ff */
[----:B0-----:R-:W-:-:S02]  /*d18a0*/  PRMT R0, R6, 0x3340, R21 ;  /* 0x0000334006007816 */ /* 0x001fc40000000015 */
[----:B------:R-:W-:-:S04]  /*d18b0*/  SHF.R.U32.HI R6, RZ, 0x8, R21 ;  /* 0x00000008ff067819 */ /* 0x000fc80000011615 */
        /* <DEDUP_REMOVED lines=12> */
[----:B------:R-:W-:Y:S01]  /*d1980*/  ISETP.LT.AND P0, PT, R3, UR66, !P0 ;  /* 0x0000004203007c0c */ /* 0x000fe2000c701270 */
[----:B------:R-:W-:Y:S01]  /*d1990*/  VIADD R4, R2, 0x21 ;  /* 0x0000002102047836 */ /* 0x000fe20000000000 */
[----:B---3--:R-:W-:Y:S01]  /*d19a0*/  LOP3.LUT R51, R51, 0xbfffffff, RZ, 0xc0, !PT ;  /* 0xbfffffff33337812 */ /* 0x008fe200078ec0ff */
[----:B------:R-:W1:Y:S10]  /*d19b0*/  LDCU UR66, c[0x0][0x398] ;  /* 0x00007300ff4277ac */ /* 0x000e740008000800 */
[----:B------:R-:W-:-:S02]  /*d19c0*/  @P0 LOP3.LUT R51, R51, 0x40000000, RZ, 0xfc, !PT ;  /* 0x4000000033330812 */ /* 0x000fc400078efcff */
[----:B------:R-:W-:Y:S02]  /*d19d0*/  ISETP.GE.AND P0, PT, R4, UR52, PT ;  /* 0x0000003404007c0c */ /* 0x000fe4000bf06270 */
[----:B------:R-:W-:Y:S01]  /*d19e0*/  LOP3.LUT R51, R51, 0x7fffffff, RZ, 0xc0, !PT ;  /* 0x7fffffff33337812 */ /* 0x000fe200078ec0ff */
[----:B------:R-:W-:Y:S01]  /*d19f0*/  VIADD R4, R2, 0x20 ;  /* 0x0000002002047836 */ /* 0x000fe20000000000 */
[----:B------:R-:W-:Y:S01]  /*d1a00*/  ISETP.LT.AND P1, PT, R3, UR53, !P0 ;  /* 0x0000003503007c0c */ /* 0x000fe2000c721270 */
[----:B------:R-:W3:Y:S01]  /*d1a10*/  LDCU UR52, c[0x0][0x398] ;  /* 0x00007300ff3477ac */ /* 0x000ee20008000800 */
[----:B------:R-:W-:Y:S02]  /*d1a20*/  ISETP.LT.AND P0, PT, R50, UR56, !P0 ;  /* 0x0000003832007c0c */ /* 0x000fe4000c701270 */
[----:B------:R-:W-:Y:S01]  /*d1a30*/  LOP3.LUT R8, R10, 0xffff, RZ, 0xc0, !PT ;  /* 0x0000ffff0a087812 */ /* 0x000fe200078ec0ff */
[----:B------:R-:W1:Y:S01]  /*d1a40*/  LDCU UR56, c[0x0][0x39c] ;  /* 0x00007380ff3877ac */ /* 0x000e620008000800 */
[----:B------:R-:W-:-:S02]  /*d1a50*/  LOP3.LUT R29, R29, 0xffff, RZ, 0xc0, !PT ;  /* 0x0000ffff1d1d7812 */ /* 0x000fc400078ec0ff */
[----:B------:R-:W-:Y:S01]  /*d1a60*/  LOP3.LUT R28, R28, 0xffff, RZ, 0xc0, !PT ;  /* 0x0000ffff1c1c7812 */ /* 0x000fe200078ec0ff */
[----:B------:R-:W1:Y:S04]  /*d1a70*/  LDCU UR53, c[0x0][0x39c] ;  /* 0x00007380ff3577ac */ /* 0x000e680008000800 */
[----:B------:R-:W-:-:S04]  /*d1a80*/  @P1 LOP3.LUT R51, R51, 0x80000000, RZ, 0xfc, !PT ;  /* 0x8000000033331812 */ /* 0x000fc800078efcff */
[----:B------:R-:W-:Y:S02]  /*d1a90*/  LOP3.LUT R51, R51, 0xdfffffff, RZ, 0xc0, !PT ;  /* 0xdfffffff33337812 */ /* 0x000fe400078ec0ff */
[----:B0-----:R-:W-:Y:S02]  /*d1aa0*/  PRMT R0, R8, 0x3340, R6 ;  /* 0x0000334008007816 */ /* 0x001fe40000000006 */
[----:B------:R-:W-:Y:S02]  /*d1ab0*/  @P0 LOP3.LUT R51, R51, 0x20000000, RZ, 0xfc, !PT ;  /* 0x2000000033330812 */ /* 0x000fe400078efcff */
[----:B------:R-:W-:Y:S02]  /*d1ac0*/  ISETP.GE.AND P0, PT, R4, UR8, PT ;  /* 0x0000000804007c0c */ /* 0x000fe4000bf06270 */
[----:B------:R-:W-:Y:S01]  /*d1ad0*/  SHF.R.U32.HI R9, RZ, 0x8, R8 ;  /* 0x00000008ff097819 */ /* 0x000fe20000011608 */
[----:B------:R0:W-:Y:S01]  /*d1ae0*/  STL [R1+0x13d4], R0 ;  /* 0x0013d40001007387 */ /* 0x0001e20000100800 */
[----:B------:R-:W-:Y:S01]  /*d1af0*/  SHF.R.U32.HI R4, RZ, 0x8, R6 ;  /* 0x00000008ff047819 */ /* 0x000fe20000011606 */
[----:B------:R-:W1:Y:S01]  /*d1b00*/  LDCU UR8, c[0x0][0x398] ;  /* 0x00007300ff0877ac */ /* 0x000e620008000800 */
[----:B------:R-:W-:-:S02]  /*d1b10*/  SHF.R.U32.HI R8, RZ, 0x8, R7 ;  /* 0x00000008ff087819 */ /* 0x000fc40000011607 */
[--C-:B------:R-:W-:Y:S02]  /*d1b20*/  SHF.R.U32.HI R6, RZ, 0x8, R5.reuse ;  /* 0x00000008ff067819 */ /* 0x100fe40000011605 */
[----:B------:R-:W-:Y:S02]  /*d1b30*/  LOP3.LUT R4, R4, 0xffff, RZ, 0xc0, !PT ;  /* 0x0000ffff04047812 */ /* 0x000fe400078ec0ff */
[----:B0-----:R-:W-:Y:S02]  /*d1b40*/  PRMT R0, R7, 0x3340, R5 ;  /* 0x0000334007007816 */ /* 0x001fe40000000005 */
[----:B------:R-:W-:Y:S02]  /*d1b50*/  LOP3.LUT R5, R9, 0xffff, RZ, 0xc0, !PT ;  /* 0x0000ffff09057812 */ /* 0x000fe400078ec0ff */
[----:B------:R-:W-:Y:S02]  /*d1b60*/  LOP3.LUT R7, R8, 0xffff, RZ, 0xc0, !PT ;  /* 0x0000ffff08077812 */ /* 0x000fe400078ec0ff */
[----:B------:R-:W-:Y:S01]  /*d1b70*/  LOP3.LUT R6, R6, 0xffff, RZ, 0xc0, !PT ;  /* 0x0000ffff06067812 */ /* 0x000fe200078ec0ff */
[----:B------:R0:W-:Y:S01]  /*d1b80*/  STL [R1+0x13d0], R0 ;  /* 0x0013d00001007387 */ /* 0x0001e20000100800 */
[----:B------:R-:W-:-:S05]  /*d1b90*/  PRMT R5, R5, 0x3340, R4 ;  /* 0x0000334005057816 */ /* 0x000fca0000000004 */
[----:B------:R2:W-:Y:S01]  /*d1ba0*/  STL [R1+0xc38], R5 ;  /* 0x000c380501007387 */ /* 0x0005e20000100800 */
[----:B0-----:R-:W-:-:S05]  /*d1bb0*/  PRMT R0, R7, 0x3340, R6 ;  /* 0x0000334007007816 */ /* 0x001fca0000000006 */
[----:B------:R0:W-:Y:S04]  /*d1bc0*/  STL [R1+0xc34], R0 ;  /* 0x000c340001007387 */ /* 0x0001e80000100800 */
        /* <DEDUP_REMOVED lines=19> */
[----:B---3--:R-:W-:Y:S01]  /*d1d00*/  ISETP.LT.AND P1, PT, R50, UR52, !P0 ;  /* 0x0000003432007c0c */ /* 0x008fe2000c721270 */
[----:B------:R3:W-:Y:S01]  /*d1d10*/  STL [R1+0x13c8], R0 ;  /* 0x0013c80001007387 */ /* 0x0007e20000100800 */
[----:B-1----:R-:W-:Y:S01]  /*d1d20*/  ISETP.LT.AND P0, PT, R3, UR66, !P0 ;  /* 0x0000004203007c0c */ /* 0x002fe2000c701270 */
[----:B------:R-:W1:Y:S01]  /*d1d30*/  LDCU UR62, c[0x0][0x398] ;  /* 0x00007300ff3e77ac */ /* 0x000e620008000800 */
[----:B------:R-:W-:-:S02]  /*d1d40*/  SHF.R.U32.HI R7, RZ, 0x8, R5 ;  /* 0x00000008ff077819 */ /* 0x000fc40000011605 */
[----:B------:R-:W-:Y:S01]  /*d1d50*/  SHF.R.U32.HI R6, RZ, 0x8, R22 ;  /* 0x00000008ff067819 */ /* 0x000fe20000011616 */
[----:B------:R-:W0:Y:S01]  /*d1d60*/  LDCU UR66, c[0x0][0x398] ;  /* 0x00007300ff4277ac */ /* 0x000e220008000800 */
[----:B------:R-:W-:Y:S02]  /*d1d70*/  LOP3.LUT R43, R43, 0xffff, RZ, 0xc0, !PT ;  /* 0x0000ffff2b2b7812 */ /* 0x000fe400078ec0ff */
[----:B------:R-:W-:Y:S01]  /*d1d80*/  LOP3.LUT R41, R41, 0xffff, RZ, 0xc0, !PT ;  /* 0x0000ffff29297812 */ /* 0x000fe200078ec0ff */
[----:B------:R-:W0:Y:S02]  /*d1d90*/  LDCU UR52, c[0x0][0x39c] ;  /* 0x00007380ff3477ac */ /* 0x000e240008000800 */
[----:B------:R-:W-:-:S04]  /*d1da0*/  @P1 LOP3.LUT R51, R51, 0x4000000, RZ, 0xfc, !PT ;  /* 0x0400000033331812 */ /* 0x000fc800078efcff */
[----:B------:R-:W-:-:S04]  /*d1db0*/  LOP3.LUT R51, R51, 0xfdffffff, RZ, 0xc0, !PT ;  /* 0xfdffffff33337812 */ /* 0x000fc800078ec0ff */
[----:B------:R-:W-:Y:S02]  /*d1dc0*/  @P0 LOP3.LUT R51, R51, 0x2000000, RZ, 0xfc, !PT ;  /* 0x0200000033330812 */ /* 0x000fe400078efcff */
[----:B------:R-:W-:Y:S01]  /*d1dd0*/  ISETP.GE.AND P0, PT, R4, UR64, PT ;  /* 0x0000004004007c0c */ /* 0x000fe2000bf06270 */
[----:B------:R-:W0:Y:S01]  /*d1de0*/  LDCU UR64, c[0x0][0x398] ;  /* 0x00007300ff4077ac */ /* 0x000e220008000800 */
[----:B------:R-:W-:Y:S02]  /*d1df0*/  SHF.R.U32.HI R4, RZ, 0x8, R23 ;  /* 0x00000008ff047819 */ /* 0x000fe40000011617 */
[----:B---3--:R-:W-:Y:S02]  /*d1e00*/  PRMT R0, R5, 0x3340, R22 ;  /* 0x0000334005007816 */ /* 0x008fe40000000016 */
[----:B------:R-:W-:Y:S02]  /*d1e10*/  LOP3.LUT R5, R8, 0xffff, RZ, 0xc0, !PT ;  /* 0x0000ffff08057812 */ /* 0x000fe400078ec0ff */
[----:B------:R-:W-:-:S02]  /*d1e20*/  LOP3.LUT R4, R4, 0xffff, RZ, 0xc0, !PT ;  /* 0x0000ffff04047812 */ /* 0x000fc400078ec0ff */
[----:B------:R-:W-:Y:S02]  /*d1e30*/  LOP3.LUT R7, R7, 0xffff, RZ, 0xc0, !PT ;  /* 0x0000ffff07077812 */ /* 0x000fe400078ec0ff */
[----:B------:R-:W-:Y:S01]  /*d1e40*/  LOP3.LUT R6, R6, 0xffff, RZ, 0xc0, !PT ;  /* 0x0000ffff06067812 */ /* 0x000fe200078ec0ff */
[----:B------:R3:W-:Y:S01]  /*d1e50*/  STL [R1+0x13c4], R0 ;  /* 0x0013c40001007387 */ /* 0x0007e20000100800 */
[----:B------:R-:W-:-:S05]  /*d1e60*/  PRMT R5, R5, 0x3340, R4 ;  /* 0x0000334005057816 */ /* 0x000fca0000000004 */
[----:B------:R0:W-:Y:S01]  /*d1e70*/  STL [R1+0xc30], R5 ;  /* 0x000c300501007387 */ /* 0x0001e20000100800 */
[----:B---3--:R-:W-:-:S05]  /*d1e80*/  PRMT R0, R7, 0x3340, R6 ;  /* 0x0000334007007816 */ /* 0x008fca0000000006 */
[----:B------:R3:W-:Y:S01]  /*d1e90*/  STL [R1+0xc2c], R0 ;  /* 0x000c2c0001007387 */ /* 0x0007e20000100800 */
[----:B0-----:R-:W-:Y:S02]  /*d1ea0*/  LOP3.LUT R5, R52, 0xffff, RZ, 0xc0, !PT ;  /* 0x0000ffff34057812 */ /* 0x001fe400078ec0ff */
[----:B------:R-:W-:Y:S01]  /*d1eb0*/  LOP3.LUT R8, R10, 0xffff, RZ, 0xc0, !PT ;  /* 0x0000ffff0a087812 */ /* 0x000fe200078ec0ff */
        /* <DEDUP_REMOVED lines=12> */
[----:B---3--:R-:W-:Y:S01]  /*d1f80*/  PRMT R0, R7, 0x3340, R5 ;  /* 0x0000334007007816 */ /* 0x008fe20000000005 */
[----:B------:R-:W3:Y:S04]  /*d1f90*/  LDCU UR10, c[0x0][0x39c] ;  /* 0x00007380ff0a77ac */ /* 0x000ee80008000800 */
[----:B------:R-:W-:-:S04]  /*d1fa0*/  @P1 LOP3.LUT R51, R51, 0x1000000, RZ, 0xfc, !PT ;  /* 0x0100000033331812 */ /* 0x000fc800078efcff */
[----:B------:R-:W-:-:S04]  /*d1fb0*/  LOP3.LUT R51, R51, 0xff7fffff, RZ, 0xc0, !PT ;  /* 0xff7fffff33337812 */ /* 0x000fc800078ec0ff */
[----:B------:R-:W-:Y:S02]  /*d1fc0*/  @P0 LOP3.LUT R51, R51, 0x800000, RZ, 0xfc, !PT ;  /* 0x0080000033330812 */ /* 0x000fe400078efcff */
[----:B------:R-:W-:Y:S02]  /*d1fd0*/  ISETP.GE.AND P0, PT, R4, UR48, PT ;  /* 0x0000003004007c0c */ /* 0x000fe4000bf06270 */
[----:B------:R-:W-:Y:S01]  /*d1fe0*/  LOP3.LUT R51, R51, 0xffbfffff, RZ, 0xc0, !PT ;  /* 0xffbfffff33337812 */ /* 0x000fe200078ec0ff */
[----:B------:R-:W-:Y:S01]  /*d1ff0*/  VIADD R4, R2, 0x5c ;  /* 0x0000005c02047836 */ /* 0x000fe20000000000 */
[----:B------:R-:W-:Y:S02]  /*d2000*/  ISETP.LT.AND P1, PT, R50, UR12, !P0 ;  /* 0x0000000c32007c0c */ /* 0x000fe4000c721270 */
[----:B------:R-:W-:Y:S02]  /*d2010*/  PRMT R17, R8, 0x3340, R6 ;  /* 0x0000334008117816 */ /* 0x000fe40000000006 */
[----:B------:R-:W-:Y:S01]  /*d2020*/  SHF.R.U32.HI R7, RZ, 0x8, R8 ;  /* 0x00000008ff077819 */ /* 0x000fe20000011608 */
[----:B------:R0:W-:Y:S01]  /*d2030*/  STL [R1+0x13c0], R0 ;  /* 0x0013c00001007387 */ /* 0x0001e20000100800 */
[----:B-1----:R-:W-:Y:S01]  /*d2040*/  ISETP.LT.AND P0, PT, R3, UR62, !P0 ;  /* 0x0000003e03007c0c */ /* 0x002fe2000c701270 */
[----:B------:R-:W1:Y:S01]  /*d2050*/  LDCU UR48, c[0x0][0x398] ;  /* 0x00007300ff3077ac */ /* 0x000e620008000800 */
[----:B------:R-:W0:Y:S05]  /*d2060*/  LDCU UR12, c[0x0][0x39c] ;  /* 0x00007380ff0c77ac */ /* 0x000e2a0008000800 */
[----:B------:R-:W-:-:S02]  /*d2070*/  @P1 LOP3.LUT R51, R51, 0x400000, RZ, 0xfc, !PT ;  /* 0x0040000033331812 */ /* 0x000fc400078efcff */
[----:B------:R-:W-:Y:S01]  /*d2080*/  SHF.R.U32.HI R6, RZ, 0x8, R6 ;  /* 0x00000008ff067819 */ /* 0x000fe20000011606 */
[----:B------:R-:W0:Y:S01]  /*d2090*/  LDCU UR62, c[0x0][0x398] ;  /* 0x00007300ff3e77ac */ /* 0x000e220008000800 */
[----:B------:R-:W-:-:S04]  /*d20a0*/  LOP3.LUT R51, R51, 0xffdfffff, RZ, 0xc0, !PT ;  /* 0xffdfffff33337812 */ /* 0x000fc800078ec0ff */
[----:B------:R-:W-:Y:S02]  /*d20b0*/  @P0 LOP3.LUT R51, R51, 0x200000, RZ, 0xfc, !PT ;  /* 0x0020000033330812 */ /* 0x000fe400078efcff */
[----:B------:R-:W-:Y:S01]  /*d20c0*/  ISETP.GE.AND P0, PT, R4, UR50, PT ;  /* 0x0000003204007c0c */ /* 0x000fe2000bf06270 */
[----:B------:R-:W1:Y:S01]  /*d20d0*/  LDCU UR50, c[0x0][0x398] ;  /* 0x00007300ff3277ac */ /* 0x000e620008000800 */
[----:B------:R-:W-:Y:S02]  /*d20e0*/  SHF.R.U32.HI R4, RZ, 0x8, R5 ;  /* 0x00000008ff047819 */ /* 0x000fe40000011605 */
[----:B------:R-:W-:Y:S02]  /*d20f0*/  LOP3.LUT R5, R9, 0xffff, RZ, 0xc0, !PT ;  /* 0x0000ffff09057812 */ /* 0x000fe400078ec0ff */
[----:B------:R-:W-:Y:S02]  /*d2100*/  LOP3.LUT R4, R4, 0xffff, RZ, 0xc0, !PT ;  /* 0x0000ffff04047812 */ /* 0x000fe400078ec0ff */
[----:B------:R-:W-:-:S02]  /*d2110*/  LOP3.LUT R7, R7, 0xffff, RZ, 0xc0, !PT ;  /* 0x0000ffff07077812 */ /* 0x000fc400078ec0ff */
[----:B------:R-:W-:Y:S02]  /*d2120*/  LOP3.LUT R6, R6, 0xffff, RZ, 0xc0, !PT ;  /* 0x0000ffff06067812 */ /* 0x000fe400078ec0ff */
[----:B0-----:R-:W-:Y:S02]  /*d2130*/  PRMT R0, R5, 0x3340, R4 ;  /* 0x0000334005007816 */ /* 0x001fe40000000004 */
[----:B------:R-:W-:-:S03]  /*d2140*/  PRMT R13, R7, 0x3340, R6 ;  /* 0x00003340070d7816 */ /* 0x000fc60000000006 */
[----:B------:R0:W-:Y:S01]  /*d2150*/  STL [R1+0xc14], R0 ;  /* 0x000c140001007387 */ /* 0x0001e20000100800 */
[----:B------:R-:W-:-:S03]  /*d2160*/  LOP3.LUT R7, R10, 0xffff, RZ, 0xc0, !PT ;  /* 0x0000ffff0a077812 */ /* 0x000fc600078ec0ff */
[----:B------:R-:W3:Y:S01]  /*d2170*/  LDL.LU R10, [R1+0x14f4] ;  /* 0x0014f400010a7983 */ /* 0x000ee20000300800 */
[----:B--2---:R-:W-:-:S03]  /*d2180*/  LOP3.LUT R5, R30, 0xffff, RZ, 0xc0, !PT ;  /* 0x0000ffff1e057812 */ /* 0x004fc600078ec0ff */
[----:B------:R-:W2:Y:S01]  /*d2190*/  LDL.LU R30, [R1+0x14d0] ;  /* 0x0014d000011e7983 */ /* 0x000ea20000300800 */
[----:B------:R-:W-:Y:S02]  /*d21a0*/  ISETP.LT.AND P1, PT, R50, UR64, !P0 ;  /* 0x0000004032007c0c */ /* 0x000fe4000c721270 */
[----:B------:R-:W-:Y:S01]  /*d21b0*/  LOP3.LUT R51, R51, 0xffefffff, RZ, 0xc0, !PT ;  /* 0xffefffff33337812 */ /* 0x000fe200078ec0ff */
[----:B------:R-:W-:Y:S01]  /*d21c0*/  VIADD R4, R2, 0x5d ;  /* 0x0000005d02047836 */ /* 0x000fe20000000000 */
[----:B------:R-:W-:Y:S01]  /*d21d0*/  ISETP.LT.AND P0, PT, R3, UR66, !P0 ;  /* 0x0000004203007c0c */ /* 0x000fe2000c701270 */
[----:B------:R-:W0:Y:S01]  /*d21e0*/  LDCU UR64, c[0x0][0x398] ;  /* 0x00007300ff4077ac */ /* 0x000e220008000800 */
[----:B----4-:R-:W-:Y:S02]  /*d21f0*/  LOP3.LUT R6, R11, 0xffff, RZ, 0xc0, !PT ;  /* 0x0000ffff0b067812 */ /* 0x010fe400078ec0ff */
[----:B------:R-:W-:Y:S01]  /*d2200*/  SHF.R.U32.HI R8, RZ, 0x8, R7 ;  /* 0x00000008ff087819 */ /* 0x000fe20000011607 */
[----:B------:R-:W4:Y:S04]  /*d2210*/  LDCU UR66, c[0x0][0x398] ;  /* 0x00007300ff4277ac */ /* 0x000f280008000800 */
        /* <DEDUP_REMOVED lines=9> */
[----:B------:R-:W-:Y:S01]  /*d22b0*/  PRMT R16, R7, 0x3340, R5 ;  /* 0x0000334007107816 */ /* 0x000fe20000000005 */
[----:B------:R-:W0:Y:S01]  /*d22c0*/  LDCU UR62, c[0x0][0x398] ;  /* 0x00007300ff3e77ac */ /* 0x000e220008000800 */
[----:B------:R-:W-:-:S02]  /*d22d0*/  PRMT R15, R6, 0x3340, R39 ;  /* 0x00003340060f7816 */ /* 0x000fc40000000027 */
[----:B------:R-:W-:Y:S01]  /*d22e0*/  LOP3.LUT R31, R31, 0xffff, RZ, 0xc0, !PT ;  /* 0x0000ffff1f1f7812 */ /* 0x000fe200078ec0ff */
[----:B------:R-:W0:Y:S04]  /*d22f0*/  LDCU UR14, c[0x0][0x39c] ;  /* 0x00007380ff0e77ac */ /* 0x000e280008000800 */
[----:B------:R-:W-:-:S04]  /*d2300*/  @P1 LOP3.LUT R51, R51, 0x40000, RZ, 0xfc, !PT ;  /* 0x0004000033331812 */ /* 0x000fc800078efcff */
[----:B------:R-:W-:-:S04]  /*d2310*/  LOP3.LUT R51, R51, 0xfffdffff, RZ, 0xc0, !PT ;  /* 0xfffdffff33337812 */ /* 0x000fc800078ec0ff */
[----:B------:R-:W-:Y:S02]  /*d2320*/  @P0 LOP3.LUT R51, R51, 0x20000, RZ, 0xfc, !PT ;  /* 0x0002000033330812 */ /* 0x000fe400078efcff */
[----:B------:R-:W-:Y:S01]  /*d2330*/  ISETP.GE.AND P0, PT, R4, UR16, PT ;  /* 0x0000001004007c0c */ /* 0x000fe2000bf06270 */
[----:B------:R-:W0:Y:S01]  /*d2340*/  LDCU UR16, c[0x0][0x39c] ;  /* 0x00007380ff1077ac */ /* 0x000e220008000800 */
[----:B------:R-:W-:Y:S02]  /*d2350*/  SHF.R.U32.HI R4, RZ, 0x8, R5 ;  /* 0x00000008ff047819 */ /* 0x000fe40000011605 */
[----:B------:R-:W-:Y:S02]  /*d2360*/  SHF.R.U32.HI R7, RZ, 0x8, R6 ;  /* 0x00000008ff077819 */ /* 0x000fe40000011606 */
[----:B------:R-:W-:Y:S02]  /*d2370*/  SHF.R.U32.HI R6, RZ, 0x8, R39 ;  /* 0x00000008ff067819 */ /* 0x000fe40000011627 */
[----:B------:R-:W-:-:S02]  /*d2380*/  LOP3.LUT R5, R8, 0xffff, RZ, 0xc0, !PT ;  /* 0x0000ffff08057812 */ /* 0x000fc400078ec0ff */
[----:B------:R-:W-:Y:S02]  /*d2390*/  LOP3.LUT R4, R4, 0xffff, RZ, 0xc0, !PT ;  /* 0x0000ffff04047812 */ /* 0x000fe400078ec0ff */
[----:B------:R-:W-:Y:S02]  /*d23a0*/  LOP3.LUT R7, R7, 0xffff, RZ, 0xc0, !PT ;  /* 0x0000ffff07077812 */ /* 0x000fe400078ec0ff */
[----:B------:R-:W-:Y:S02]  /*d23b0*/  LOP3.LUT R6, R6, 0xffff, RZ, 0xc0, !PT ;  /* 0x0000ffff06067812 */ /* 0x000fe400078ec0ff */
[----:B------:R-:W-:Y:S02]  /*d23c0*/  PRMT R12, R5, 0x3340, R4 ;  /* 0x00003340050c7816 */ /* 0x000fe40000000004 */
[----:B------:R-:W-:Y:S02]  /*d23d0*/  LOP3.LUT R5, R53, 0xffff, RZ, 0xc0, !PT ;  /* 0x0000ffff35057812 */ /* 0x000fe400078ec0ff */
[----:B------:R-:W-:Y:S01]  /*d23e0*/  PRMT R11, R7, 0x3340, R6 ;  /* 0x00003340070b7816 */ /* 0x000fe20000000006 */
[----:B------:R-:W4:Y:S04]  /*d23f0*/  LDL.LU R53, [R1+0x43f0] ;  /* 0x0043f00001357983 */ /* 0x000f280000300800 */
[----:B0-----:R-:W4:Y:S01]  /*d2400*/  LDL.LU R0, [R1+0x1500] ;  /* 0x0015000001007983 */ /* 0x001f220000300800 */
[----:B--2---:R-:W-:-:S03]  /*d2410*/  LOP3.LUT R6, R30, 0xffff, RZ, 0xc0, !PT ;  /* 0x0000ffff1e067812 */ /* 0x004fc600078ec0ff */
[----:B------:R-:W2:Y:S01]  /*d2420*/  LDL.LU R30, [R1+0x14a4] ;  /* 0x0014a400011e7983 */ /* 0x000ea20000300800 */
[----:B------:R-:W-:Y:S02]  /*d2430*/  ISETP.LT.AND P1, PT, R50, UR50, !P0 ;  /* 0x0000003232007c0c */ /* 0x000fe4000c721270 */
[----:B------:R-:W-:Y:S01]  /*d2440*/  LOP3.LUT R51, R51, 0xfffeffff, RZ, 0xc0, !PT ;  /* 0xfffeffff33337812 */ /* 0x000fe200078ec0ff */
[----:B------:R-:W-:Y:S01]  /*d2450*/  VIADD R4, R2, 0x5f ;  /* 0x0000005f02047836 */ /* 0x000fe20000000000 */
[----:B------:R-:W-:Y:S01]  /*d2460*/  ISETP.LT.AND P0, PT, R3, UR64, !P0 ;  /* 0x0000004003007c0c */ /* 0x000fe2000c701270 */
[----:B------:R-:W0:Y:S01]  /*d2470*/  LDCU UR50, c[0x0][0x398] ;  /* 0x00007300ff3277ac */ /* 0x000e220008000800 */
[----:B---3--:R-:W-:Y:S02]  /*d2480*/  LOP3.LUT R7, R10, 0xffff, RZ, 0xc0, !PT ;  /* 0x0000ffff0a077812 */ /* 0x008fe400078ec0ff */
[----:B------:R-:W-:Y:S01]  /*d2490*/  SHF.R.U32.HI R8, RZ, 0x8, R6 ;  /* 0x00000008ff087819 */ /* 0x000fe20000011606 */
[----:B------:R-:W3:Y:S04]  /*d24a0*/  LDCU UR64, c[0x0][0x398] ;  /* 0x00007300ff4077ac */ /* 0x000ee80008000800 */
        /* <DEDUP_REMOVED lines=9> */
[----:B------:R-:W-:Y:S01]  /*d2540*/  SHF.R.U32.HI R9, RZ, 0x8, R7 ;  /* 0x00000008ff097819 */ /* 0x000fe20000011607 */
[----:B------:R-:W0:Y:S01]  /*d2550*/  LDCU UR62, c[0x0][0x398] ;  /* 0x00007300ff3e77ac */ /* 0x000e220008000800 */
[----:B------:R-:W-:Y:S01]  /*d2560*/  PRMT R14, R6, 0x3340, R37 ;  /* 0x00003340060e7816 */ /* 0x000fe20000000025 */
[----:B------:R-:W0:Y:S06]  /*d2570*/  LDCU UR18, c[0x0][0x39c] ;  /* 0x00007380ff1277ac */ /* 0x000e2c0008000800 */
[----:B------:R-:W-:-:S04]  /*d2580*/  @P1 LOP3.LUT R51, R51, 0x4000, RZ, 0xfc, !PT ;  /* 0x0000400033331812 */ /* 0x000fc800078efcff */
[----:B------:R-:W-:Y:S02]  /*d2590*/  LOP3.LUT R51, R51, 0xffffdfff, RZ, 0xc0, !PT ;  /* 0xffffdfff33337812 */ /* 0x000fe400078ec0ff */
[--C-:B------:R-:W-:Y:S02]  /*d25a0*/  PRMT R7, R7, 0x3340, R5.reuse ;  /* 0x0000334007077816 */ /* 0x100fe40000000005 */
[----:B------:R-:W-:Y:S02]  /*d25b0*/  @P0 LOP3.LUT R51, R51, 0x2000, RZ, 0xfc, !PT ;  /* 0x0000200033330812 */ /* 0x000fe400078efcff */
[----:B------:R-:W-:Y:S02]  /*d25c0*/  ISETP.GE.AND P0, PT, R4, UR20, PT ;  /* 0x0000001404007c0c */ /* 0x000fe4000bf06270 */
[----:B------:R-:W-:Y:S01]  /*d25d0*/  SHF.R.U32.HI R6, RZ, 0x8, R5 ;  /* 0x00000008ff067819 */ /* 0x000fe20000011605 */
[----:B------:R0:W-:Y:S01]  /*d25e0*/  STL [R1+0x13bc], R7 ;  /* 0x0013bc0701007387 */ /* 0x0001e20000100800 */
[----:B------:R-:W-:Y:S01]  /*d25f0*/  SHF.R.U32.HI R4, RZ, 0x8, R37 ;  /* 0x00000008ff047819 */ /* 0x000fe20000011625 */
[----:B------:R-:W1:Y:S01]  /*d2600*/  LDCU UR20, c[0x0][0x39c] ;  /* 0x00007380ff1477ac */ /* 0x000e620008000800 */
[----:B------:R-:W-:-:S02]  /*d2610*/  LOP3.LUT R5, R8, 0xffff, RZ, 0xc0, !PT ;  /* 0x0000ffff08057812 */ /* 0x000fc400078ec0ff */
[----:B------:R-:W-:Y:S02]  /*d2620*/  LOP3.LUT R4, R4, 0xffff, RZ, 0xc0, !PT ;  /* 0x0000ffff04047812 */ /* 0x000fe400078ec0ff */
[----:B------:R-:W-:Y:S02]  /*d2630*/  LOP3.LUT R6, R6, 0xffff, RZ, 0xc0, !PT ;  /* 0x0000ffff06067812 */ /* 0x000fe400078ec0ff */
[----:B0-----:R-:W-:Y:S02]  /*d2640*/  LOP3.LUT R7, R9, 0xffff, RZ, 0xc0, !PT ;  /* 0x0000ffff09077812 */ /* 0x001fe400078ec0ff */
[----:B------:R-:W-:Y:S02]  /*d2650*/  PRMT R10, R5, 0x3340, R4 ;  /* 0x00003340050a7816 */ /* 0x000fe40000000004 */
[----:B------:R-:W-:-:S05]  /*d2660*/  PRMT R5, R7, 0x3340, R6 ;  /* 0x0000334007057816 */ /* 0x000fca0000000006 */
[----:B------:R0:W-:Y:S01]  /*d2670*/  STL [R1+0xc08], R5 ;  /* 0x000c080501007387 */ /* 0x0001e20000100800 */
[----:B----4-:R-:W-:Y:S02]  /*d2680*/  LOP3.LUT R7, R0, 0xffff, RZ, 0xc0, !PT ;  /* 0x0000ffff00077812 */ /* 0x010fe400078ec0ff */
[----:B0-----:R-:W-:Y:S02]  /*d2690*/  LOP3.LUT R5, R53, 0xffff, RZ, 0xc0, !PT ;  /* 0x0000ffff35057812 */ /* 0x001fe400078ec0ff */
[----:B------:R-:W4:Y:S04]  /*d26a0*/  LDL.LU R53, [R1+0x43ec] ;  /* 0x0043ec0001357983 */ /* 0x000f280000300800 */
        /* <DEDUP_REMOVED lines=8> */
[----:B------:R-:W-:-:S07]  /*d2730*/  SHF.R.U32.HI R9, RZ, 0x8, R7 ;  /* 0x00000008ff097819 */ /* 0x000fce0000011607 */
[----:B------:R-:W-:Y:S01]  /*d2740*/  @P1 LOP3.LUT R51, R51, 0x1000, RZ, 0xfc, !PT ;  /* 0x0000100033331812 */ /* 0x000fe200078efcff */
[----:B------:R-:W3:Y:S03]  /*d2750*/  LDCU UR64, c[0x0][0x398] ;  /* 0x00007300ff4077ac */ /* 0x000ee60008000800 */
        /* <DEDUP_REMOVED lines=10> */
[----:B------:R-:W-:-:S02]  /*d2800*/  SHF.R.U32.HI R8, RZ, 0x8, R6 ;  /* 0x00000008ff087819 */ /* 0x000fc40000011606 */
        /* <DEDUP_REMOVED lines=19> */
[----:B------:R0:W-:Y:S01]  /*d2940*/  STL [R1+0xbec], R5 ;  /* 0x000bec0501007387 */ /* 0x0001e20000100800 */
[----:B----4-:R-:W-:Y:S02]  /*d2950*/  LOP3.LUT R7, R0, 0xffff, RZ, 0xc0, !PT ;  /* 0x0000ffff00077812 */ /* 0x010fe400078ec0ff */
[----:B0-----:R-:W-:Y:S02]  /*d2960*/  LOP3.LUT R5, R52, 0xffff, RZ, 0xc0, !PT ;  /* 0x0000ffff34057812 */ /* 0x001fe400078ec0ff */
[----:B------:R-:W4:Y:S04]  /*d2970*/  LDL.LU R52, [R1+0x43e8] ;  /* 0x0043e80001347983 */ /* 0x000f280000300800 */
        /* <DEDUP_REMOVED lines=44> */
[----:B----4-:R-:W-:-:S02]  /*d2c40*/  LOP3.LUT R5, R52, 0xffff, RZ, 0xc0, !PT ;  /* 0x0000ffff34057812 */ /* 0x010fc400078ec0ff */
[----:B------:R-:W4:Y:S01]  /*d2c50*/  LDL.LU R52, [R1+0x43e4] ;  /* 0x0043e40001347983 */ /* 0x000f220000300800 */
[----:B------:R-:W-:-:S03]  /*d2c60*/  LOP3.LUT R7, R0, 0xffff, RZ, 0xc0, !PT ;  /* 0x0000ffff00077812 */ /* 0x000fc600078ec0ff */
        /* <DEDUP_REMOVED lines=8> */
[----:B------:R-:W-:Y:S01]  /*d2cf0*/  LOP3.LUT R8, R18, 0xffff, RZ, 0xc0, !PT ;  /* 0x0000ffff12087812 */ /* 0x000fe200078ec0ff */
[----:B------:R-:W1:Y:S06]  /*d2d00*/  LDCU UR64, c[0x0][0x398] ;  /* 0x00007300ff4077ac */ /* 0x000e6c0008000800 */
        /* <DEDUP_REMOVED lines=11> */
[----:B------:R-:W-:Y:S01]  /*d2dc0*/  LOP3.LUT R33, R33, 0xffff, RZ, 0xc0, !PT ;  /* 0x0000ffff21217812 */ /* 0x000fe200078ec0ff */
[----:B------:R-:W0:Y:S06]  /*d2dd0*/  LDCU UR30, c[0x0][0x39c] ;  /* 0x00007380ff1e77ac */ /* 0x000e2c0008000800 */
[----:B------:R-:W-:-:S04]  /*d2de0*/  @P1 LOP3.LUT R51, R51, 0x4, RZ, 0xfc, !PT ;  /* 0x0000000433331812 */ /* 0x000fc800078efcff */
[----:B------:R-:W-:-:S04]  /*d2df0*/  LOP3.LUT R51, R51, 0xfffffffd, RZ, 0xc0, !PT ;  /* 0xfffffffd33337812 */ /* 0x000fc800078ec0ff */
[----:B------:R-:W-:Y:S02]  /*d2e00*/  @P0 LOP3.LUT R51, R51, 0x2, RZ, 0xfc, !PT ;  /* 0x0000000233330812 */ /* 0x000fe400078efcff */
[----:B------:R-:W-:Y:S01]  /*d2e10*/  ISETP.GE.AND P0, PT, R4, UR32, PT ;  /* 0x0000002004007c0c */ /* 0x000fe2000bf06270 */
[----:B------:R-:W1:Y:S03]  /*d2e20*/  LDCU UR32, c[0x0][0x39c] ;  /* 0x00007380ff2077ac */ /* 0x000e660008000800 */
[----:B0-----:R-:W-:Y:S01]  /*d2e30*/  ISETP.LT.AND P1, PT, R50, UR50, !P0 ;  /* 0x0000003232007c0c */ /* 0x001fe2000c721270 */
[----:B------:R-:W0:Y:S01]  /*d2e40*/  LDCU UR50, c[0x0][0x398] ;  /* 0x00007300ff3277ac */ /* 0x000e220008000800 */
[----:B------:R-:W-:Y:S02]  /*d2e50*/  LOP3.LUT R51, R51, 0xfffffffe, RZ, 0xc0, !PT ;  /* 0xfffffffe33337812 */ /* 0x000fe400078ec0ff */
[----:B------:R-:W-:-:S02]  /*d2e60*/  PRMT R4, R8, 0x3340, R6 ;  /* 0x0000334008047816 */ /* 0x000fc40000000006 */
[----:B------:R-:W-:-:S07]  /*d2e70*/  SHF.R.U32.HI R8, RZ, 0x8, R7 ;  /* 0x00000008ff087819 */ /* 0x000fce0000011607 */
[----:B------:R-:W-:Y:S02]  /*d2e80*/  @P1 LOP3.LUT R51, R51, 0x1, RZ, 0xfc, !PT ;  /* 0x0000000133331812 */ /* 0x000fe400078efcff */
[----:B------:R-:W-:-:S03]  /*d2e90*/  PRMT R7, R7, 0x3340, R5 ;  /* 0x0000334007077816 */ /* 0x000fc60000000005 */
[----:B------:R-:W-:Y:S04]  /*d2ea0*/  STL [R1+0x4364], R51 ;  /* 0x0043643301007387 */ /* 0x000fe80000100800 */
[----:B------:R0:W-:Y:S04]  /*d2eb0*/  STL [R1+0xe98], R4 ;  /* 0x000e980401007387 */ /* 0x0001e80000100800 */
[----:B------:R1:W-:Y:S01]  /*d2ec0*/  STL [R1+0xe94], R7 ;  /* 0x000e940701007387 */ /* 0x0003e20000100800 */
[----:B0-----:R-:W-:Y:S02]  /*d2ed0*/  SHF.R.U32.HI R4, RZ, 0x8, R6 ;  /* 0x00000008ff047819 */ /* 0x001fe40000011606 */
[----:B------:R-:W-:-:S02]  /*d2ee0*/  SHF.R.U32.HI R6, RZ, 0x8, R5 ;  /* 0x00000008ff067819 */ /* 0x000fc40000011605 */
[----:B------:R-:W-:Y:S02]  /*d2ef0*/  LOP3.LUT R5, R9, 0xffff, RZ, 0xc0, !PT ;  /* 0x0000ffff09057812 */ /* 0x000fe400078ec0ff */
[----:B------:R-:W-:Y:S02]  /*d2f00*/  LOP3.LUT R4, R4, 0xffff, RZ, 0xc0, !PT ;  /* 0x0000ffff04047812 */ /* 0x000fe400078ec0ff */
[----:B-1----:R-:W-:Y:S02]  /*d2f10*/  LOP3.LUT R7, R8, 0xffff, RZ, 0xc0, !PT ;  /* 0x0000ffff08077812 */ /* 0x002fe400078ec0ff */
[----:B------:R-:W-:Y:S02]  /*d2f20*/  LOP3.LUT R6, R6, 0xffff, RZ, 0xc0, !PT ;  /* 0x0000ffff06067812 */ /* 0x000fe400078ec0ff */
[----:B------:R-:W-:Y:S02]  /*d2f30*/  PRMT R8, R5, 0x3340, R4 ;  /* 0x0000334005087816 */ /* 0x000fe40000000004 */
[----:B------:R-:W-:-:S03]  /*d2f40*/  PRMT R5, R7, 0x3340, R6 ;  /* 0x0000334007057816 */ /* 0x000fc60000000006 */
[----:B------:R-:W-:Y:S01]  /*d2f50*/  STL [R1+0x13c], R8 ;  /* 0x00013c0801007387 */ /* 0x000fe20000100800 */
[----:B----4-:R-:W-:-:S03]  /*d2f60*/  LOP3.LUT R6, R0, 0xffff, RZ, 0xc0, !PT ;  /* 0x0000ffff00067812 */ /* 0x010fc600078ec0ff */
[----:B------:R2:W-:Y:S04]  /*d2f70*/  STL [R1+0x138], R5 ;  /* 0x0001380501007387 */ /* 0x0005e80000100800 */
[----:B------:R-:W4:Y:S04]  /*d2f80*/  LDL.LU R18, [R1+0x152c] ;  /* 0x00152c0001127983 */ /* 0x000f280000300800 */
[----:B------:R-:W4:Y:S01]  /*d2f90*/  LDL.LU R0, [R1+0x14d4] ;  /* 0x0014d40001007983 */ /* 0x000f220000300800 */
[----:B--2---:R-:W-:-:S03]  /*d2fa0*/  LOP3.LUT R5, R30, 0xffff, RZ, 0xc0, !PT ;  /* 0x0000ffff1e057812 */ /* 0x004fc600078ec0ff */
[----:B------:R-:W2:Y:S01]  /*d2fb0*/  LDL.LU R30, [R1+0x1484] ;  /* 0x00148400011e7983 */ /* 0x000ea20000300800 */
[----:B------:R-:W-:Y:S01]  /*d2fc0*/  ISETP.LT.AND P0, PT, R3, UR64, !P0 ;  /* 0x0000004003007c0c */ /* 0x000fe2000c701270 */
[----:B------:R-:W-:Y:S01]  /*d2fd0*/  VIADD R4, R2, 0x67 ;  /* 0x0000006702047836 */ /* 0x000fe20000000000 */
[----:B------:R-:W-:Y:S01]  /*d2fe0*/  LOP3.LUT R52, R52, 0x7fffffff, RZ, 0xc0, !PT ;  /* 0x7fffffff34347812 */ /* 0x000fe200078ec0ff */
[----:B------:R-:W0:Y:S10]  /*d2ff0*/  LDCU UR64, c[0x0][0x398] ;  /* 0x00007300ff4077ac */ /* 0x000e340008000800 */
[----:B------:R-:W-:-:S02]  /*d3000*/  @P0 LOP3.LUT R52, R52, 0x80000000, RZ, 0xfc, !PT ;  /* 0x8000000034340812 */ /* 0x000fc400078efcff */
[----:B------:R-:W-:Y:S02]  /*d3010*/  ISETP.GE.AND P0, PT, R4, UR34, PT ;  /* 0x0000002204007c0c */ /* 0x000fe4000bf06270 */
[----:B------:R-:W-:Y:S01]  /*d3020*/  LOP3.LUT R52, R52, 0xbfffffff, RZ, 0xc0, !PT ;  /* 0xbfffffff34347812 */ /* 0x000fe200078ec0ff */
[----:B------:R-:W-:Y:S01]  /*d3030*/  VIADD R4, R2, 0x68 ;  /* 0x0000006802047836 */ /* 0x000fe20000000000 */
[----:B---3--:R-:W-:Y:S01]  /*d3040*/  ISETP.LT.AND P1, PT, R50, UR48, !P0 ;  /* 0x0000003032007c0c */ /* 0x008fe2000c721270 */
[----:B------:R-:W1:Y:S01]  /*d3050*/  LDCU UR48, c[0x0][0x398] ;  /* 0x00007300ff3077ac */ /* 0x000e620008000800 */
[----:B------:R-:W-:Y:S02]  /*d3060*/  ISETP.LT.AND P0, PT, R3, UR62, !P0 ;  /* 0x0000003e03007c0c */ /* 0x000fe4000c701270 */
[----:B------:R-:W-:Y:S01]  /*d3070*/  SHF.R.U32.HI R8, RZ, 0x8, R6 ;  /* 0x00000008ff087819 */ /* 0x000fe20000011606 */
[----:B------:R-:W3:Y:S01]  /*d3080*/  LDCU UR62, c[0x0][0x398] ;  /* 0x00007300ff3e77ac */ /* 0x000ee20008000800 */
[----:B------:R-:W-:-:S02]  /*d3090*/  SHF.R.U32.HI R7, RZ, 0x8, R5 ;  /* 0x00000008ff077819 */ /* 0x000fc40000011605 */
[----:B------:R-:W-:Y:S01]  /*d30a0*/  PRMT R9, R5, 0x3340, R36 ;  /* 0x0000334005097816 */ /* 0x000fe20000000024 */
        /* <DEDUP_REMOVED lines=10> */
[----:B------:R-:W-:Y:S02]  /*d3150*/  LOP3.LUT R7, R7, 0xffff, RZ, 0xc0, !PT ;  /* 0x0000ffff07077812 */ /* 0x000fe400078ec0ff */
[----:B------:R-:W-:Y:S02]  /*d3160*/  LOP3.LUT R6, R6, 0xffff, RZ, 0xc0, !PT ;  /* 0x0000ffff06067812 */ /* 0x000fe400078ec0ff */
[----:B-1----:R-:W-:-:S04]  /*d3170*/  SHF.R.U32.HI R4, RZ, 0x8, R40 ;  /* 0x00000008ff047819 */ /* 0x002fc80000011628 */
[----:B------:R-:W-:-:S04]  /*d3180*/  LOP3.LUT R4, R4, 0xffff, RZ, 0xc0, !PT ;  /* 0x0000ffff04047812 */ /* 0x000fc800078ec0ff */
[----:B------:R-:W-:Y:S02]  /*d3190*/  PRMT R8, R5, 0x3340, R4 ;  /* 0x0000334005087816 */ /* 0x000fe40000000004 */
[----:B------:R-:W-:Y:S01]  /*d31a0*/  PRMT R5, R7, 0x3340, R6 ;  /* 0x0000334007057816 */ /* 0x000fe20000000006 */
[----:B------:R-:W-:Y:S04]  /*d31b0*/  STL [R1+0xe78], R9 ;  /* 0x000e780901007387 */ /* 0x000fe80000100800 */
[----:B------:R-:W-:Y:S04]  /*d31c0*/  STL [R1+0x134], R8 ;  /* 0x0001340801007387 */ /* 0x000fe80000100800 */
        /* <DEDUP_REMOVED lines=8> */
[----:B0-----:R-:W-:Y:S01]  /*d3250*/  ISETP.LT.AND P0, PT, R3, UR64, !P0 ;  /* 0x0000004003007c0c */ /* 0x001fe2000c701270 */
[----:B------:R-:W0:Y:S01]  /*d3260*/  LDCU UR50, c[0x0][0x398] ;  /* 0x00007300ff3277ac */ /* 0x000e220008000800 */
[----:B------:R-:W-:Y:S02]  /*d3270*/  LOP3.LUT R7, R18, 0xffff, RZ, 0xc0, !PT ;  /* 0x0000ffff12077812 */ /* 0x000fe400078ec0ff */
        /* <DEDUP_REMOVED lines=10> */
[----:B---3--:R-:W-:Y:S02]  /*d3320*/  ISETP.LT.AND P0, PT, R3, UR62, !P0 ;  /* 0x0000003e03007c0c */ /* 0x008fe4000c701270 */
[----:B------:R-:W-:Y:S01]  /*d3330*/  SHF.R.U32.HI R9, RZ, 0x8, R7 ;  /* 0x00000008ff097819 */ /* 0x000fe20000011607 */
[----:B------:R-:W3:Y:S01]  /*d3340*/  LDCU UR62, c[0x0][0x398] ;  /* 0x00007300ff3e77ac */ /* 0x000ee20008000800 */
[----:B------:R-:W0:Y:S07]  /*d3350*/  LDCU UR38, c[0x0][0x39c] ;  /* 0x00007380ff2677ac */ /* 0x000e2e0008000800 */
[----:B------:R-:W-:-:S04]  /*d3360*/  @P1 LOP3.LUT R52, R52, 0x4000000, RZ, 0xfc, !PT ;  /* 0x0400000034341812 */ /* 0x000fc800078efcff */
[----:B------:R-:W-:-:S04]  /*d3370*/  LOP3.LUT R52, R52, 0xfdffffff, RZ, 0xc0, !PT ;  /* 0xfdffffff34347812 */ /* 0x000fc800078ec0ff */
[----:B------:R-:W-:Y:S02]  /*d3380*/  @P0 LOP3.LUT R52, R52, 0x2000000, RZ, 0xfc, !PT ;  /* 0x0200000034340812 */ /* 0x000fe400078efcff */
[----:B------:R-:W-:Y:S01]  /*d3390*/  ISETP.GE.AND P0, PT, R4, UR40, PT ;  /* 0x0000002804007c0c */ /* 0x000fe2000bf06270 */
[----:B------:R-:W0:Y:S01]  /*d33a0*/  LDCU UR40, c[0x0][0x39c] ;  /* 0x00007380ff2877ac */ /* 0x000e220008000800 */
[----:B------:R-:W-:Y:S02]  /*d33b0*/  PRMT R4, R6, 0x3340, R26 ;  /* 0x0000334006047816 */ /* 0x000fe4000000001a */
[----:B------:R-:W-:-:S03]  /*d33c0*/  PRMT R7, R7, 0x3340, R5 ;  /* 0x0000334007077816 */ /* 0x000fc60000000005 */
[----:B------:R1:W-:Y:S01]  /*d33d0*/  STL [R1+0x1388], R4 ;  /* 0x0013880401007387 */ /* 0x0003e20000100800 */
[----:B------:R-:W-:Y:S02]  /*d33e0*/  SHF.R.U32.HI R6, RZ, 0x8, R5 ;  /* 0x00000008ff067819 */ /* 0x000fe40000011605 */
[----:B------:R-:W-:Y:S01]  /*d33f0*/  LOP3.LUT R5, R8, 0xffff, RZ, 0xc0, !PT ;  /* 0x0000ffff08057812 */ /* 0x000fe200078ec0ff */
[----:B------:R0:W-:Y:S01]  /*d3400*/  STL [R1+0x137c], R7 ;  /* 0x00137c0701007387 */ /* 0x0001e20000100800 */
[----:B------:R-:W-:Y:S02]  /*d3410*/  LOP3.LUT R6, R6, 0xffff, RZ, 0xc0, !PT ;  /* 0x0000ffff06067812 */ /* 0x000fe400078ec0ff */
        /* <DEDUP_REMOVED lines=8> */
[----:B------:R-:W3:Y:S04]  /*d34a0*/  LDL.LU R53, [R1+0x43e0] ;  /* 0x0043e00001357983 */ /* 0x000ee80000300800 */
        /* <DEDUP_REMOVED lines=22> */
[----:B---3--:R-:W-:Y:S01]  /*d3610*/  ISETP.LT.AND P0, PT, R3, UR62, !P0 ;  /* 0x0000003e03007c0c */ /* 0x008fe2000c701270 */
[----:B------:R-:W3:Y:S01]  /*d3620*/  LDCU UR62, c[0x0][0x398] ;  /* 0x00007300ff3e77ac */ /* 0x000ee20008000800 */
[----:B------:R-:W0:Y:S09]  /*d3630*/  LDCU UR42, c[0x0][0x39c] ;  /* 0x00007380ff2a77ac */ /* 0x000e320008000800 */
        /* <DEDUP_REMOVED lines=62> */
[----:B------:R2:W-:Y:S04]  /*d3a20*/  STL [R1+0x128], R5 ;  /* 0x0001280501007387 */ /* 0x0005e80000100800 */
[----:B------:R-:W3:Y:S01]  /*d3a30*/  LDL.LU R18, [R1+0x1564] ;  /* 0x0015640001127983 */ /* 0x000ee20000300800 */
[----:B----4-:R-:W-:-:S03]  /*d3a40*/  LOP3.LUT R6, R0, 0xffff, RZ, 0xc0, !PT ;  /* 0x0000ffff00067812 */ /* 0x010fc600078ec0ff */
[----:B------:R-:W4:Y:S01]  /*d3a50*/  LDL.LU R0, [R1+0x1560] ;  /* 0x0015600001007983 */ /* 0x000f220000300800 */
[----:B--2---:R-:W-:-:S03]  /*d3a60*/  LOP3.LUT R5, R30, 0xffff, RZ, 0xc0, !PT ;  /* 0x0000ffff1e057812 */ /* 0x004fc600078ec0ff */
[----:B------:R-:W2:Y:S01]  /*d3a70*/  LDL.LU R30, [R1+0x14ac] ;  /* 0x0014ac00011e7983 */ /* 0x000ea20000300800 */
[----:B------:R-:W-:Y:S02]  /*d3a80*/  ISETP.LT.AND P1, PT, R50, UR50, !P0 ;  /* 0x0000003232007c0c */ /* 0x000fe4000c721270 */
[----:B------:R-:W-:Y:S02]  /*d3a90*/  ISETP.LT.AND P0, PT, R3, UR64, !P0 ;  /* 0x0000004003007c0c */ /* 0x000fe4000c701270 */
[----:B------:R-:W-:Y:S01]  /*d3aa0*/  LOP3.LUT R52, R52, 0xfffeffff, RZ, 0xc0, !PT ;  /* 0xfffeffff34347812 */ /* 0x000fe200078ec0ff */
[----:B------:R-:W-:Y:S01]  /*d3ab0*/  VIADD R4, R2, 0x6f ;  /* 0x0000006f02047836 */ /* 0x000fe20000000000 */
[----:B------:R-:W-:Y:S02]  /*d3ac0*/  SHF.R.U32.HI R8, RZ, 0x8, R6 ;  /* 0x00000008ff087819 */ /* 0x000fe40000011606 */
[----:B------:R-:W-:Y:S02]  /*d3ad0*/  SHF.R.U32.HI R7, RZ, 0x8, R5 ;  /* 0x00000008ff077819 */ /* 0x000fe40000011605 */
[----:B------:R-:W-:Y:S01]  /*d3ae0*/  PRMT R9, R5, 0x3340, R38 ;  /* 0x0000334005097816 */ /* 0x000fe20000000026 */
[----:B------:R-:W-:Y:S01]  /*d3af0*/  UMOV UR50, UR68 ;  /* 0x0000004400327c82 */ /* 0x000fe20008000000 */
[----:B------:R-:W0:Y:S01]  /*d3b00*/  LDCU UR64, c[0x0][0x398] ;  /* 0x00007300ff4077ac */ /* 0x000e220008000800 */
[----:B------:R-:W-:-:S02]  /*d3b10*/  @P1 LOP3.LUT R52, R52, 0x10000, RZ, 0xfc, !PT ;  /* 0x0001000034341812 */ /* 0x000fc400078efcff */
[----:B------:R-:W-:Y:S01]  /*d3b20*/  LOP3.LUT R5, R8, 0xffff, RZ, 0xc0, !PT ;  /* 0x0000ffff08057812 */ /* 0x000fe200078ec0ff */
[----:B------:R-:W1:Y:S01]  /*d3b30*/  LDCU UR68, c[0x0][0x398] ;  /* 0x00007300ff4477ac */ /* 0x000e620008000800 */
[----:B------:R-:W-:-:S04]  /*d3b40*/  LOP3.LUT R52, R52, 0xffff7fff, RZ, 0xc0, !PT ;  /* 0xffff7fff34347812 */ /* 0x000fc800078ec0ff */
[----:B------:R-:W-:Y:S02]  /*d3b50*/  @P0 LOP3.LUT R52, R52, 0x8000, RZ, 0xfc, !PT ;  /* 0x0000800034340812 */ /* 0x000fe400078efcff */
[----:B------:R-:W-:-:S04]  /*d3b60*/  ISETP.GE.AND P0, PT, R4, UR70, PT ;  /* 0x0000004604007c0c */ /* 0x000fc8000bf06270 */
[----:B---3--:R-:W-:Y:S02]  /*d3b70*/  ISETP.LT.AND P1, PT, R50, UR62, !P0 ;  /* 0x0000003e32007c0c */ /* 0x008fe4000c721270 */
[----:B------:R-:W-:Y:S01]  /*d3b80*/  LOP3.LUT R52, R52, 0xffffbfff, RZ, 0xc0, !PT ;  /* 0xffffbfff34347812 */ /* 0x000fe200078ec0ff */
[----:B------:R-:W-:Y:S01]  /*d3b90*/  VIADD R4, R2, 0x70 ;  /* 0x0000007002047836 */ /* 0x000fe20000000000 */
[----:B------:R-:W-:Y:S01]  /*d3ba0*/  ISETP.LT.AND P0, PT, R3, UR66, !P0 ;  /* 0x0000004203007c0c */ /* 0x000fe2000c701270 */
[----:B------:R-:W3:Y:S01]  /*d3bb0*/  LDCU UR66, c[0x0][0x398] ;  /* 0x00007300ff4277ac */ /* 0x000ee20008000800 */
        /* <DEDUP_REMOVED lines=11> */
[----:B-1----:R-:W-:-:S04]  /*d3c70*/  SHF.R.U32.HI R4, RZ, 0x8, R42 ;  /* 0x00000008ff047819 */ /* 0x002fc8000001162a */
        /* <DEDUP_REMOVED lines=17> */
[----:B------:R-:W-:Y:S01]  /*d3d90*/  LOP3.LUT R8, R18, 0xffff, RZ, 0xc0, !PT ;  /* 0x0000ffff12087812 */ /* 0x000fe200078ec0ff */
[----:B------:R-:W-:Y:S01]  /*d3da0*/  UMOV UR70, UR50 ;  /* 0x0000003200467c82 */ /* 0x000fe20008000000 */
[----:B------:R-:W0:Y:S05]  /*d3db0*/  LDCU UR6, c[0x0][0x39c] ;  /* 0x00007380ff0677ac */ /* 0x000e2a0008000800 */
[----:B------:R-:W-:Y:S01]  /*d3dc0*/  @P1 LOP3.LUT R52, R52, 0x1000, RZ, 0xfc, !PT ;  /* 0x0000100034341812 */ /* 0x000fe200078efcff */
[----:B------:R-:W1:Y:S03]  /*d3dd0*/  LDCU UR50, c[0x0][0x39c] ;  /* 0x00007380ff3277ac */ /* 0x000e660008000800 */
[----:B------:R-:W-:-:S04]  /*d3de0*/  LOP3.LUT R52, R52, 0xfffff7ff, RZ, 0xc0, !PT ;  /* 0xfffff7ff34347812 */ /* 0x000fc800078ec0ff */
[----:B------:R-:W-:Y:S02]  /*d3df0*/  @P0 LOP3.LUT R52, R52, 0x800, RZ, 0xfc, !PT ;  /* 0x0000080034340812 */ /* 0x000fe400078efcff */
[----:B------:R-:W-:-:S04]  /*d3e00*/  ISETP.GE.AND P0, PT, R4, UR74, PT ;  /* 0x0000004a04007c0c */ /* 0x000fc8000bf06270 */
[----:B0-----:R-:W-:Y:S02]  /*d3e10*/  ISETP.LT.AND P1, PT, R50, UR64, !P0 ;  /* 0x0000004032007c0c */ /* 0x001fe4000c721270 */
        /* <DEDUP_REMOVED lines=9> */
[----:B------:R-:W-:Y:S01]  /*d3eb0*/  ISETP.GE.AND P0, PT, R4, UR76, PT ;  /* 0x0000004c04007c0c */ /* 0x000fe2000bf06270 */
[----:B------:R-:W-:Y:S01]  /*d3ec0*/  UMOV UR74, UR70 ;  /* 0x00000046004a7c82 */ /* 0x000fe20008000000 */
[--C-:B------:R-:W-:Y:S01]  /*d3ed0*/  PRMT R4, R8, 0x3340, R6.reuse ;  /* 0x0000334008047816 */ /* 0x100fe20000000006 */
[----:B------:R-:W0:Y:S01]  /*d3ee0*/  LDCU UR70, c[0x0][0x39c] ;  /* 0x00007380ff4677ac */ /* 0x000e220008000800 */
[----:B------:R-:W-:Y:S02]  /*d3ef0*/  SHF.R.U32.HI R8, RZ, 0x8, R7 ;  /* 0x00000008ff087819 */ /* 0x000fe40000011607 */
[----:B------:R-:W-:Y:S01]  /*d3f00*/  PRMT R7, R7, 0x3340, R5 ;  /* 0x0000334007077816 */ /* 0x000fe20000000005 */
[----:B------:R1:W-:Y:S01]  /*d3f10*/  STL [R1+0xea0], R4 ;  /* 0x000ea00401007387 */ /* 0x0003e20000100800 */
[----:B------:R-:W-:Y:S01]  /*d3f20*/  LOP3.LUT R52, R52, 0xfffffeff, RZ, 0xc0, !PT ;  /* 0xfffffeff34347812 */ /* 0x000fe200078ec0ff */
[----:B------:R-:W0:Y:S02]  /*d3f30*/  LDCU UR76, c[0x0][0x39c] ;  /* 0x00007380ff4c77ac */ /* 0x000e240008000800 */
        /* <DEDUP_REMOVED lines=16> */
[----:B------:R-:W-:Y:S01]  /*d4040*/  ISETP.LT.AND P1, PT, R50, UR62, !P0 ;  /* 0x0000003e32007c0c */ /* 0x000fe2000c721270 */
[----:B------:R-:W-:Y:S01]  /*d4050*/  VIADD R4, R2, 0x73 ;  /* 0x0000007302047836 */ /* 0x000fe20000000000 */
[----:B------:R-:W-:Y:S01]  /*d4060*/  ISETP.LT.AND P0, PT, R3, UR68, !P0 ;  /* 0x0000004403007c0c */ /* 0x000fe2000c701270 */
[----:B------:R-:W0:Y:S01]  /*d4070*/  LDCU UR62, c[0x0][0x398] ;  /* 0x00007300ff3e77ac */ /* 0x000e220008000800 */
[----:B------:R-:W-:Y:S02]  /*d4080*/  SHF.R.U32.HI R8, RZ, 0x8, R6 ;  /* 0x00000008ff087819 */ /* 0x000fe40000011606 */
[----:B------:R-:W-:Y:S01]  /*d4090*/  SHF.R.U32.HI R7, RZ, 0x8, R5 ;  /* 0x00000008ff077819 */ /* 0x000fe20000011605 */
[----:B------:R-:W1:Y:S06]  /*d40a0*/  LDCU UR68, c[0x0][0x398] ;  /* 0x00007300ff4477ac */ /* 0x000e6c0008000800 */
[----:B------:R-:W-:-:S04]  /*d40b0*/  @P1 LOP3.LUT R52, R52, 0x100, RZ, 0xfc, !PT ;  /* 0x0000010034341812 */ /* 0x000fc800078efcff */
[----:B------:R-:W-:-:S04]  /*d40c0*/  LOP3.LUT R52, R52, 0xffffff7f, RZ, 0xc0, !PT ;  /* 0xffffff7f34347812 */ /* 0x000fc800078ec0ff */
[----:B------:R-:W-:Y:S02]  /*d40d0*/  @P0 LOP3.LUT R52, R52, 0x80, RZ, 0xfc, !PT ;  /* 0x0000008034340812 */ /* 0x000fe400078efcff */
[----:B------:R-:W-:-:S04]  /*d40e0*/  ISETP.GE.AND P0, PT, R4, UR72, PT ;  /* 0x0000004804007c0c */ /* 0x000fc8000bf06270 */
[----:B------:R-:W-:Y:S02]  /*d40f0*/  ISETP.LT.AND P1, PT, R50, UR64, !P0 ;  /* 0x0000004032007c0c */ /* 0x000fe4000c721270 */
[----:B------:R-:W-:Y:S01]  /*d4100*/  LOP3.LUT R52, R52, 0xffffffbf, RZ, 0xc0, !PT ;  /* 0xffffffbf34347812 */ /* 0x000fe200078ec0ff */
[----:B------:R-:W-:Y:S01]  /*d4110*/  VIADD R4, R2, 0x74 ;  /* 0x0000007402047836 */ /* 0x000fe20000000000 */
[----:B---3--:R-:W-:Y:S01]  /*d4120*/  ISETP.LT.AND P0, PT, R3, UR66, !P0 ;  /* 0x0000004203007c0c */ /* 0x008fe2000c701270 */
[----:B------:R-:W3:Y:S01]  /*d4130*/  LDCU UR64, c[0x0][0x398] ;  /* 0x00007300ff4077ac */ /* 0x000ee20008000800 */
[----:B------:R-:W-:-:S07]  /*d4140*/  PRMT R9, R5, 0x3340, R28 ;  /* 0x0000334005097816 */ /* 0x000fce000000001c */
[----:B------:R-:W-:Y:S01]  /*d4150*/  @P1 LOP3.LUT R52, R52, 0x40, RZ, 0xfc, !PT ;  /* 0x0000004034341812 */ /* 0x000fe200078efcff */
[----:B------:R-:W0:Y:S03]  /*d4160*/  LDCU UR66, c[0x0][0x398] ;  /* 0x00007300ff4277ac */ /* 0x000e260008000800 */
[----:B------:R-:W-:-:S04]  /*d4170*/  LOP3.LUT R52, R52, 0xffffffdf, RZ, 0xc0, !PT ;  /* 0xffffffdf34347812 */ /* 0x000fc800078ec0ff */
[----:B------:R-:W-:Y:S02]  /*d4180*/  @P0 LOP3.LUT R52, R52, 0x20, RZ, 0xfc, !PT ;  /* 0x0000002034340812 */ /* 0x000fe400078efcff */
[----:B------:R-:W-:Y:S02]  /*d4190*/  ISETP.GE.AND P0, PT, R4, UR58, PT ;  /* 0x0000003a04007c0c */ /* 0x000fe4000bf06270 */
[----:B------:R-:W-:Y:S02]  /*d41a0*/  PRMT R4, R6, 0x3340, R29 ;  /* 0x0000334006047816 */ /* 0x000fe4000000001d */
[----:B------:R-:W-:-:S03]  /*d41b0*/  SHF.R.U32.HI R6, RZ, 0x8, R28 ;  /* 0x00000008ff067819 */ /* 0x000fc6000001161c */
[----:B------:R0:W-:Y:S01]  /*d41c0*/  STL [R1+0xe88], R4 ;  /* 0x000e880401007387 */ /* 0x0001e20000100800 */
[----:B------:R-:W-:Y:S02]  /*d41d0*/  LOP3.LUT R5, R8, 0xffff, RZ, 0xc0, !PT ;  /* 0x0000ffff08057812 */ /* 0x000fe400078ec0ff */
[----:B------:R-:W-:Y:S02]  /*d41e0*/  LOP3.LUT R7, R7, 0xffff, RZ, 0xc0, !PT ;  /* 0x0000ffff07077812 */ /* 0x000fe400078ec0ff */
[----:B------:R-:W-:Y:S02]  /*d41f0*/  LOP3.LUT R6, R6, 0xffff, RZ, 0xc0, !PT ;  /* 0x0000ffff06067812 */ /* 0x000fe400078ec0ff */
[----:B0-----:R-:W-:-:S04]  /*d4200*/  SHF.R.U32.HI R4, RZ, 0x8, R29 ;  /* 0x00000008ff047819 */ /* 0x001fc8000001161d */
[----:B------:R-:W-:-:S04]  /*d4210*/  LOP3.LUT R4, R4, 0xffff, RZ, 0xc0, !PT ;  /* 0x0000ffff04047812 */ /* 0x000fc800078ec0ff */
[----:B------:R-:W-:Y:S02]  /*d4220*/  PRMT R8, R5, 0x3340, R4 ;  /* 0x0000334005087816 */ /* 0x000fe40000000004 */
[----:B------:R-:W-:Y:S01]  /*d4230*/  PRMT R5, R7, 0x3340, R6 ;  /* 0x0000334007057816 */ /* 0x000fe20000000006 */
[----:B------:R-:W-:Y:S04]  /*d4240*/  STL [R1+0xe84], R9 ;  /* 0x000e840901007387 */ /* 0x000fe80000100800 */
[----:B------:R-:W-:Y:S04]  /*d4250*/  STL [R1+0xb8c], R8 ;  /* 0x000b8c0801007387 */ /* 0x000fe80000100800 */
[----:B------:R0:W-:Y:S02]  /*d4260*/  STL [R1+0xb88], R5 ;  /* 0x000b880501007387 */ /* 0x0001e40000100800 */
[----:B0-----:R-:W-:-:S02]  /*d4270*/  LOP3.LUT R5, R53, 0xffff, RZ, 0xc0, !PT ;  /* 0x0000ffff35057812 */ /* 0x001fc400078ec0ff */
        /* <DEDUP_REMOVED lines=8> */
[----:B-1----:R-:W-:Y:S01]  /*d4300*/  ISETP.LT.AND P0, PT, R3, UR68, !P0 ;  /* 0x0000004403007c0c */ /* 0x002fe2000c701270 */
[----:B------:R-:W0:Y:S01]  /*d4310*/  LDCU UR62, c[0x0][0x398] ;  /* 0x00007300ff3e77ac */ /* 0x000e220008000800 */
[----:B------:R-:W-:Y:S01]  /*d4320*/  LOP3.LUT R8, R18, 0xffff, RZ, 0xc0, !PT ;  /* 0x0000ffff12087812 */ /* 0x000fe200078ec0ff */
[----:B------:R-:W1:Y:S06]  /*d4330*/  LDCU UR68, c[0x0][0x398] ;  /* 0x00007300ff4477ac */ /* 0x000e6c0008000800 */
[----:B------:R-:W-:-:S04]  /*d4340*/  @P1 LOP3.LUT R52, R52, 0x10, RZ, 0xfc, !PT ;  /* 0x0000001034341812 */ /* 0x000fc800078efcff */
        /* <DEDUP_REMOVED lines=8> */
[----:B------:R-:W-:Y:S01]  /*d43d0*/  SHF.R.U32.HI R9, RZ, 0x8, R8 ;  /* 0x00000008ff097819 */ /* 0x000fe20000011608 */
[----:B------:R-:W0:Y:S06]  /*d43e0*/  LDCU UR66, c[0x0][0x398] ;  /* 0x00007300ff4277ac */ /* 0x000e2c0008000800 */
[----:B------:R-:W-:-:S04]  /*d43f0*/  @P1 LOP3.LUT R52, R52, 0x4, RZ, 0xfc, !PT ;  /* 0x0000000434341812 */ /* 0x000fc800078efcff */
[----:B------:R-:W-:-:S04]  /*d4400*/  LOP3.LUT R52, R52, 0xfffffffd, RZ, 0xc0, !PT ;  /* 0xfffffffd34347812 */ /* 0x000fc800078ec0ff */
[----:B------:R-:W-:Y:S02]  /*d4410*/  @P0 LOP3.LUT R52, R52, 0x2, RZ, 0xfc, !PT ;  /* 0x0000000234340812 */ /* 0x000fe400078efcff */
[----:B------:R-:W-:-:S04]  /*d4420*/  ISETP.GE.AND P0, PT, R4, UR57, PT ;  /* 0x0000003904007c0c */ /* 0x000fc8000bf06270 */
[----:B0-----:R-:W-:Y:S01]  /*d4430*/  ISETP.LT.AND P1, PT, R50, UR62, !P0 ;  /* 0x0000003e32007c0c */ /* 0x001fe2000c721270 */
[----:B------:R-:W0:Y:S01]  /*d4440*/  LDCU UR62, c[0x0][0x398] ;  /* 0x00007300ff3e77ac */ /* 0x000e220008000800 */
[----:B------:R-:W-:Y:S02]  /*d4450*/  LOP3.LUT R52, R52, 0xfffffffe, RZ, 0xc0, !PT ;  /* 0xfffffffe34347812 */ /* 0x000fe400078ec0ff */
[----:B------:R-:W-:Y:S02]  /*d4460*/  PRMT R4, R8, 0x3340, R6 ;  /* 0x0000334008047816 */ /* 0x000fe40000000006 */
        /* <DEDUP_REMOVED lines=14> */
[----:B------:R-:W-:Y:S04]  /*d4550*/  STL [R1+0x564], R8 ;  /* 0x0005640801007387 */ /* 0x000fe80000100800 */
[----:B------:R2:W-:Y:S04]  /*d4560*/  STL [R1+0x560], R5 ;  /* 0x0005600501007387 */ /* 0x0005e80000100800 */
[----:B------:R-:W3:Y:S01]  /*d4570*/  LDL.LU R20, [R1+0x1590] ;  /* 0x0015900001147983 */ /* 0x000ee20000300800 */
[----:B----4-:R-:W-:-:S03]  /*d4580*/  LOP3.LUT R6, R0, 0xffff, RZ, 0xc0, !PT ;  /* 0x0000ffff00067812 */ /* 0x010fc600078ec0ff */
        /* <DEDUP_REMOVED lines=9> */
[----:B------:R-:W-:-:S04]  /*d4620*/  ISETP.GE.AND P0, PT, R4, UR56, PT ;  /* 0x0000003804007c0c */ /* 0x000fc8000bf06270 */
[----:B---3--:R-:W-:Y:S02]  /*d4630*/  ISETP.LT.AND P1, PT, R50, UR64, !P0 ;  /* 0x0000004032007c0c */ /* 0x008fe4000c721270 */
[----:B------:R-:W-:Y:S01]  /*d4640*/  LOP3.LUT R53, R53, 0xbfffffff, RZ, 0xc0, !PT ;  /* 0xbfffffff35357812 */ /* 0x000fe200078ec0ff */
[----:B------:R-:W-:Y:S01]  /*d4650*/  VIADD R4, R2, 0x78 ;  /* 0x0000007802047836 */ /* 0x000fe20000000000 */
[----:B------:R-:W-:Y:S01]  /*d4660*/  ISETP.LT.AND P0, PT, R3, UR66, !P0 ;  /* 0x0000004203007c0c */ /* 0x000fe2000c701270 */
[----:B------:R-:W1:Y:S01]  /*d4670*/  LDCU UR64, c[0x0][0x398] ;  /* 0x00007300ff4077ac */ /* 0x000e620008000800 */
[----:B------:R-:W-:Y:S02]  /*d4680*/  SHF.R.U32.HI R8, RZ, 0x8, R6 ;  /* 0x00000008ff087819 */ /* 0x000fe40000011606 */
[----:B------:R-:W-:Y:S01]  /*d4690*/  SHF.R.U32.HI R7, RZ, 0x8, R5 ;  /* 0x00000008ff077819 */ /* 0x000fe20000011605 */
[----:B------:R-:W3:Y:S04]  /*d46a0*/  LDCU UR66, c[0x0][0x398] ;  /* 0x00007300ff4277ac */ /* 0x000ee80008000800 */
[----:B------:R-:W-:-:S04]  /*d46b0*/  @P1 LOP3.LUT R53, R53, 0x40000000, RZ, 0xfc, !PT ;  /* 0x4000000035351812 */ /* 0x000fc800078efcff */
[----:B------:R-:W-:-:S04]  /*d46c0*/  LOP3.LUT R53, R53, 0xdfffffff, RZ, 0xc0, !PT ;  /* 0xdfffffff35357812 */ /* 0x000fc800078ec0ff */
[----:B------:R-:W-:Y:S02]  /*d46d0*/  @P0 LOP3.LUT R53, R53, 0x20000000, RZ, 0xfc, !PT ;  /* 0x2000000035350812 */ /* 0x000fe400078efcff */
[----:B------:R-:W-:Y:S02]  /*d46e0*/  ISETP.GE.AND P0, PT, R4, UR53, PT ;  /* 0x0000003504007c0c */ /* 0x000fe4000bf06270 */
[----:B------:R-:W-:Y:S02]  /*d46f0*/  PRMT R4, R6, 0x3340, R43 ;  /* 0x0000334006047816 */ /* 0x000fe4000000002b */
[----:B------:R-:W-:-:S03]  /*d4700*/  SHF.R.U32.HI R6, RZ, 0x8, R41 ;  /* 0x00000008ff067819 */ /* 0x000fc60000011629 */
[----:B------:R0:W-:Y:S01]  /*d4710*/  STL [R1+0xc18], R4 ;  /* 0x000c180401007387 */ /* 0x0001e20000100800 */
[----:B------:R-:W-:Y:S02]  /*d4720*/  PRMT R9, R5, 0x3340, R41 ;  /* 0x0000334005097816 */ /* 0x000fe40000000029 */
[----:B------:R-:W-:Y:S02]  /*d4730*/  LOP3.LUT R5, R8, 0xffff, RZ, 0xc0, !PT ;  /* 0x0000ffff08057812 */ /* 0x000fe400078ec0ff */
[----:B------:R-:W-:Y:S02]  /*d4740*/  LOP3.LUT R7, R7, 0xffff, RZ, 0xc0, !PT ;  /* 0x0000ffff07077812 */ /* 0x000fe400078ec0ff */
[----:B0-----:R-:W-:Y:S02]  /*d4750*/  SHF.R.U32.HI R4, RZ, 0x8, R43 ;  /* 0x00000008ff047819 */ /* 0x001fe4000001162b */
        /* <DEDUP_REMOVED lines=9> */
[----:B------:R-:W-:-:S03]  /*d47f0*/  LOP3.LUT R6, R0, 0xffff, RZ, 0xc0, !PT ;  /* 0x0000ffff00067812 */ /* 0x000fc600078ec0ff */
        /* <DEDUP_REMOVED lines=8> */
[----:B------:R-:W-:Y:S01]  /*d4880*/  LOP3.LUT R8, R20, 0xffff, RZ, 0xc0, !PT ;  /* 0x0000ffff14087812 */ /* 0x000fe200078ec0ff */
[----:B------:R-:W0:Y:S06]  /*d4890*/  LDCU UR68, c[0x0][0x398] ;  /* 0x00007300ff4477ac */ /* 0x000e2c0008000800 */
[----:B------:R-:W-:-:S04]  /*d48a0*/  @P1 LOP3.LUT R53, R53, 0x10000000, RZ, 0xfc, !PT ;  /* 0x1000000035351812 */ /* 0x000fc800078efcff */
[----:B------:R-:W-:-:S04]  /*d48b0*/  LOP3.LUT R53, R53, 0xf7ffffff, RZ, 0xc0, !PT ;  /* 0xf7ffffff35357812 */ /* 0x000fc800078ec0ff */
[----:B------:R-:W-:Y:S02]  /*d48c0*/  @P0 LOP3.LUT R53, R53, 0x8000000, RZ, 0xfc, !PT ;  /* 0x0800000035350812 */ /* 0x000fe400078efcff */
[----:B------:R-:W-:-:S04]  /*d48d0*/  ISETP.GE.AND P0, PT, R4, UR52, PT ;  /* 0x0000003404007c0c */ /* 0x000fc8000bf06270 */
[----:B-1----:R-:W-:Y:S02]  /*d48e0*/  ISETP.LT.AND P1, PT, R50, UR64, !P0 ;  /* 0x0000004032007c0c */ /* 0x002fe4000c721270 */
[----:B------:R-:W-:Y:S01]  /*d48f0*/  LOP3.LUT R53, R53, 0xfbffffff, RZ, 0xc0, !PT ;  /* 0xfbffffff35357812 */ /* 0x000fe200078ec0ff */
[----:B------:R-:W-:Y:S01]  /*d4900*/  VIADD R4, R2, 0x7a ;  /* 0x0000007a02047836 */ /* 0x000fe20000000000 */
[----:B---3--:R-:W-:Y:S01]  /*d4910*/  ISETP.LT.AND P0, PT, R3, UR66, !P0 ;  /* 0x0000004203007c0c */ /* 0x008fe2000c701270 */
[----:B------:R-:W1:Y:S01]  /*d4920*/  LDCU UR64, c[0x0][0x398] ;  /* 0x00007300ff4077ac */ /* 0x000e620008000800 */
[----:B------:R-:W-:Y:S02]  /*d4930*/  SHF.R.U32.HI R9, RZ, 0x8, R8 ;  /* 0x00000008ff097819 */ /* 0x000fe40000011608 */
[----:B------:R-:W-:Y:S01]  /*d4940*/  PRMT R19, R8, 0x3340, R6 ;  /* 0x0000334008137816 */ /* 0x000fe20000000006 */
[----:B------:R-:W3:Y:S04]  /*d4950*/  LDCU UR66, c[0x0][0x398] ;  /* 0x00007300ff4277ac */ /* 0x000ee80008000800 */
[----:B------:R-:W-:-:S04]  /*d4960*/  @P1 LOP3.LUT R53, R53, 0x4000000, RZ, 0xfc, !PT ;  /* 0x0400000035351812 */ /* 0x000fc800078efcff */
[----:B------:R-:W-:Y:S02]  /*d4970*/  LOP3.LUT R53, R53, 0xfdffffff, RZ, 0xc0, !PT ;  /* 0xfdffffff35357812 */ /* 0x000fe400078ec0ff */
[----:B------:R-:W-:Y:S02]  /*d4980*/  SHF.R.U32.HI R8, RZ, 0x8, R7 ;  /* 0x00000008ff087819 */ /* 0x000fe40000011607 */
[----:B------:R-:W-:Y:S02]  /*d4990*/  @P0 LOP3.LUT R53, R53, 0x2000000, RZ, 0xfc, !PT ;  /* 0x0200000035350812 */ /* 0x000fe400078efcff */
[----:B------:R-:W-:Y:S01]  /*d49a0*/  ISETP.GE.AND P0, PT, R4, UR8, PT ;  /* 0x0000000804007c0c */ /* 0x000fe2000bf06270 */
[----:B------:R-:W-:Y:S01]  /*d49b0*/  STL [R1+0xe58], R19 ;  /* 0x000e581301007387 */ /* 0x000fe20000100800 */
[--C-:B------:R-:W-:Y:S01]  /*d49c0*/  PRMT R7, R7, 0x3340, R5.reuse ;  /* 0x0000334007077816 */ /* 0x100fe20000000005 */
[----:B------:R-:W-:Y:S01]  /*d49d0*/  UMOV UR72, UR74 ;  /* 0x0000004a00487c82 */ /* 0x000fe20008000000 */
[----:B------:R-:W-:Y:S01]  /*d49e0*/  SHF.R.U32.HI R4, RZ, 0x8, R6 ;  /* 0x00000008ff047819 */ /* 0x000fe20000011606 */
[----:B------:R-:W0:Y:S01]  /*d49f0*/  LDCU UR74, c[0x0][0x39c] ;  /* 0x00007380ff4a77ac */ /* 0x000e220008000800 */
[----:B------:R-:W-:Y:S01]  /*d4a00*/  SHF.R.U32.HI R6, RZ, 0x8, R5 ;  /* 0x00000008ff067819 */ /* 0x000fe20000011605 */
[----:B------:R1:W-:Y:S01]  /*d4a10*/  STL [R1+0xe54], R7 ;  /* 0x000e540701007387 */ /* 0x0003e20000100800 */
[----:B------:R-:W-:Y:S01]  /*d4a20*/  LOP3.LUT R5, R9, 0xffff, RZ, 0xc0, !PT ;  /* 0x0000ffff09057812 */ /* 0x000fe200078ec0ff */
[----:B------:R-:W0:Y:S01]  /*d4a30*/  LDCU UR8, c[0x0][0x39c] ;  /* 0x00007380ff0877ac */ /* 0x000e220008000800 */
[----:B------:R-:W-:-:S02]  /*d4a40*/  LOP3.LUT R4, R4, 0xffff, RZ, 0xc0, !PT ;  /* 0x0000ffff04047812 */ /* 0x000fc400078ec0ff */
[----:B------:R-:W-:Y:S02]  /*d4a50*/  LOP3.LUT R6, R6, 0xffff, RZ, 0xc0, !PT ;  /* 0x0000ffff06067812 */ /* 0x000fe400078ec0ff */
[----:B-1----:R-:W-:Y:S02]  /*d4a60*/  LOP3.LUT R7, R8, 0xffff, RZ, 0xc0, !PT ;  /* 0x0000ffff08077812 */ /* 0x002fe400078ec0ff */
[----:B------:R-:W-:Y:S02]  /*d4a70*/  PRMT R8, R5, 0x3340, R4 ;  /* 0x0000334005087816 */ /* 0x000fe40000000004 */
[----:B------:R-:W-:-:S03]  /*d4a80*/  PRMT R5, R7, 0x3340, R6 ;  /* 0x0000334007057816 */ /* 0x000fc60000000006 */
[----:B------:R-:W-:Y:S04]  /*d4a90*/  STL [R1+0xb50], R8 ;  /* 0x000b500801007387 */ /* 0x000fe80000100800 */
[----:B------:R2:W-:Y:S04]  /*d4aa0*/  STL [R1+0xb4c], R5 ;  /* 0x000b4c0501007387 */ /* 0x0005e80000100800 */
[----:B------:R-:W3:Y:S01]  /*d4ab0*/  LDL.LU R20, [R1+0x15cc] ;  /* 0x0015cc0001147983 */ /* 0x000ee20000300800 */
[----:B----4-:R-:W-:-:S03]  /*d4ac0*/  LOP3.LUT R7, R18, 0xffff, RZ, 0xc0, !PT ;  /* 0x0000ffff12077812 */ /* 0x010fc600078ec0ff */
        /* <DEDUP_REMOVED lines=9> */
[----:B------:R-:W-:Y:S01]  /*d4b60*/  UMOV UR58, UR72 ;  /* 0x00000048003a7c82 */ /* 0x000fe20008000000 */
[----:B------:R-:W-:Y:S01]  /*d4b70*/  SHF.R.U32.HI R9, RZ, 0x8, R7 ;  /* 0x00000008ff097819 */ /* 0x000fe20000011607 */
[----:B------:R-:W0:Y:S06]  /*d4b80*/  LDCU UR62, c[0x0][0x398] ;  /* 0x00007300ff3e77ac */ /* 0x000e2c0008000800 */
[----:B------:R-:W-:Y:S01]  /*d4b90*/  @P1 LOP3.LUT R53, R53, 0x1000000, RZ, 0xfc, !PT ;  /* 0x0100000035351812 */ /* 0x000fe200078efcff */
[----:B------:R-:W1:Y:S03]  /*d4ba0*/  LDCU UR72, c[0x0][0x39c] ;  /* 0x00007380ff4877ac */ /* 0x000e660008000800 */
[----:B------:R-:W-:-:S04]  /*d4bb0*/  LOP3.LUT R53, R53, 0xff7fffff, RZ, 0xc0, !PT ;  /* 0xff7fffff35357812 */ /* 0x000fc800078ec0ff */
[----:B------:R-:W-:Y:S02]  /*d4bc0*/  @P0 LOP3.LUT R53, R53, 0x800000, RZ, 0xfc, !PT ;  /* 0x0080000035350812 */ /* 0x000fe400078efcff */
[----:B------:R-:W-:Y:S02]  /*d4bd0*/  ISETP.GE.AND P0, PT, R4, UR10, PT ;  /* 0x0000000a04007c0c */ /* 0x000fe4000bf06270 */
[----:B------:R-:W-:Y:S01]  /*d4be0*/  LOP3.LUT R53, R53, 0xffbfffff, RZ, 0xc0, !PT ;  /* 0xffbfffff35357812 */ /* 0x000fe200078ec0ff */
[----:B------:R-:W-:Y:S01]  /*d4bf0*/  VIADD R4, R2, 0x7c ;  /* 0x0000007c02047836 */ /* 0x000fe20000000000 */
[----:B------:R-:W-:Y:S02]  /*d4c00*/  ISETP.LT.AND P1, PT, R50, UR64, !P0 ;  /* 0x0000004032007c0c */ /* 0x000fe4000c721270 */
[----:B------:R-:W-:Y:S01]  /*d4c10*/  SHF.R.U32.HI R8, RZ, 0x8, R6 ;  /* 0x00000008ff087819 */ /* 0x000fe20000011606 */
[----:B------:R-:W-:Y:S01]  /*d4c20*/  UMOV UR60, UR58 ;  /* 0x0000003a003c7c82 */ /* 0x000fe20008000000 */
[----:B---3--:R-:W-:Y:S01]  /*d4c30*/  ISETP.LT.AND P0, PT, R3, UR66, !P0 ;  /* 0x0000004203007c0c */ /* 0x008fe2000c701270 */
[----:B------:R-:W3:Y:S01]  /*d4c40*/  LDCU UR64, c[0x0][0x398] ;  /* 0x00007300ff4077ac */ /* 0x000ee20008000800 */
[----:B------:R-:W-:Y:S01]  /*d4c50*/  PRMT R7, R7, 0x3340, R5 ;  /* 0x0000334007077816 */ /* 0x000fe20000000005 */
[----:B------:R-:W0:Y:S06]  /*d4c60*/  LDCU UR10, c[0x0][0x39c] ;  /* 0x00007380ff0a77ac */ /* 0x000e2c0008000800 */
[----:B------:R-:W-:Y:S01]  /*d4c70*/  @P1 LOP3.LUT R53, R53, 0x400000, RZ, 0xfc, !PT ;  /* 0x0040000035351812 */ /* 0x000fe200078efcff */
[----:B------:R-:W-:Y:S01]  /*d4c80*/  UMOV UR57, UR60 ;  /* 0x0000003c00397c82 */ /* 0x000fe20008000000 */
[----:B------:R-:W0:Y:S02]  /*d4c90*/  LDCU UR66, c[0x0][0x398] ;  /* 0x00007300ff4277ac */ /* 0x000e240008000800 */
[----:B------:R-:W-:Y:S01]  /*d4ca0*/  LOP3.LUT R53, R53, 0xffdfffff, RZ, 0xc0, !PT ;  /* 0xffdfffff35357812 */ /* 0x000fe200078ec0ff */
[----:B------:R-:W0:Y:S03]  /*d4cb0*/  LDCU UR58, c[0x0][0x39c] ;  /* 0x00007380ff3a77ac */ /* 0x000e260008000800 */
[----:B------:R-:W-:-:S02]  /*d4cc0*/  @P0 LOP3.LUT R53, R53, 0x200000, RZ, 0xfc, !PT ;  /* 0x0020000035350812 */ /* 0x000fc400078efcff */
[----:B------:R-:W-:Y:S01]  /*d4cd0*/  ISETP.GE.AND P0, PT, R4, UR12, PT ;  /* 0x0000000c04007c0c */ /* 0x000fe2000bf06270 */
[----:B------:R-:W-:Y:S01]  /*d4ce0*/  UMOV UR56, UR57 ;  /* 0x0000003900387c82 */ /* 0x000fe20008000000 */
[----:B------:R-:W-:Y:S01]  /*d4cf0*/  PRMT R4, R6, 0x3340, R31 ;  /* 0x0000334006047816 */ /* 0x000fe2000000001f */
[----:B------:R-:W0:Y:S01]  /*d4d00*/  LDCU UR60, c[0x0][0x39c] ;  /* 0x00007380ff3c77ac */ /* 0x000e220008000800 */
[----:B------:R-:W-:-:S03]  /*d4d10*/  SHF.R.U32.HI R6, RZ, 0x8, R5 ;  /* 0x00000008ff067819 */ /* 0x000fc60000011605 */
[----:B------:R1:W-:Y:S01]  /*d4d20*/  STL [R1+0xc40], R4 ;  /* 0x000c400401007387 */ /* 0x0003e20000100800 */
[----:B------:R-:W-:Y:S01]  /*d4d30*/  LOP3.LUT R5, R8, 0xffff, RZ, 0xc0, !PT ;  /* 0x0000ffff08057812 */ /* 0x000fe200078ec0ff */
[----:B------:R-:W0:Y:S01]  /*d4d40*/  LDCU UR57, c[0x0][0x39c] ;  /* 0x00007380ff3977ac */ /* 0x000e220008000800 */
[----:B------:R-:W-:Y:S01]  /*d4d50*/  LOP3.LUT R6, R6, 0xffff, RZ, 0xc0, !PT ;  /* 0x0000ffff06067812 */ /* 0x000fe200078ec0ff */
[----:B------:R0:W-:Y:S01]  /*d4d60*/  STL [R1+0xc3c], R7 ;  /* 0x000c3c0701007387 */ /* 0x0001e20000100800 */
[----:B------:R-:W-:Y:S01]  /*d4d70*/  LOP3.LUT R53, R53, 0xffefffff, RZ, 0xc0, !PT ;  /* 0xffefffff35357812 */ /* 0x000fe200078ec0ff */
[----:B------:R-:W2:Y:S01]  /*d4d80*/  LDCU UR12, c[0x0][0x39c] ;  /* 0x00007380ff0c77ac */ /* 0x000ea20008000800 */
[----:B-1----:R-:W-:-:S04]  /*d4d90*/  SHF.R.U32.HI R4, RZ, 0x8, R31 ;  /* 0x00000008ff047819 */ /* 0x002fc8000001161f */
[----:B------:R-:W-:Y:S02]  /*d4da0*/  LOP3.LUT R4, R4, 0xffff, RZ, 0xc0, !PT ;  /* 0x0000ffff04047812 */ /* 0x000fe400078ec0ff */
[----:B0-----:R-:W-:Y:S02]  /*d4db0*/  LOP3.LUT R7, R9, 0xffff, RZ, 0xc0, !PT ;  /* 0x0000ffff09077812 */ /* 0x001fe400078ec0ff */
[----:B------:R-:W-:Y:S02]  /*d4dc0*/  PRMT R8, R5, 0x3340, R4 ;  /* 0x0000334005087816 */ /* 0x000fe40000000004 */
[----:B------:R-:W-:-:S03]  /*d4dd0*/  PRMT R5, R7, 0x3340, R6 ;  /* 0x0000334007057816 */ /* 0x000fc60000000006 */
[----:B------:R-:W-:Y:S04]  /*d4de0*/  STL [R1+0xb40], R8 ;  /* 0x000b400801007387 */ /* 0x000fe80000100800 */
[----:B------:R2:W-:Y:S01]  /*d4df0*/  STL [R1+0xb30], R5 ;  /* 0x000b300501007387 */ /* 0x0005e20000100800 */
[----:B----4-:R-:W-:-:S03]  /*d4e00*/  LOP3.LUT R6, R0, 0xffff, RZ, 0xc0, !PT ;  /* 0x0000ffff00067812 */ /* 0x010fc600078ec0ff */
[----:B------:R-:W4:Y:S01]  /*d4e10*/  LDL.LU R0, [R1+0x1584] ;  /* 0x0015840001007983 */ /* 0x000f220000300800 */
[----:B--2---:R-:W-:-:S03]  /*d4e20*/  LOP3.LUT R5, R30, 0xffff, RZ, 0xc0, !PT ;  /* 0x0000ffff1e057812 */ /* 0x004fc600078ec0ff */
[----:B------:R-:W2:Y:S01]  /*d4e30*/  LDL.LU R30, [R1+0x1580] ;  /* 0x00158000011e7983 */ /* 0x000ea20000300800 */
[----:B------:R-:W-:Y:S01]  /*d4e40*/  UMOV UR53, UR56 ;  /* 0x0000003800357c82 */ /* 0x000fe20008000000 */
[----:B------:R-:W-:Y:S01]  /*d4e50*/  VIADD R4, R2, 0x7d ;  /* 0x0000007d02047836 */ /* 0x000fe20000000000 */
[----:B------:R-:W-:Y:S01]  /*d4e60*/  UMOV UR52, UR53 ;  /* 0x0000003500347c82 */ /* 0x000fe20008000000 */
[----:B------:R-:W-:Y:S01]  /*d4e70*/  LOP3.LUT R8, R20, 0xffff, RZ, 0xc0, !PT ;  /* 0x0000ffff14087812 */ /* 0x000fe200078ec0ff */
[----:B------:R-:W-:Y:S01]  /*d4e80*/  UMOV UR68, UR52 ;  /* 0x0000003400447c82 */ /* 0x000fe20008000000 */
[----:B------:R-:W-:Y:S01]  /*d4e90*/  LOP3.LUT R7, R18, 0xffff, RZ, 0xc0, !PT ;  /* 0x0000ffff12077812 */ /* 0x000fe200078ec0ff */
[----:B------:R-:W0:Y:S01]  /*d4ea0*/  LDCU UR52, c[0x0][0x398] ;  /* 0x00007300ff3477ac */ /* 0x000e220008000800 */
[----:B------:R-:W1:Y:S01]  /*d4eb0*/  LDCU UR56, c[0x0][0x39c] ;  /* 0x00007380ff3877ac */ /* 0x000e620008000800 */
[----:B------:R-:W1:Y:S01]  /*d4ec0*/  LDCU UR53, c[0x0][0x39c] ;  /* 0x00007380ff3577ac */ /* 0x000e620008000800 */
[----:B0-----:R-:W-:Y:S01]  /*d4ed0*/  ISETP.LT.AND P1, PT, R50, UR52, !P0 ;  /* 0x0000003432007c0c */ /* 0x001fe2000c721270 */
[----:B------:R-:W0:Y:S01]  /*d4ee0*/  LDCU UR52, c[0x0][0x398] ;  /* 0x00007300ff3477ac */ /* 0x000e220008000800 */
[----:B------:R-:W-:-:S02]  /*d4ef0*/  ISETP.LT.AND P0, PT, R3, UR62, !P0 ;  /* 0x0000003e03007c0c */ /* 0x000fc4000c701270 */
[----:B------:R-:W-:Y:S01]  /*d4f00*/  SHF.R.U32.HI R9, RZ, 0x8, R8 ;  /* 0x00000008ff097819 */ /* 0x000fe20000011608 */
[----:B------:R-:W0:Y:S08]  /*d4f10*/  LDCU UR62, c[0x0][0x398] ;  /* 0x00007300ff3e77ac */ /* 0x000e300008000800 */
        /* <DEDUP_REMOVED lines=8> */
[----:B------:R-:W-:Y:S01]  /*d4fa0*/  ISETP.LT.AND P0, PT, R3, UR66, !P0 ;  /* 0x0000004203007c0c */ /* 0x000fe2000c701270 */
[----:B------:R-:W0:Y:S01]  /*d4fb0*/  LDCU UR66, c[0x0][0x398] ;  /* 0x00007300ff4277ac */ /* 0x000e220008000800 */
[----:B------:R-:W0:Y:S09]  /*d4fc0*/  LDCU UR14, c[0x0][0x39c] ;  /* 0x00007380ff0e77ac */ /* 0x000e320008000800 */
        /* <DEDUP_REMOVED lines=42> */
[----:B------:R-:W-:Y:S01]  /*d5270*/  PRMT R9, R5, 0x3340, R44 ;  /* 0x0000334005097816 */ /* 0x000fe2000000002c */
[----:B------:R-:W0:Y:S01]  /*d5280*/  LDCU UR66, c[0x0][0x398] ;  /* 0x00007300ff4277ac */ /* 0x000e220008000800 */
        /* <DEDUP_REMOVED lines=19> */
[----:B------:R-:W-:-:S03]  /*d53c0*/  LOP3.LUT R7, R18, 0xffff, RZ, 0xc0, !PT ;  /* 0x0000ffff12077812 */ /* 0x000fc600078ec0ff */
        /* <DEDUP_REMOVED lines=54> */
[----:B------:R-:W-:-:S07]  /*d5730*/  SHF.R.U32.HI R9, RZ, 0x8, R7 ;  /* 0x00000008ff097819 */ /* 0x000fce0000011607 */
[----:B------:R-:W-:Y:S01]  /*d5740*/  @P1 LOP3.LUT R53, R53, 0x100, RZ, 0xfc, !PT ;  /* 0x0000010035351812 */ /* 0x000fe200078efcff */
[----:B------:R-:W1:Y:S03]  /*d5750*/  LDCU UR62, c[0x0][0x398] ;  /* 0x00007300ff3e77ac */ /* 0x000e660008000800 */
        /* <DEDUP_REMOVED lines=10> */
[----:B------:R-:W-:Y:S01]  /*d5800*/  SHF.R.U32.HI R8, RZ, 0x8, R6 ;  /* 0x00000008ff087819 */ /* 0x000fe20000011606 */
        /* <DEDUP_REMOVED lines=21> */
[----:B------:R-:W3:Y:S01]  /*d5960*/  LDL.LU R20, [R1+0x15e8] ;  /* 0x0015e80001147983 */ /* 0x000ee20000300800 */
[----:B------:R-:W-:-:S03]  /*d5970*/  LOP3.LUT R8, R18, 0xffff, RZ, 0xc0, !PT ;  /* 0x0000ffff12087812 */ /* 0x000fc600078ec0ff */
        /* <DEDUP_REMOVED lines=10> */
[----:B------:R-:W-:Y:S01]  /*d5a20*/  SHF.R.U32.HI R9, RZ, 0x8, R8 ;  /* 0x00000008ff097819 */ /* 0x000fe20000011608 */
        /* <DEDUP_REMOVED lines=54> */
[----:B------:R-:W-:Y:S01]  /*d5d90*/  LOP3.LUT R8, R20, 0xffff, RZ, 0xc0, !PT ;  /* 0x0000ffff14087812 */ /* 0x000fe200078ec0ff */
[----:B------:R-:W3:Y:S01]  /*d5da0*/  LDCU UR66, c[0x0][0x398] ;  /* 0x00007300ff4277ac */ /* 0x000ee20008000800 */
        /* <DEDUP_REMOVED lines=8> */
[----:B------:R-:W-:Y:S02]  /*d5e30*/  SHF.R.U32.HI R7, RZ, 0x8, R8 ;  /* 0x00000008ff077819 */ /* 0x000fe40000011608 */
[--C-:B------:R-:W-:Y:S01]  /*d5e40*/  PRMT R8, R8, 0x3340, R6.reuse ;  /* 0x0000334008087816 */ /* 0x100fe20000000006 */
[----:B------:R1:W-:Y:S01]  /*d5e50*/  STL [R1+0xbc4], R4 ;  /* 0x000bc40401007387 */ /* 0x0003e20000100800 */
[----:B------:R-:W-:-:S02]  /*d5e60*/  SHF.R.U32.HI R6, RZ, 0x8, R6 ;  /* 0x00000008ff067819 */ /* 0x000fc40000011606 */
[----:B------:R-:W-:Y:S02]  /*d5e70*/  LOP3.LUT R7, R7, 0xffff, RZ, 0xc0, !PT ;  /* 0x0000ffff07077812 */ /* 0x000fe400078ec0ff */
[----:B------:R-:W-:Y:S02]  /*d5e80*/  LOP3.LUT R6, R6, 0xffff, RZ, 0xc0, !PT ;  /* 0x0000ffff06067812 */ /* 0x000fe400078ec0ff */
[----:B-1----:R-:W-:Y:S02]  /*d5e90*/  SHF.R.U32.HI R4, RZ, 0x8, R5 ;  /* 0x00000008ff047819 */ /* 0x002fe40000011605 */
[----:B------:R-:W-:Y:S02]  /*d5ea0*/  LOP3.LUT R5, R9, 0xffff, RZ, 0xc0, !PT ;  /* 0x0000ffff09057812 */ /* 0x000fe400078ec0ff */
[----:B------:R-:W-:Y:S01]  /*d5eb0*/  LOP3.LUT R4, R4, 0xffff, RZ, 0xc0, !PT ;  /* 0x0000ffff04047812 */ /* 0x000fe200078ec0ff */
[----:B------:R1:W-:Y:S03]  /*d5ec0*/  STL [R1+0xbf4], R8 ;  /* 0x000bf40801007387 */ /* 0x0003e60000100800 */
[----:B-1----:R-:W-:-:S02]  /*d5ed0*/  PRMT R8, R5, 0x3340, R4 ;  /* 0x0000334005087816 */ /* 0x002fc40000000004 */
[----:B------:R-:W-:-:S03]  /*d5ee0*/  PRMT R5, R7, 0x3340, R6 ;  /* 0x0000334007057816 */ /* 0x000fc60000000006 */
[----:B------:R1:W-:Y:S04]  /*d5ef0*/  STL [R1+0xd0], R8 ;  /* 0x0000d00801007387 */ /* 0x0003e80000100800 */
[----:B------:R0:W-:Y:S04]  /*d5f00*/  STL [R1+0x530], R5 ;  /* 0x0005300501007387 */ /* 0x0001e80000100800 */
[----:B------:R-:W3:Y:S01]  /*d5f10*/  LDL.LU R20, [R1+0x1604] ;  /* 0x0016040001147983 */ /* 0x000ee20000300800 */
        /* <DEDUP_REMOVED lines=43> */
[----:B------:R0:W-:Y:S04]  /*d61d0*/  STL [R1+0x51c], R8 ;  /* 0x00051c0801007387 */ /* 0x0001e80000100800 */
[----:B------:R2:W-:Y:S01]  /*d61e0*/  STL [R1+0x518], R5 ;  /* 0x0005180501007387 */ /* 0x0005e20000100800 */
[----:B0-----:R-:W-:-:S03]  /*d61f0*/  LOP3.LUT R8, R20, 0xffff, RZ, 0xc0, !PT ;  /* 0x0000ffff14087812 */ /* 0x001fc600078ec0ff */
        /* <DEDUP_REMOVED lines=114> */
[----:B------:R-:W3:Y:S10]  /*d6920*/  LDCU UR66, c[0x0][0x398] ;  /* 0x00007300ff4277ac */ /* 0x000ef40008000800 */
[----:B------:R-:W-:-:S04]  /*d6930*/  @P1 LOP3.LUT R54, R54, 0x10, RZ, 0xfc, !PT ;  /* 0x0000001036361812 */ /* 0x000fc800078efcff */
[----:B------:R-:W-:-:S04]  /*d6940*/  LOP3.LUT R54, R54, 0xfffffffb, RZ, 0xc0, !PT ;  /* 0xfffffffb36367812 */ /* 0x000fc800078ec0ff */
[----:B------:R-:W-:Y:S02]  /*d6950*/  @P0 LOP3.LUT R54, R54, 0x4, RZ, 0xfc, !PT ;  /* 0x0000000436360812 */ /* 0x000fe400078efcff */
[----:B------:R-:W-:-:S04]  /*d6960*/  ISETP.GE.AND P0, PT, R4, UR6, PT ;  /* 0x0000000604007c0c */ /* 0x000fc8000bf06270 */
[----:B0-----:R-:W-:Y:S01]  /*d6970*/  ISETP.LT.AND P1, PT, R50, UR52, !P0 ;  /* 0x0000003432007c0c */ /* 0x001fe2000c721270 */
[----:B------:R-:W-:Y:S01]  /*d6980*/  UMOV UR64, UR68 ;  /* 0x0000004400407c82 */ /* 0x000fe20008000000 */
[----:B------:R-:W-:Y:S01]  /*d6990*/  LOP3.LUT R54, R54, 0xfffffffd, RZ, 0xc0, !PT ;  /* 0xfffffffd36367812 */ /* 0x000fe200078ec0ff */
[----:B------:R-:W0:Y:S01]  /*d69a0*/  LDCU UR68, c[0x0][0x398] ;  /* 0x00007300ff4477ac */ /* 0x000e220008000800 */
[----:B------:R-:W-:Y:S02]  /*d69b0*/  PRMT R4, R8, 0x3340, R6 ;  /* 0x0000334008047816 */ /* 0x000fe40000000006 */
[----:B------:R-:W-:Y:S01]  /*d69c0*/  SHF.R.U32.HI R8, RZ, 0x8, R7 ;  /* 0x00000008ff087819 */ /* 0x000fe20000011607 */
[----:B------:R-:W0:Y:S06]  /*d69d0*/  LDCU UR52, c[0x0][0x39c] ;  /* 0x00007380ff3477ac */ /* 0x000e2c0008000800 */
[----:B------:R-:W-:-:S02]  /*d69e0*/  @P1 LOP3.LUT R54, R54, 0x2, RZ, 0xfc, !PT ;  /* 0x0000000236361812 */ /* 0x000fc400078efcff */
        /* <DEDUP_REMOVED lines=12> */
[----:B------:R0:W-:Y:S04]  /*d6ab0*/  STL [R1+0xa0], R8 ;  /* 0x0000a00801007387 */ /* 0x0001e80000100800 */
[----:B------:R1:W-:Y:S01]  /*d6ac0*/  STL [R1+0xb8], R5 ;  /* 0x0000b80501007387 */ /* 0x0003e20000100800 */
[----:B0-----:R-:W-:Y:S02]  /*d6ad0*/  LOP3.LUT R8, R18, 0xffff, RZ, 0xc0, !PT ;  /* 0x0000ffff12087812 */ /* 0x001fe400078ec0ff */
[----:B-1----:R-:W-:Y:S02]  /*d6ae0*/  LOP3.LUT R5, R56, 0xffff, RZ, 0xc0, !PT ;  /* 0x0000ffff38057812 */ /* 0x002fe400078ec0ff */
[----:B------:R-:W3:Y:S01]  /*d6af0*/  LDL.LU R56, [R1+0x43cc] ;  /* 0x0043cc0001387983 */ /* 0x000ee20000300800 */
[----:B----4-:R-:W-:-:S03]  /*d6b00*/  LOP3.LUT R7, R0, 0xffff, RZ, 0xc0, !PT ;  /* 0x0000ffff00077812 */ /* 0x010fc600078ec0ff */
[----:B------:R-:W4:Y:S04]  /*d6b10*/  LDL.LU R20, [R1+0x1644] ;  /* 0x0016440001147983 */ /* 0x000f280000300800 */
        /* <DEDUP_REMOVED lines=14> */
[----:B------:R-:W-:Y:S01]  /*d6c00*/  UMOV UR6, UR64 ;  /* 0x0000004000067c82 */ /* 0x000fe20008000000 */
[----:B------:R-:W-:Y:S01]  /*d6c10*/  SHF.R.U32.HI R9, RZ, 0x8, R8 ;  /* 0x00000008ff097819 */ /* 0x000fe20000011608 */
[----:B------:R-:W1:Y:S01]  /*d6c20*/  LDCU UR64, c[0x0][0x398] ;  /* 0x00007300ff4077ac */ /* 0x000e620008000800 */
[----:B------:R-:W3:Y:S05]  /*d6c30*/  LDCU UR66, c[0x0][0x398] ;  /* 0x00007300ff4277ac */ /* 0x000eea0008000800 */
[----:B------:R-:W-:Y:S01]  /*d6c40*/  @P1 LOP3.LUT R55, R55, 0x20000000, RZ, 0xfc, !PT ;  /* 0x2000000037371812 */ /* 0x000fe200078efcff */
[----:B------:R-:W0:Y:S03]  /*d6c50*/  LDCU UR68, c[0x0][0x398] ;  /* 0x00007300ff4477ac */ /* 0x000e260008000800 */
[----:B------:R-:W-:-:S04]  /*d6c60*/  LOP3.LUT R55, R55, 0xf7ffffff, RZ, 0xc0, !PT ;  /* 0xf7ffffff37377812 */ /* 0x000fc800078ec0ff */
[----:B------:R-:W-:Y:S02]  /*d6c70*/  @P0 LOP3.LUT R55, R55, 0x8000000, RZ, 0xfc, !PT ;  /* 0x0800000037370812 */ /* 0x000fe400078efcff */
[----:B------:R-:W-:Y:S02]  /*d6c80*/  ISETP.GE.AND P0, PT, R4, UR76, PT ;  /* 0x0000004c04007c0c */ /* 0x000fe4000bf06270 */
[--C-:B------:R-:W-:Y:S02]  /*d6c90*/  PRMT R4, R8, 0x3340, R6.reuse ;  /* 0x0000334008047816 */ /* 0x100fe40000000006 */
[----:B------:R-:W-:Y:S02]  /*d6ca0*/  SHF.R.U32.HI R8, RZ, 0x8, R7 ;  /* 0x00000008ff087819 */ /* 0x000fe40000011607 */
[----:B------:R-:W-:Y:S01]  /*d6cb0*/  PRMT R7, R7, 0x3340, R5 ;  /* 0x0000334007077816 */ /* 0x000fe20000000005 */
[----:B------:R0:W-:Y:S04]  /*d6cc0*/  STL [R1+0xbb0], R4 ;  /* 0x000bb00401007387 */ /* 0x0001e80000100800 */
[----:B------:R1:W-:Y:S01]  /*d6cd0*/  STL [R1+0xbac], R7 ;  /* 0x000bac0701007387 */ /* 0x0003e20000100800 */
[----:B0-----:R-:W-:-:S02]  /*d6ce0*/  SHF.R.U32.HI R4, RZ, 0x8, R6 ;  /* 0x00000008ff047819 */ /* 0x001fc40000011606 */
[----:B------:R-:W-:Y:S02]  /*d6cf0*/  SHF.R.U32.HI R6, RZ, 0x8, R5 ;  /* 0x00000008ff067819 */ /* 0x000fe40000011605 */
[----:B------:R-:W-:Y:S02]  /*d6d00*/  LOP3.LUT R5, R9, 0xffff, RZ, 0xc0, !PT ;  /* 0x0000ffff09057812 */ /* 0x000fe400078ec0ff */
[----:B------:R-:W-:Y:S02]  /*d6d10*/  LOP3.LUT R4, R4, 0xffff, RZ, 0xc0, !PT ;  /* 0x0000ffff04047812 */ /* 0x000fe400078ec0ff */
[----:B-1----:R-:W-:Y:S02]  /*d6d20*/  LOP3.LUT R7, R8, 0xffff, RZ, 0xc0, !PT ;  /* 0x0000ffff08077812 */ /* 0x002fe400078ec0ff */
[----:B------:R-:W-:Y:S02]  /*d6d30*/  LOP3.LUT R6, R6, 0xffff, RZ, 0xc0, !PT ;  /* 0x0000ffff06067812 */ /* 0x000fe400078ec0ff */
[----:B------:R-:W-:-:S02]  /*d6d40*/  PRMT R8, R5, 0x3340, R4 ;  /* 0x0000334005087816 */ /* 0x000fc40000000004 */
[----:B------:R-:W-:-:S03]  /*d6d50*/  PRMT R5, R7, 0x3340, R6 ;  /* 0x0000334007057816 */ /* 0x000fc60000000006 */
[----:B------:R4:W-:Y:S04]  /*d6d60*/  STL [R1+0x4ec], R8 ;  /* 0x0004ec0801007387 */ /* 0x0009e80000100800 */
[----:B------:R2:W-:Y:S01]  /*d6d70*/  STL [R1+0x4e8], R5 ;  /* 0x0004e80501007387 */ /* 0x0005e20000100800 */
[----:B----4-:R-:W-:-:S03]  /*d6d80*/  LOP3.LUT R8, R20, 0xffff, RZ, 0xc0, !PT ;  /* 0x0000ffff14087812 */ /* 0x010fc600078ec0ff */
[----:B------:R-:W4:Y:S01]  /*d6d90*/  LDL.LU R20, [R1+0x1650] ;  /* 0x0016500001147983 */ /* 0x000f220000300800 */
[----:B------:R-:W-:-:S03]  /*d6da0*/  LOP3.LUT R7, R18, 0xffff, RZ, 0xc0, !PT ;  /* 0x0000ffff12077812 */ /* 0x000fc600078ec0ff */
        /* <DEDUP_REMOVED lines=22> */
[----:B------:R-:W-:Y:S01]  /*d6f10*/  UMOV UR70, UR6 ;  /* 0x0000000600467c82 */ /* 0x000fe20008000000 */
[----:B------:R-:W0:Y:S08]  /*d6f20*/  LDCU UR6, c[0x0][0x39c] ;  /* 0x00007380ff0677ac */ /* 0x000e300008000800 */
[----:B------:R-:W-:Y:S01]  /*d6f30*/  @P1 LOP3.LUT R55, R55, 0x200000, RZ, 0xfc, !PT ;  /* 0x0020000037371812 */ /* 0x000fe200078efcff */
[----:B------:R-:W0:Y:S03]  /*d6f40*/  LDCU UR74, c[0x0][0x39c] ;  /* 0x00007380ff4a77ac */ /* 0x000e260008000800 */
[----:B------:R-:W-:-:S04]  /*d6f50*/  LOP3.LUT R55, R55, 0xfff7ffff, RZ, 0xc0, !PT ;  /* 0xfff7ffff37377812 */ /* 0x000fc800078ec0ff */
[----:B------:R-:W-:Y:S02]  /*d6f60*/  @P0 LOP3.LUT R55, R55, 0x80000, RZ, 0xfc, !PT ;  /* 0x0008000037370812 */ /* 0x000fe400078efcff */
[----:B------:R-:W-:Y:S02]  /*d6f70*/  ISETP.GE.AND P0, PT, R4, UR72, PT ;  /* 0x0000004804007c0c */ /* 0x000fe4000bf06270 */
[----:B------:R-:W-:Y:S02]  /*d6f80*/  PRMT R4, R7, 0x3340, R5 ;  /* 0x0000334007047816 */ /* 0x000fe40000000005 */
[----:B------:R-:W-:Y:S02]  /*d6f90*/  SHF.R.U32.HI R7, RZ, 0x8, R8 ;  /* 0x00000008ff077819 */ /* 0x000fe40000011608 */
[--C-:B------:R-:W-:Y:S01]  /*d6fa0*/  PRMT R8, R8, 0x3340, R6.reuse ;  /* 0x0000334008087816 */ /* 0x100fe20000000006 */
[----:B------:R0:W-:Y:S01]  /*d6fb0*/  STL [R1+0xb9c], R4 ;  /* 0x000b9c0401007387 */ /* 0x0001e20000100800 */
[----:B------:R-:W-:-:S02]  /*d6fc0*/  SHF.R.U32.HI R6, RZ, 0x8, R6 ;  /* 0x00000008ff067819 */ /* 0x000fc40000011606 */
[----:B------:R-:W-:Y:S02]  /*d6fd0*/  LOP3.LUT R7, R7, 0xffff, RZ, 0xc0, !PT ;  /* 0x0000ffff07077812 */ /* 0x000fe400078ec0ff */
[----:B------:R-:W-:Y:S02]  /*d6fe0*/  LOP3.LUT R6, R6, 0xffff, RZ, 0xc0, !PT ;  /* 0x0000ffff06067812 */ /* 0x000fe400078ec0ff */
[----:B0-----:R-:W-:Y:S02]  /*d6ff0*/  SHF.R.U32.HI R4, RZ, 0x8, R5 ;  /* 0x00000008ff047819 */ /* 0x001fe40000011605 */
[----:B------:R-:W-:Y:S02]  /*d7000*/  LOP3.LUT R5, R9, 0xffff, RZ, 0xc0, !PT ;  /* 0x0000ffff09057812 */ /* 0x000fe400078ec0ff */
[----:B------:R-:W-:Y:S01]  /*d7010*/  LOP3.LUT R4, R4, 0xffff, RZ, 0xc0, !PT ;  /* 0x0000ffff04047812 */ /* 0x000fe200078ec0ff */
[----:B------:R0:W-:Y:S03]  /*d7020*/  STL [R1+0xb84], R8 ;  /* 0x000b840801007387 */ /* 0x0001e60000100800 */
[----:B0-----:R-:W-:-:S02]  /*d7030*/  PRMT R8, R5, 0x3340, R4 ;  /* 0x0000334005087816 */ /* 0x001fc40000000004 */
[----:B------:R-:W-:-:S03]  /*d7040*/  PRMT R5, R7, 0x3340, R6 ;  /* 0x0000334007057816 */ /* 0x000fc60000000006 */
        /* <DEDUP_REMOVED lines=26> */
[----:B------:R-:W-:Y:S01]  /*d71f0*/  UMOV UR76, UR70 ;  /* 0x00000046004c7c82 */ /* 0x000fe20008000000 */
[----:B------:R-:W0:Y:S06]  /*d7200*/  LDCU UR70, c[0x0][0x39c] ;  /* 0x00007380ff4677ac */ /* 0x000e2c0008000800 */
[----:B------:R-:W-:Y:S01]  /*d7210*/  @P1 LOP3.LUT R55, R55, 0x4000, RZ, 0xfc, !PT ;  /* 0x0000400037371812 */ /* 0x000fe200078efcff */
[----:B------:R-:W0:Y:S03]  /*d7220*/  LDCU UR68, c[0x0][0x39c] ;  /* 0x00007380ff4477ac */ /* 0x000e260008000800 */
        /* <DEDUP_REMOVED lines=20> */
[----:B------:R-:W3:Y:S04]  /*d7370*/  LDL.LU R56, [R1+0x43c8] ;  /* 0x0043c80001387983 */ /* 0x000ee80000300800 */
[----:B------:R-:W3:Y:S01]  /*d7380*/  LDL.LU R20, [R1+0x1658] ;  /* 0x0016580001147983 */ /* 0x000ee20000300800 */
        /* <DEDUP_REMOVED lines=11> */
[----:B------:R-:W1:Y:S07]  /*d7440*/  LDCU UR64, c[0x0][0x398] ;  /* 0x00007300ff4077ac */ /* 0x000e6e0008000800 */
        /* <DEDUP_REMOVED lines=11> */
[----:B------:R-:W-:-:S02]  /*d7500*/  PRMT R37, R49, 0x5410, R47 ;  /* 0x0000541031257816 */ /* 0x000fc4000000002f */
[----:B------:R-:W-:Y:S02]  /*d7510*/  PRMT R38, R48, 0x5410, R59 ;  /* 0x0000541030267816 */ /* 0x000fe4000000003b */
[----:B------:R-:W-:Y:S01]  /*d7520*/  PRMT R36, R35, 0x5410, R32 ;  /* 0x0000541023247816 */ /* 0x000fe20000000020 */
[----:B------:R-:W-:Y:S01]  /*d7530*/  UMOV UR72, UR76 ;  /* 0x0000004c00487c82 */ /* 0x000fe20008000000 */
[----:B------:R-:W2:Y:S01]  /*d7540*/  LDCU UR66, c[0x0][0x39c] ;  /* 0x00007380ff4277ac */ /* 0x000ea20008000800 */
[----:B------:R-:W-:-:S04]  /*d7550*/  @P1 LOP3.LUT R55, R55, 0x80, RZ, 0xfc, !PT ;  /* 0x0000008037371812 */ /* 0x000fc800078efcff */
[----:B------:R-:W-:-:S04]  /*d7560*/  LOP3.LUT R55, R55, 0xffffffdf, RZ, 0xc0, !PT ;  /* 0xffffffdf37377812 */ /* 0x000fc800078ec0ff */
[----:B------:R-:W-:Y:S02]  /*d7570*/  @P0 LOP3.LUT R55, R55, 0x20, RZ, 0xfc, !PT ;  /* 0x0000002037370812 */ /* 0x000fe400078efcff */
[----:B------:R-:W-:Y:S01]  /*d7580*/  ISETP.GE.AND P0, PT, R4, UR56, PT ;  /* 0x0000003804007c0c */ /* 0x000fe2000bf06270 */
[----:B------:R-:W2:Y:S03]  /*d7590*/  LDCU UR56, c[0x0][0x398] ;  /* 0x00007300ff3877ac */ /* 0x000ea60008000800 */
[----:B0-----:R-:W-:Y:S01]  /*d75a0*/  ISETP.LT.AND P1, PT, R50, UR62, !P0 ;  /* 0x0000003e32007c0c */ /* 0x001fe2000c721270 */
[----:B------:R-:W0:Y:S01]  /*d75b0*/  LDCU UR62, c[0x0][0x39c] ;  /* 0x00007380ff3e77ac */ /* 0x000e220008000800 */
[----:B-1----:R-:W-:Y:S02]  /*d75c0*/  ISETP.LT.AND P0, PT, R3, UR64, !P0 ;  /* 0x0000004003007c0c */ /* 0x002fe4000c701270 */
[----:B------:R-:W-:Y:S01]  /*d75d0*/  LOP3.LUT R55, R55, 0xfffffff7, RZ, 0xc0, !PT ;  /* 0xfffffff737377812 */ /* 0x000fe200078ec0ff */
[----:B------:R-:W1:Y:S01]  /*d75e0*/  LDCU UR64, c[0x0][0x39c] ;  /* 0x00007380ff4077ac */ /* 0x000e620008000800 */
[----:B------:R-:W-:-:S07]  /*d75f0*/  PRMT R4, R7, 0x3340, R5 ;  /* 0x0000334007047816 */ /* 0x000fce0000000005 */
[----:B------:R-:W-:Y:S01]  /*d7600*/  @P1 LOP3.LUT R55, R55, 0x8, RZ, 0xfc, !PT ;  /* 0x0000000837371812 */ /* 0x000fe200078efcff */
[----:B------:R0:W-:Y:S01]  /*d7610*/  STL [R1+0xb60], R4 ;  /* 0x000b600401007387 */ /* 0x0001e20000100800 */
[----:B------:R-:W-:Y:S02]  /*d7620*/  SHF.R.U32.HI R7, RZ, 0x8, R8 ;  /* 0x00000008ff077819 */ /* 0x000fe40000011608 */
[----:B------:R-:W-:Y:S02]  /*d7630*/  LOP3.LUT R55, R55, 0xfffffffd, RZ, 0xc0, !PT ;  /* 0xfffffffd37377812 */ /* 0x000fe400078ec0ff */
[--C-:B------:R-:W-:Y:S02]  /*d7640*/  PRMT R8, R8, 0x3340, R6.reuse ;  /* 0x0000334008087816 */ /* 0x100fe40000000006 */
[----:B------:R-:W-:Y:S02]  /*d7650*/  @P0 LOP3.LUT R55, R55, 0x2, RZ, 0xfc, !PT ;  /* 0x0000000237370812 */ /* 0x000fe400078efcff */
[----:B------:R-:W-:-:S02]  /*d7660*/  SHF.R.U32.HI R6, RZ, 0x8, R6 ;  /* 0x00000008ff067819 */ /* 0x000fc40000011606 */
[----:B0-----:R-:W-:Y:S02]  /*d7670*/  SHF.R.U32.HI R4, RZ, 0x8, R5 ;  /* 0x00000008ff047819 */ /* 0x001fe40000011605 */
[----:B------:R-:W-:Y:S02]  /*d7680*/  LOP3.LUT R5, R9, 0xffff, RZ, 0xc0, !PT ;  /* 0x0000ffff09057812 */ /* 0x000fe400078ec0ff */
[----:B------:R-:W-:Y:S01]  /*d7690*/  LOP3.LUT R4, R4, 0xffff, RZ, 0xc0, !PT ;  /* 0x0000ffff04047812 */ /* 0x000fe200078ec0ff */
[----:B------:R-:W-:Y:S01]  /*d76a0*/  STL [R1+0x43a4], R55 ;  /* 0x0043a43701007387 */ /* 0x000fe20000100800 */
[----:B------:R-:W-:Y:S02]  /*d76b0*/  LOP3.LUT R7, R7, 0xffff, RZ, 0xc0, !PT ;  /* 0x0000ffff07077812 */ /* 0x000fe400078ec0ff */
[----:B------:R-:W-:Y:S01]  /*d76c0*/  LOP3.LUT R6, R6, 0xffff, RZ, 0xc0, !PT ;  /* 0x0000ffff06067812 */ /* 0x000fe200078ec0ff */
[----:B------:R0:W-:Y:S02]  /*d76d0*/  STL [R1+0xb80], R8 ;  /* 0x000b800801007387 */ /* 0x0001e40000100800 */
[----:B0-----:R-:W-:-:S02]  /*d76e0*/  PRMT R8, R5, 0x3340, R4 ;  /* 0x0000334005087816 */ /* 0x001fc40000000004 */
[----:B------:R-:W-:-:S03]  /*d76f0*/  PRMT R5, R7, 0x3340, R6 ;  /* 0x0000334007057816 */ /* 0x000fc60000000006 */
[----:B------:R0:W-:Y:S04]  /*d7700*/  STL [R1+0xb0], R8 ;  /* 0x0000b00801007387 */ /* 0x0001e80000100800 */
[----:B------:R2:W-:Y:S01]  /*d7710*/  STL [R1+0x448], R5 ;  /* 0x0004480501007387 */ /* 0x0005e20000100800 */
[----:B0-----:R-:W-:-:S03]  /*d7720*/  LOP3.LUT R8, R20, 0xffff, RZ, 0xc0, !PT ;  /* 0x0000ffff14087812 */ /* 0x001fc600078ec0ff */
[----:B------:R-:W3:Y:S01]  /*d7730*/  LDL.LU R20, [R1+0x1660] ;  /* 0x0016600001147983 */ /* 0x000ee20000300800 */
[----:B----4-:R-:W-:-:S03]  /*d7740*/  LOP3.LUT R7, R18, 0xffff, RZ, 0xc0, !PT ;  /* 0x0000ffff12077812 */ /* 0x010fc600078ec0ff */
[----:B------:R-:W4:Y:S01]  /*d7750*/  LDL.LU R18, [R1+0x165c] ;  /* 0x00165c0001127983 */ /* 0x000f220000300800 */
[----:B------:R-:W-:-:S03]  /*d7760*/  LOP3.LUT R6, R0, 0xffff, RZ, 0xc0, !PT ;  /* 0x0000ffff00067812 */ /* 0x000fc600078ec0ff */
[----:B------:R-:W4:Y:S01]  /*d7770*/  LDL.LU R0, [R1+0x15c8] ;  /* 0x0015c80001007983 */ /* 0x000f220000300800 */
[----:B--2---:R-:W-:-:S03]  /*d7780*/  LOP3.LUT R5, R30, 0xffff, RZ, 0xc0, !PT ;  /* 0x0000ffff1e057812 */ /* 0x004fc600078ec0ff */
[----:B------:R-:W2:Y:S01]  /*d7790*/  LDL.LU R30, [R1+0x15bc] ;  /* 0x0015bc00011e7983 */ /* 0x000ea20000300800 */
[----:B------:R-:W-:-:S05]  /*d77a0*/  VIADD R4, R2, 0x99 ;  /* 0x0000009902047836 */ /* 0x000fca0000000000 */
[----:B------:R-:W-:Y:S02]  /*d77b0*/  ISETP.GE.AND P0, PT, R4, UR53, PT ;  /* 0x0000003504007c0c */ /* 0x000fe4000bf06270 */
[----:B------:R-:W-:Y:S01]  /*d77c0*/  LOP3.LUT R56, R56, 0x7fffffff, RZ, 0xc0, !PT ;  /* 0x7fffffff38387812 */ /* 0x000fe200078ec0ff */
[----:B------:R-:W-:Y:S01]  /*d77d0*/  VIADD R4, R2, 0x9a ;  /* 0x0000009a02047836 */ /* 0x000fe20000000000 */
[----:B---3--:R-:W-:Y:S01]  /*d77e0*/  ISETP.LT.AND P1, PT, R50, UR58, !P0 ;  /* 0x0000003a32007c0c */ /* 0x008fe2000c721270 */
[----:B------:R-:W0:Y:S01]  /*d77f0*/  LDCU UR53, c[0x0][0x398] ;  /* 0x00007300ff3577ac */ /* 0x000e220008000800 */
[----:B------:R-:W-:Y:S02]  /*d7800*/  ISETP.LT.AND P0, PT, R3, UR60, !P0 ;  /* 0x0000003c03007c0c */ /* 0x000fe4000c701270 */
        /* <DEDUP_REMOVED lines=22> */
[----:B------:R2:W-:Y:S01]  /*d7970*/  STL [R1+0x14c], R5 ;  /* 0x00014c0501007387 */ /* 0x0005e20000100800 */
[----:B-1----:R-:W-:-:S03]  /*d7980*/  LOP3.LUT R8, R20, 0xffff, RZ, 0xc0, !PT ;  /* 0x0000ffff14087812 */ /* 0x002fc600078ec0ff */
        /* <DEDUP_REMOVED lines=12> */
[----:B------:R-:W-:Y:S01]  /*d7a50*/  SHF.R.U32.HI R9, RZ, 0x8, R7 ;  /* 0x00000008ff097819 */ /* 0x000fe20000011607 */
[----:B------:R-:W0:Y:S06]  /*d7a60*/  LDCU UR57, c[0x0][0x398] ;  /* 0x00007300ff3977ac */ /* 0x000e2c0008000800 */
        /* <DEDUP_REMOVED lines=98> */
[----:B------:R-:W-:Y:S01]  /*d8090*/  LOP3.LUT R8, R20, 0xffff, RZ, 0xc0, !PT ;  /* 0x0000ffff14087812 */ /* 0x000fe200078ec0ff */
[----:B------:R-:W3:Y:S01]  /*d80a0*/  LDCU UR58, c[0x0][0x398] ;  /* 0x00007300ff3a77ac */ /* 0x000ee20008000800 */
[----:B------:R-:W0:Y:S07]  /*d80b0*/  LDCU UR18, c[0x0][0x39c] ;  /* 0x00007380ff1277ac */ /* 0x000e2e0008000800 */
[----:B------:R-:W-:-:S04]  /*d80c0*/  @P1 LOP3.LUT R56, R56, 0x200, RZ, 0xfc, !PT ;  /* 0x0000020038381812 */ /* 0x000fc800078efcff */
[----:B------:R-:W-:-:S04]  /*d80d0*/  LOP3.LUT R56, R56, 0xffffff7f, RZ, 0xc0, !PT ;  /* 0xffffff7f38387812 */ /* 0x000fc800078ec0ff */
[----:B------:R-:W-:Y:S02]  /*d80e0*/  @P0 LOP3.LUT R56, R56, 0x80, RZ, 0xfc, !PT ;  /* 0x0000008038380812 */ /* 0x000fe400078efcff */
[----:B------:R-:W-:Y:S01]  /*d80f0*/  ISETP.GE.AND P0, PT, R4, UR20, PT ;  /* 0x0000001404007c0c */ /* 0x000fe2000bf06270 */
[----:B------:R-:W2:Y:S01]  /*d8100*/  LDCU UR20, c[0x0][0x39c] ;  /* 0x00007380ff1477ac */ /* 0x000ea20008000800 */
[----:B------:R-:W-:Y:S02]  /*d8110*/  PRMT R4, R8, 0x3340, R6 ;  /* 0x0000334008047816 */ /* 0x000fe40000000006 */
[----:B0-----:R-:W-:Y:S01]  /*d8120*/  ISETP.LT.AND P1, PT, R50, UR56, !P0 ;  /* 0x0000003832007c0c */ /* 0x001fe2000c721270 */
[----:B------:R-:W0:Y:S01]  /*d8130*/  LDCU UR56, c[0x0][0x398] ;  /* 0x00007300ff3877ac */ /* 0x000e220008000800 */
[----:B------:R-:W-:Y:S01]  /*d8140*/  SHF.R.U32.HI R9, RZ, 0x8, R8 ;  /* 0x00000008ff097819 */ /* 0x000fe20000011608 */
[----:B------:R3:W-:Y:S01]  /*d8150*/  STL [R1+0x56c], R4 ;  /* 0x00056c0401007387 */ /* 0x0007e20000100800 */
[----:B-1----:R-:W-:Y:S01]  /*d8160*/  ISETP.LT.AND P0, PT, R3, UR57, !P0 ;  /* 0x0000003903007c0c */ /* 0x002fe2000c701270 */
[----:B------:R-:W1:Y:S01]  /*d8170*/  LDCU UR57, c[0x0][0x398] ;  /* 0x00007300ff3977ac */ /* 0x000e620008000800 */
[----:B------:R-:W-:-:S02]  /*d8180*/  SHF.R.U32.HI R8, RZ, 0x8, R7 ;  /* 0x00000008ff087819 */ /* 0x000fc40000011607 */
[----:B------:R-:W-:Y:S02]  /*d8190*/  LOP3.LUT R56, R56, 0xffffffbf, RZ, 0xc0, !PT ;  /* 0xffffffbf38387812 */ /* 0x000fe400078ec0ff */
[--C-:B------:R-:W-:Y:S02]  /*d81a0*/  PRMT R7, R7, 0x3340, R5.reuse ;  /* 0x0000334007077816 */ /* 0x100fe40000000005 */
[----:B---3--:R-:W-:Y:S02]  /*d81b0*/  SHF.R.U32.HI R4, RZ, 0x8, R6 ;  /* 0x00000008ff047819 */ /* 0x008fe40000011606 */
[----:B------:R-:W-:Y:S02]  /*d81c0*/  SHF.R.U32.HI R6, RZ, 0x8, R5 ;  /* 0x00000008ff067819 */ /* 0x000fe40000011605 */
[----:B------:R-:W-:Y:S02]  /*d81d0*/  LOP3.LUT R5, R9, 0xffff, RZ, 0xc0, !PT ;  /* 0x0000ffff09057812 */ /* 0x000fe400078ec0ff */
[----:B------:R-:W-:Y:S01]  /*d81e0*/  LOP3.LUT R4, R4, 0xffff, RZ, 0xc0, !PT ;  /* 0x0000ffff04047812 */ /* 0x000fe200078ec0ff */
[----:B------:R3:W-:Y:S01]  /*d81f0*/  STL [R1+0x5b8], R7 ;  /* 0x0005b80701007387 */ /* 0x0007e20000100800 */
[----:B------:R-:W-:-:S04]  /*d8200*/  @P1 LOP3.LUT R56, R56, 0x40, RZ, 0xfc, !PT ;  /* 0x0000004038381812 */ /* 0x000fc800078efcff */
[----:B------:R-:W-:Y:S02]  /*d8210*/  LOP3.LUT R56, R56, 0xfffffff7, RZ, 0xc0, !PT ;  /* 0xfffffff738387812 */ /* 0x000fe400078ec0ff */
[----:B---3--:R-:W-:Y:S02]  /*d8220*/  LOP3.LUT R7, R8, 0xffff, RZ, 0xc0, !PT ;  /* 0x0000ffff08077812 */ /* 0x008fe400078ec0ff */
[----:B------:R-:W-:Y:S01]  /*d8230*/  PRMT R8, R5, 0x3340, R4 ;  /* 0x0000334005087816 */ /* 0x000fe20000000004 */
[----:B------:R-:W-:Y:S01]  /*d8240*/  VIADD R4, R2, 0xa1 ;  /* 0x000000a102047836 */ /* 0x000fe20000000000 */
[----:B------:R-:W-:-:S04]  /*d8250*/  @P0 LOP3.LUT R56, R56, 0x8, RZ, 0xfc, !PT ;  /* 0x0000000838380812 */ /* 0x000fc800078efcff */
[----:B------:R-:W-:Y:S02]  /*d8260*/  ISETP.GE.AND P0, PT, R4, UR22, PT ;  /* 0x0000001604007c0c */ /* 0x000fe4000bf06270 */
[----:B------:R-:W-:Y:S02]  /*d8270*/  LOP3.LUT R56, R56, 0xfffffffb, RZ, 0xc0, !PT ;  /* 0xfffffffb38387812 */ /* 0x000fe400078ec0ff */
[----:B------:R-:W-:Y:S01]  /*d8280*/  LOP3.LUT R6, R6, 0xffff, RZ, 0xc0, !PT ;  /* 0x0000ffff06067812 */ /* 0x000fe200078ec0ff */
[----:B------:R4:W-:Y:S01]  /*d8290*/  STL [R1+0xa8], R8 ;  /* 0x0000a80801007387 */ /* 0x0009e20000100800 */
[----:B------:R-:W-:Y:S01]  /*d82a0*/  ISETP.LT.AND P1, PT, R50, UR53, !P0 ;  /* 0x0000003532007c0c */ /* 0x000fe2000c721270 */
[----:B------:R-:W-:Y:S01]  /*d82b0*/  VIADD R4, R2, 0xa2 ;  /* 0x000000a202047836 */ /* 0x000fe20000000000 */
[----:B------:R-:W-:Y:S01]  /*d82c0*/  ISETP.LT.AND P0, PT, R3, UR58, !P0 ;  /* 0x0000003a03007c0c */ /* 0x000fe2000c701270 */
[----:B------:R-:W3:Y:S01]  /*d82d0*/  LDCU UR53, c[0x0][0x398] ;  /* 0x00007300ff3577ac */ /* 0x000ee20008000800 */
[----:B------:R-:W-:Y:S01]  /*d82e0*/  PRMT R5, R7, 0x3340, R6 ;  /* 0x0000334007057816 */ /* 0x000fe20000000006 */
[----:B------:R-:W0:Y:S01]  /*d82f0*/  LDCU UR58, c[0x0][0x398] ;  /* 0x00007300ff3a77ac */ /* 0x000e220008000800 */
[----:B------:R-:W0:Y:S07]  /*d8300*/  LDCU UR22, c[0x0][0x39c] ;  /* 0x00007380ff1677ac */ /* 0x000e2e0008000800 */
[----:B------:R-:W-:-:S04]  /*d8310*/  @P1 LOP3.LUT R56, R56, 0x4, RZ, 0xfc, !PT ;  /* 0x0000000438381812 */ /* 0x000fc800078efcff */
[----:B------:R-:W-:-:S04]  /*d8320*/  LOP3.LUT R56, R56, 0xfffffffe, RZ, 0xc0, !PT ;  /* 0xfffffffe38387812 */ /* 0x000fc800078ec0ff */
[----:B------:R-:W-:Y:S01]  /*d8330*/  @P0 LOP3.LUT R56, R56, 0x1, RZ, 0xfc, !PT ;  /* 0x0000000138380812 */ /* 0x000fe200078efcff */
[----:B------:R0:W-:Y:S04]  /*d8340*/  STL [R1+0x144], R5 ;  /* 0x0001440501007387 */ /* 0x0001e80000100800 */
[----:B------:R-:W-:Y:S01]  /*d8350*/  STL [R1+0x43a8], R56 ;  /* 0x0043a83801007387 */ /* 0x000fe20000100800 */
[----:B----4-:R-:W-:Y:S02]  /*d8360*/  LOP3.LUT R8, R18, 0xffff, RZ, 0xc0, !PT ;  /* 0x0000ffff12087812 */ /* 0x010fe400078ec0ff */
[----:B0-----:R-:W-:Y:S02]  /*d8370*/  LOP3.LUT R5, R57, 0xffff, RZ, 0xc0, !PT ;  /* 0x0000ffff39057812 */ /* 0x001fe400078ec0ff */
[----:B------:R-:W4:Y:S01]  /*d8380*/  LDL.LU R57, [R1+0x43c4] ;  /* 0x0043c40001397983 */ /* 0x000f220000300800 */
[----:B------:R-:W-:-:S03]  /*d8390*/  LOP3.LUT R7, R0, 0xffff, RZ, 0xc0, !PT ;  /* 0x0000ffff00077812 */ /* 0x000fc600078ec0ff */
[----:B------:R-:W3:Y:S04]  /*d83a0*/  LDL.LU R20, [R1+0x1634] ;  /* 0x0016340001147983 */ /* 0x000ee80000300800 */
[----:B------:R-:W4:Y:S04]  /*d83b0*/  LDL.LU R18, [R1+0x1624] ;  /* 0x0016240001127983 */ /* 0x000f280000300800 */
[----:B------:R-:W4:Y:S01]  /*d83c0*/  LDL.LU R0, [R1+0x54] ;  /* 0x0000540001007983 */ /* 0x000f220000300800 */
[----:B--2---:R-:W-:-:S03]  /*d83d0*/  LOP3.LUT R6, R30, 0xffff, RZ, 0xc0, !PT ;  /* 0x0000ffff1e067812 */ /* 0x004fc600078ec0ff */
[----:B------:R-:W2:Y:S01]  /*d83e0*/  LDL.LU R30, [R1+0x38] ;  /* 0x00003800011e7983 */ /* 0x000ea20000300800 */
[----:B------:R-:W-:Y:S01]  /*d83f0*/  ISETP.GE.AND P0, PT, R4, UR24, PT ;  /* 0x0000001804007c0c */ /* 0x000fe2000bf06270 */
[----:B------:R-:W0:Y:S01]  /*d8400*/  LDCU UR24, c[0x0][0x39c] ;  /* 0x00007380ff1877ac */ /* 0x000e220008000800 */
[----:B------:R-:W-:Y:S02]  /*d8410*/  PRMT R4, R8, 0x3340, R6 ;  /* 0x0000334008047816 */ /* 0x000fe40000000006 */
[----:B------:R-:W-:Y:S02]  /*d8420*/  SHF.R.U32.HI R9, RZ, 0x8, R8 ;  /* 0x00000008ff097819 */ /* 0x000fe40000011608 */
[----:B------:R-:W-:Y:S01]  /*d8430*/  SHF.R.U32.HI R8, RZ, 0x8, R7 ;  /* 0x00000008ff087819 */ /* 0x000fe20000011607 */
[----:B------:R1:W-:Y:S01]  /*d8440*/  STL [R1+0x568], R4 ;  /* 0x0005680401007387 */ /* 0x0003e20000100800 */
[----:B------:R-:W-:-:S05]  /*d8450*/  PRMT R7, R7, 0x3340, R5 ;  /* 0x0000334007077816 */ /* 0x000fca0000000005 */
[----:B------:R0:W-:Y:S01]  /*d8460*/  STL [R1+0x5b0], R7 ;  /* 0x0005b00701007387 */ /* 0x0001e20000100800 */
[----:B-1----:R-:W-:Y:S02]  /*d8470*/  SHF.R.U32.HI R4, RZ, 0x8, R6 ;  /* 0x00000008ff047819 */ /* 0x002fe40000011606 */
[----:B------:R-:W-:Y:S02]  /*d8480*/  SHF.R.U32.HI R6, RZ, 0x8, R5 ;  /* 0x00000008ff067819 */ /* 0x000fe40000011605 */
[----:B------:R-:W-:Y:S02]  /*d8490*/  LOP3.LUT R5, R9, 0xffff, RZ, 0xc0, !PT ;  /* 0x0000ffff09057812 */ /* 0x000fe400078ec0ff */
[----:B------:R-:W-:Y:S02]  /*d84a0*/  LOP3.LUT R4, R4, 0xffff, RZ, 0xc0, !PT ;  /* 0x0000ffff04047812 */ /* 0x000fe400078ec0ff */
[----:B0-----:R-:W-:Y:S02]  /*d84b0*/  LOP3.LUT R7, R8, 0xffff, RZ, 0xc0, !PT ;  /* 0x0000ffff08077812 */ /* 0x001fe400078ec0ff */
[----:B------:R-:W-:-:S02]  /*d84c0*/  LOP3.LUT R6, R6, 0xffff, RZ, 0xc0, !PT ;  /* 0x0000ffff06067812 */ /* 0x000fc400078ec0ff */
[----:B------:R-:W-:Y:S02]  /*d84d0*/  PRMT R8, R5, 0x3340, R4 ;  /* 0x0000334005087816 */ /* 0x000fe40000000004 */
[----:B------:R-:W-:-:S03]  /*d84e0*/  PRMT R5, R7, 0x3340, R6 ;  /* 0x0000334007057816 */ /* 0x000fc60000000006 */
[----:B------:R3:W-:Y:S04]  /*d84f0*/  STL [R1+0x140], R8 ;  /* 0x0001400801007387 */ /* 0x0007e80000100800 */
[----:B------:R2:W-:Y:S01]  /*d8500*/  STL [R1+0x440], R5 ;  /* 0x0004400501007387 */ /* 0x0005e20000100800 */
[----:B---3--:R-:W-:-:S03]  /*d8510*/  LOP3.LUT R8, R20, 0xffff, RZ, 0xc0, !PT ;  /* 0x0000ffff14087812 */ /* 0x008fc600078ec0ff */
[----:B------:R-:W3:Y:S01]  /*d8520*/  LDL.LU R20, [R1+0x163c] ;  /* 0x00163c0001147983 */ /* 0x000ee20000300800 */
[----:B----4-:R-:W-:-:S03]  /*d8530*/  LOP3.LUT R7, R18, 0xffff, RZ, 0xc0, !PT ;  /* 0x0000ffff12077812 */ /* 0x010fc600078ec0ff */
[----:B------:R-:W4:Y:S01]  /*d8540*/  LDL.LU R18, [R1+0x162c] ;  /* 0x00162c0001127983 */ /* 0x000f220000300800 */
        /* <DEDUP_REMOVED lines=42> */
[----:B---3--:R-:W-:-:S03]  /*d87f0*/  LOP3.LUT R6, R0, 0xffff, RZ, 0xc0, !PT ;  /* 0x0000ffff00067812 */ /* 0x008fc600078ec0ff */
[----:B------:R-:W3:Y:S01]  /*d8800*/  LDL.LU R0, [R1+0x1640] ;  /* 0x0016400001007983 */ /* 0x000ee20000300800 */
[----:B------:R-:W-:Y:S02]  /*d8810*/  ISETP.LT.AND P1, PT, R50, UR56, !P0 ;  /* 0x0000003832007c0c */ /* 0x000fe4000c721270 */
[----:B------:R-:W-:Y:S01]  /*d8820*/  LOP3.LUT R57, R57, 0xff7fffff, RZ, 0xc0, !PT ;  /* 0xff7fffff39397812 */ /* 0x000fe200078ec0ff */
[----:B------:R-:W-:Y:S01]  /*d8830*/  VIADD R4, R2, 0xa5 ;  /* 0x000000a502047836 */ /* 0x000fe20000000000 */
[----:B------:R-:W-:Y:S01]  /*d8840*/  ISETP.LT.AND P0, PT, R3, UR57, !P0 ;  /* 0x0000003903007c0c */ /* 0x000fe2000c701270 */
[----:B------:R-:W1:Y:S01]  /*d8850*/  LDCU UR56, c[0x0][0x398] ;  /* 0x00007300ff3877ac */ /* 0x000e620008000800 */
[----:B0-----:R-:W-:Y:S02]  /*d8860*/  LOP3.LUT R8, R20, 0xffff, RZ, 0xc0, !PT ;  /* 0x0000ffff14087812 */ /* 0x001fe400078ec0ff */
[----:B----4-:R-:W-:Y:S01]  /*d8870*/  LOP3.LUT R7, R18, 0xffff, RZ, 0xc0, !PT ;  /* 0x0000ffff12077812 */ /* 0x010fe200078ec0ff */
        /* <DEDUP_REMOVED lines=10> */
[----:B--2---:R-:W-:Y:S01]  /*d8920*/  LOP3.LUT R5, R30, 0xffff, RZ, 0xc0, !PT ;  /* 0x0000ffff1e057812 */ /* 0x004fe200078ec0ff */
[----:B------:R-:W2:Y:S01]  /*d8930*/  LDCU UR58, c[0x0][0x398] ;  /* 0x00007300ff3a77ac */ /* 0x000ea20008000800 */
[----:B------:R-:W2:Y:S07]  /*d8940*/  LDL.LU R30, [R1+0x44] ;  /* 0x00004400011e7983 */ /* 0x000eae0000300800 */
[----:B------:R-:W-:-:S02]  /*d8950*/  @P1 LOP3.LUT R57, R57, 0x80000, RZ, 0xfc, !PT ;  /* 0x0008000039391812 */ /* 0x000fc400078efcff */
[----:B------:R-:W-:Y:S01]  /*d8960*/  SHF.R.U32.HI R9, RZ, 0x8, R8 ;  /* 0x00000008ff097819 */ /* 0x000fe20000011608 */
[----:B------:R-:W0:Y:S01]  /*d8970*/  LDCU UR30, c[0x0][0x39c] ;  /* 0x00007380ff1e77ac */ /* 0x000e220008000800 */
        /* <DEDUP_REMOVED lines=19> */
[----:B------:R-:W2:Y:S04]  /*d8ab0*/  LDL.LU R19, [R1+0x5c] ;  /* 0x00005c0001137983 */ /* 0x000ea80000300800 */
[----:B------:R-:W2:Y:S04]  /*d8ac0*/  LDL.LU R20, [R1+0x1648] ;  /* 0x0016480001147983 */ /* 0x000ea80000300800 */
[----:B------:R-:W2:Y:S01]  /*d8ad0*/  LDL.LU R18, [R1+0x1638] ;  /* 0x0016380001127983 */ /* 0x000ea20000300800 */
[----:B------:R-:W-:-:S02]  /*d8ae0*/  ISETP.LT.AND P1, PT, R50, UR56, !P0 ;  /* 0x0000003832007c0c */ /* 0x000fc4000c721270 */
[----:B------:R-:W-:Y:S01]  /*d8af0*/  LOP3.LUT R57, R57, 0xfffeffff, RZ, 0xc0, !PT ;  /* 0xfffeffff39397812 */ /* 0x000fe200078ec0ff */
[----:B------:R-:W-:Y:S01]  /*d8b00*/  VIADD R4, R2, 0xa7 ;  /* 0x000000a702047836 */ /* 0x000fe20000000000 */
[----:B---3--:R-:W-:Y:S01]  /*d8b10*/  LOP3.LUT R6, R0, 0xffff, RZ, 0xc0, !PT ;  /* 0x0000ffff00067812 */ /* 0x008fe200078ec0ff */
[----:B------:R-:W1:Y:S01]  /*d8b20*/  LDCU UR56, c[0x0][0x398] ;  /* 0x00007300ff3877ac */ /* 0x000e620008000800 */
[----:B------:R-:W-:-:S07]  /*d8b30*/  ISETP.LT.AND P0, PT, R3, UR57, !P0 ;  /* 0x0000003903007c0c */ /* 0x000fce000c701270 */
[----:B------:R-:W-:Y:S01]  /*d8b40*/  @P1 LOP3.LUT R57, R57, 0x10000, RZ, 0xfc, !PT ;  /* 0x0001000039391812 */ /* 0x000fe200078efcff */
[----:B------:R-:W3:Y:S03]  /*d8b50*/  LDCU UR57, c[0x0][0x398] ;  /* 0x00007300ff3977ac */ /* 0x000ee60008000800 */
[----:B------:R-:W-:-:S04]  /*d8b60*/  LOP3.LUT R57, R57, 0xffffdfff, RZ, 0xc0, !PT ;  /* 0xffffdfff39397812 */ /* 0x000fc800078ec0ff */
[----:B------:R-:W-:Y:S02]  /*d8b70*/  @P0 LOP3.LUT R57, R57, 0x2000, RZ, 0xfc, !PT ;  /* 0x0000200039390812 */ /* 0x000fe400078efcff */
[----:B------:R-:W-:Y:S02]  /*d8b80*/  ISETP.GE.AND P0, PT, R4, UR34, PT ;  /* 0x0000002204007c0c */ /* 0x000fe4000bf06270 */
[----:B------:R-:W-:Y:S01]  /*d8b90*/  LOP3.LUT R57, R57, 0xffffefff, RZ, 0xc0, !PT ;  /* 0xffffefff39397812 */ /* 0x000fe200078ec0ff */
[----:B------:R-:W-:Y:S01]  /*d8ba0*/  VIADD R4, R2, 0xa8 ;  /* 0x000000a802047836 */ /* 0x000fe20000000000 */
[----:B----4-:R-:W-:Y:S01]  /*d8bb0*/  ISETP.LT.AND P1, PT, R50, UR53, !P0 ;  /* 0x0000003532007c0c */ /* 0x010fe2000c721270 */
[----:B------:R-:W4:Y:S01]  /*d8bc0*/  LDCU UR53, c[0x0][0x398] ;  /* 0x00007300ff3577ac */ /* 0x000f220008000800 */
[----:B--2---:R-:W-:Y:S02]  /*d8bd0*/  ISETP.LT.AND P0, PT, R3, UR58, !P0 ;  /* 0x0000003a03007c0c */ /* 0x004fe4000c701270 */
[----:B0-----:R-:W-:Y:S01]  /*d8be0*/  LOP3.LUT R5, R30, 0xffff, RZ, 0xc0, !PT ;  /* 0x0000ffff1e057812 */ /* 0x001fe200078ec0ff */
[----:B------:R-:W0:Y:S03]  /*d8bf0*/  LDCU UR58, c[0x0][0x398] ;  /* 0x00007300ff3a77ac */ /* 0x000e260008000800 */
[----:B------:R-:W-:Y:S01]  /*d8c00*/  PRMT R0, R6, 0x3340, R5 ;  /* 0x0000334006007816 */ /* 0x000fe20000000005 */
[----:B------:R-:W2:Y:S04]  /*d8c10*/  LDCU UR34, c[0x0][0x39c] ;  /* 0x00007380ff2277ac */ /* 0x000ea80008000800 */
[----:B------:R0:W-:Y:S04]  /*d8c20*/  STL [R1+0xb48], R0 ;  /* 0x000b480001007387 */ /* 0x0001e80000100800 */
[----:B0-----:R-:W2:Y:S04]  /*d8c30*/  LDL.LU R0, [R1+0x48] ;  /* 0x0000480001007983 */ /* 0x001ea80000300800 */
[----:B------:R-:W2:Y:S01]  /*d8c40*/  LDL.LU R30, [R1+0x30] ;  /* 0x00003000011e7983 */ /* 0x000ea20000300800 */
[----:B------:R-:W-:-:S04]  /*d8c50*/  @P1 LOP3.LUT R57, R57, 0x1000, RZ, 0xfc, !PT ;  /* 0x0000100039391812 */ /* 0x000fc800078efcff */
[----:B------:R-:W-:-:S04]  /*d8c60*/  LOP3.LUT R57, R57, 0xfffffbff, RZ, 0xc0, !PT ;  /* 0xfffffbff39397812 */ /* 0x000fc800078ec0ff */
[----:B------:R-:W-:Y:S02]  /*d8c70*/  @P0 LOP3.LUT R57, R57, 0x400, RZ, 0xfc, !PT ;  /* 0x0000040039390812 */ /* 0x000fe400078efcff */
[----:B------:R-:W-:Y:S02]  /*d8c80*/  ISETP.GE.AND P0, PT, R4, UR36, PT ;  /* 0x0000002404007c0c */ /* 0x000fe4000bf06270 */
[----:B------:R-:W-:Y:S02]  /*d8c90*/  LOP3.LUT R57, R57, 0xfffffdff, RZ, 0xc0, !PT ;  /* 0xfffffdff39397812 */ /* 0x000fe400078ec0ff */
[----:B------:R-:W-:Y:S02]  /*d8ca0*/  SHF.R.U32.HI R7, RZ, 0x8, R6 ;  /* 0x00000008ff077819 */ /* 0x000fe40000011606 */
[----:B------:R-:W-:Y:S01]  /*d8cb0*/  SHF.R.U32.HI R5, RZ, 0x8, R5 ;  /* 0x00000008ff057819 */ /* 0x000fe20000011605 */
[----:B------:R-:W-:Y:S01]  /*d8cc0*/  VIADD R4, R2, 0xa9 ;  /* 0x000000a902047836 */ /* 0x000fe20000000000 */
[----:B-1----:R-:W-:Y:S01]  /*d8cd0*/  ISETP.LT.AND P1, PT, R50, UR56, !P0 ;  /* 0x0000003832007c0c */ /* 0x002fe2000c721270 */
[----:B------:R-:W0:Y:S01]  /*d8ce0*/  LDCU UR56, c[0x0][0x398] ;  /* 0x00007300ff3877ac */ /* 0x000e220008000800 */
[----:B---3--:R-:W-:-:S02]  /*d8cf0*/  ISETP.LT.AND P0, PT, R3, UR57, !P0 ;  /* 0x0000003903007c0c */ /* 0x008fc4000c701270 */
[----:B------:R-:W-:Y:S01]  /*d8d00*/  LOP3.LUT R6, R7, 0xffff, RZ, 0xc0, !PT ;  /* 0x0000ffff07067812 */ /* 0x000fe200078ec0ff */
[----:B------:R-:W1:Y:S01]  /*d8d10*/  LDCU UR57, c[0x0][0x398] ;  /* 0x00007300ff3977ac */ /* 0x000e620008000800 */
[----:B------:R-:W-:Y:S01]  /*d8d20*/  LOP3.LUT R5, R5, 0xffff, RZ, 0xc0, !PT ;  /* 0x0000ffff05057812 */ /* 0x000fe200078ec0ff */
[----:B------:R-:W3:Y:S06]  /*d8d30*/  LDCU UR36, c[0x0][0x39c] ;  /* 0x00007380ff2477ac */ /* 0x000eec0008000800 */
[----:B------:R-:W-:-:S04]  /*d8d40*/  @P1 LOP3.LUT R57, R57, 0x200, RZ, 0xfc, !PT ;  /* 0x0000020039391812 */ /* 0x000fc800078efcff */
[----:B------:R-:W-:-:S04]  /*d8d50*/  LOP3.LUT R57, R57, 0xffffff7f, RZ, 0xc0, !PT ;  /* 0xffffff7f39397812 */ /* 0x000fc800078ec0ff */
[----:B------:R-:W-:Y:S02]  /*d8d60*/  @P0 LOP3.LUT R57, R57, 0x80, RZ, 0xfc, !PT ;  /* 0x0000008039390812 */ /* 0x000fe400078efcff */
[----:B------:R-:W-:Y:S01]  /*d8d70*/  ISETP.GE.AND P0, PT, R4, UR38, PT ;  /* 0x0000002604007c0c */ /* 0x000fe2000bf06270 */
[----:B------:R-:W0:Y:S01]  /*d8d80*/  LDCU UR38, c[0x0][0x39c] ;  /* 0x00007380ff2677ac */ /* 0x000e220008000800 */
[----:B------:R-:W-:Y:S02]  /*d8d90*/  PRMT R4, R6, 0x3340, R5 ;  /* 0x0000334006047816 */ /* 0x000fe40000000005 */
[----:B------:R-:W-:-:S03]  /*d8da0*/  PRMT R44, R58, 0x5410, R19 ;  /* 0x000054103a2c7816 */ /* 0x000fc60000000013 */
[----:B------:R1:W-:Y:S04]  /*d8db0*/  STL [R1+0x4b8], R4 ;  /* 0x0004b80401007387 */ /* 0x0003e80000100800 */
[----:B------:R-:W3:Y:S01]  /*d8dc0*/  LDL.LU R58, [R1+0x43c0] ;  /* 0x0043c000013a7983 */ /* 0x000ee20000300800 */
[----:B----4-:R-:W-:Y:S01]  /*d8dd0*/  ISETP.LT.AND P1, PT, R50, UR53, !P0 ;  /* 0x0000003532007c0c */ /* 0x010fe2000c721270 */
[----:B------:R-:W4:Y:S01]  /*d8de0*/  LDCU UR53, c[0x0][0x398] ;  /* 0x00007300ff3577ac */ /* 0x000f220008000800 */
[----:B------:R-:W-:Y:S02]  /*d8df0*/  ISETP.LT.AND P0, PT, R3, UR58, !P0 ;  /* 0x0000003a03007c0c */ /* 0x000fe4000c701270 */
[----:B------:R-:W-:Y:S01]  /*d8e00*/  LOP3.LUT R57, R57, 0xffffffdf, RZ, 0xc0, !PT ;  /* 0xffffffdf39397812 */ /* 0x000fe200078ec0ff */
[----:B-1----:R-:W-:Y:S01]  /*d8e10*/  VIADD R4, R2, 0xaa ;  /* 0x000000aa02047836 */ /* 0x002fe20000000000 */
[----:B------:R-:W-:Y:S01]  /*d8e20*/  LOP3.LUT R8, R20, 0xffff, RZ, 0xc0, !PT ;  /* 0x0000ffff14087812 */ /* 0x000fe200078ec0ff */
[----:B------:R-:W-:Y:S01]  /*d8e30*/  STL [R1+0x4370], R44 ;  /* 0x0043702c01007387 */ /* 0x000fe20000100800 */
        /* <DEDUP_REMOVED lines=10> */
[----:B------:R-:W-:Y:S01]  /*d8ee0*/  SHF.R.U32.HI R9, RZ, 0x8, R8 ;  /* 0x00000008ff097819 */ /* 0x000fe20000011608 */
[----:B------:R-:W0:Y:S10]  /*d8ef0*/  LDCU UR40, c[0x0][0x39c] ;  /* 0x00007380ff2877ac */ /* 0x000e340008000800 */
[----:B------:R-:W-:-:S05]  /*d8f00*/  @P1 LOP3.LUT R57, R57, 0x2, RZ, 0xfc, !PT ;  /* 0x0000000239391812 */ /* 0x000fca00078efcff */
[----:B------:R-:W-:Y:S04]  /*d8f10*/  STL [R1+0x4398], R57 ;  /* 0x0043983901007387 */ /* 0x000fe80000100800 */
[----:B------:R-:W4:Y:S04]  /*d8f20*/  LDL.LU R19, [R1+0x60] ;  /* 0x0000600001137983 */ /* 0x000f280000300800 */
[----:B------:R-:W4:Y:S04]  /*d8f30*/  LDL.LU R20, [R1+0x74] ;  /* 0x0000740001147983 */ /* 0x000f280000300800 */
[----:B------:R-:W4:Y:S01]  /*d8f40*/  LDL.LU R18, [R1+0x70] ;  /* 0x0000700001127983 */ /* 0x000f220000300800 */
[----:B------:R-:W-:Y:S01]  /*d8f50*/  ISETP.LT.AND P0, PT, R3, UR57, !P0 ;  /* 0x0000003903007c0c */ /* 0x000fe2000c701270 */
[----:B------:R-:W0:Y:S01]  /*d8f60*/  LDCU UR57, c[0x0][0x398] ;  /* 0x00007300ff3977ac */ /* 0x000e220008000800 */
[----:B--2---:R-:W-:-:S04]  /*d8f70*/  LOP3.LUT R6, R0, 0xffff, RZ, 0xc0, !PT ;  /* 0x0000ffff00067812 */ /* 0x004fc800078ec0ff */
[----:B------:R-:W-:Y:S02]  /*d8f80*/  PRMT R0, R8, 0x3340, R6 ;  /* 0x0000334008007816 */ /* 0x000fe40000000006 */
[----:B------:R-:W-:-:S03]  /*d8f90*/  LOP3.LUT R5, R30, 0xffff, RZ, 0xc0, !PT ;  /* 0x0000ffff1e057812 */ /* 0x000fc600078ec0ff */
[----:B------:R2:W-:Y:S04]  /*d8fa0*/  STL [R1+0xb58], R0 ;  /* 0x000b580001007387 */ /* 0x0005e80000100800 */
[----:B--2---:R-:W2:Y:S04]  /*d8fb0*/  LDL.LU R0, [R1+0x164c] ;  /* 0x00164c0001007983 */ /* 0x004ea80000300800 */
[----:B------:R-:W2:Y:S01]  /*d8fc0*/  LDL.LU R30, [R1+0x40] ;  /* 0x00004000011e7983 */ /* 0x000ea20000300800 */
[----:B------:R-:W-:Y:S02]  /*d8fd0*/  SHF.R.U32.HI R8, RZ, 0x8, R7 ;  /* 0x00000008ff087819 */ /* 0x000fe40000011607 */
[----:B---3--:R-:W-:-:S04]  /*d8fe0*/  LOP3.LUT R58, R58, 0x7fffffff, RZ, 0xc0, !PT ;  /* 0x7fffffff3a3a7812 */ /* 0x008fc800078ec0ff */
[----:B------:R-:W-:Y:S02]  /*d8ff0*/  @P0 LOP3.LUT R58, R58, 0x80000000, RZ, 0xfc, !PT ;  /* 0x800000003a3a0812 */ /* 0x000fe400078efcff */
[----:B------:R-:W-:Y:S01]  /*d9000*/  ISETP.GE.AND P0, PT, R4, UR42, PT ;  /* 0x0000002a04007c0c */ /* 0x000fe2000bf06270 */
[----:B------:R-:W3:Y:S03]  /*d9010*/  LDCU UR42, c[0x0][0x39c] ;  /* 0x00007380ff2a77ac */ /* 0x000ee60008000800 */
[----:B----4-:R-:W-:Y:S01]  /*d9020*/  ISETP.LT.AND P1, PT, R50, UR53, !P0 ;  /* 0x0000003532007c0c */ /* 0x010fe2000c721270 */
[----:B------:R-:W4:Y:S01]  /*d9030*/  LDCU UR53, c[0x0][0x398] ;  /* 0x00007300ff3577ac */ /* 0x000f220008000800 */
[----:B------:R-:W-:Y:S02]  /*d9040*/  SHF.R.U32.HI R4, RZ, 0x8, R6 ;  /* 0x00000008ff047819 */ /* 0x000fe40000011606 */
[----:B------:R-:W-:-:S02]  /*d9050*/  PRMT R6, R7, 0x3340, R5 ;  /* 0x0000334007067816 */ /* 0x000fc40000000005 */
[----:B-1----:R-:W-:Y:S01]  /*d9060*/  ISETP.LT.AND P0, PT, R3, UR58, !P0 ;  /* 0x0000003a03007c0c */ /* 0x002fe2000c701270 */
[----:B------:R-:W1:Y:S01]  /*d9070*/  LDCU UR58, c[0x0][0x398] ;  /* 0x00007300ff3a77ac */ /* 0x000e620008000800 */
[----:B------:R-:W-:Y:S01]  /*d9080*/  LOP3.LUT R58, R58, 0xdfffffff, RZ, 0xc0, !PT ;  /* 0xdfffffff3a3a7812 */ /* 0x000fe200078ec0ff */
[----:B------:R0:W-:Y:S01]  /*d9090*/  STL [R1+0xb64], R6 ;  /* 0x000b640601007387 */ /* 0x0001e20000100800 */
[----:B------:R-:W-:-:S03]  /*d90a0*/  LOP3.LUT R4, R4, 0xffff, RZ, 0xc0, !PT ;  /* 0x0000ffff04047812 */ /* 0x000fc600078ec0ff */
[----:B------:R-:W-:Y:S02]  /*d90b0*/  @P1 LOP3.LUT R58, R58, 0x20000000, RZ, 0xfc, !PT ;  /* 0x200000003a3a1812 */ /* 0x000fe400078efcff */
[----:B------:R-:W-:Y:S02]  /*d90c0*/  LOP3.LUT R7, R8, 0xffff, RZ, 0xc0, !PT ;  /* 0x0000ffff08077812 */ /* 0x000fe400078ec0ff */
[----:B0-----:R-:W-:Y:S02]  /*d90d0*/  SHF.R.U32.HI R6, RZ, 0x8, R5 ;  /* 0x00000008ff067819 */ /* 0x001fe40000011605 */
[----:B------:R-:W-:Y:S02]  /*d90e0*/  LOP3.LUT R5, R9, 0xffff, RZ, 0xc0, !PT ;  /* 0x0000ffff09057812 */ /* 0x000fe400078ec0ff */
[----:B------:R-:W-:Y:S02]  /*d90f0*/  LOP3.LUT R58, R58, 0xf7ffffff, RZ, 0xc0, !PT ;  /* 0xf7ffffff3a3a7812 */ /* 0x000fe400078ec0ff */
[----:B------:R-:W-:Y:S01]  /*d9100*/  PRMT R8, R5, 0x3340, R4 ;  /* 0x0000334005087816 */ /* 0x000fe20000000004 */
[----:B------:R-:W-:Y:S01]  /*d9110*/  VIADD R4, R2, 0xac ;  /* 0x000000ac02047836 */ /* 0x000fe20000000000 */
[----:B------:R-:W-:-:S04]  /*d9120*/  @P0 LOP3.LUT R58, R58, 0x8000000, RZ, 0xfc, !PT ;  /* 0x080000003a3a0812 */ /* 0x000fc800078efcff */
[----:B------:R-:W-:Y:S02]  /*d9130*/  ISETP.GE.AND P0, PT, R4, UR44, PT ;  /* 0x0000002c04007c0c */ /* 0x000fe4000bf06270 */
[----:B------:R-:W-:Y:S01]  /*d9140*/  LOP3.LUT R58, R58, 0xfbffffff, RZ, 0xc0, !PT ;  /* 0xfbffffff3a3a7812 */ /* 0x000fe200078ec0ff */
[----:B------:R-:W-:Y:S01]  /*d9150*/  VIADD R4, R2, 0xad ;  /* 0x000000ad02047836 */ /* 0x000fe20000000000 */
[----:B------:R-:W-:Y:S01]  /*d9160*/  ISETP.LT.AND P1, PT, R50, UR56, !P0 ;  /* 0x0000003832007c0c */ /* 0x000fe2000c721270 */
[----:B------:R-:W0:Y:S01]  /*d9170*/  LDCU UR56, c[0x0][0x398] ;  /* 0x00007300ff3877ac */ /* 0x000e220008000800 */
[----:B------:R-:W-:Y:S01]  /*d9180*/  ISETP.LT.AND P0, PT, R3, UR57, !P0 ;  /* 0x0000003903007c0c */ /* 0x000fe2000c701270 */
[----:B------:R-:W0:Y:S01]  /*d9190*/  LDCU UR57, c[0x0][0x398] ;  /* 0x00007300ff3977ac */ /* 0x000e220008000800 */
[----:B------:R-:W-:Y:S01]  /*d91a0*/  LOP3.LUT R6, R6, 0xffff, RZ, 0xc0, !PT ;  /* 0x0000ffff06067812 */ /* 0x000fe200078ec0ff */
[----:B------:R0:W-:Y:S01]  /*d91b0*/  STL [R1+0x4bc], R8 ;  /* 0x0004bc0801007387 */ /* 0x0001e20000100800 */
[----:B------:R-:W-:Y:S01]  /*d91c0*/  PRMT R45, R20, 0x5410, R19 ;  /* 0x00005410142d7816 */ /* 0x000fe20000000013 */
[----:B------:R-:W0:Y:S06]  /*d91d0*/  LDCU UR44, c[0x0][0x39c] ;  /* 0x00007380ff2c77ac */ /* 0x000e2c0008000800 */
[----:B------:R-:W-:-:S04]  /*d91e0*/  @P1 LOP3.LUT R58, R58, 0x4000000, RZ, 0xfc, !PT ;  /* 0x040000003a3a1812 */ /* 0x000fc800078efcff */
[----:B------:R-:W-:-:S04]  /*d91f0*/  LOP3.LUT R58, R58, 0xff7fffff, RZ, 0xc0, !PT ;  /* 0xff7fffff3a3a7812 */ /* 0x000fc800078ec0ff */
[----:B------:R-:W-:Y:S02]  /*d9200*/  @P0 LOP3.LUT R58, R58, 0x800000, RZ, 0xfc, !PT ;  /* 0x008000003a3a0812 */ /* 0x000fe400078efcff */
[----:B------:R-:W-:Y:S02]  /*d9210*/  ISETP.GE.AND P0, PT, R4, UR46, PT ;  /* 0x0000002e04007c0c */ /* 0x000fe4000bf06270 */
[----:B------:R-:W-:Y:S01]  /*d9220*/  LOP3.LUT R58, R58, 0xffbfffff, RZ, 0xc0, !PT ;  /* 0xffbfffff3a3a7812 */ /* 0x000fe200078ec0ff */
[----:B------:R-:W-:Y:S01]  /*d9230*/  VIADD R4, R2, 0xae ;  /* 0x000000ae02047836 */ /* 0x000fe20000000000 */
[----:B----4-:R-:W-:Y:S01]  /*d9240*/  ISETP.LT.AND P1, PT, R50, UR53, !P0 ;  /* 0x0000003532007c0c */ /* 0x010fe2000c721270 */
[----:B------:R-:W4:Y:S01]  /*d9250*/  LDCU UR53, c[0x0][0x398] ;  /* 0x00007300ff3577ac */ /* 0x000f220008000800 */
[----:B-1----:R-:W-:Y:S01]  /*d9260*/  ISETP.LT.AND P0, PT, R3, UR58, !P0 ;  /* 0x0000003a03007c0c */ /* 0x002fe2000c701270 */
[----:B------:R-:W1:Y:S01]  /*d9270*/  LDCU UR58, c[0x0][0x398] ;  /* 0x00007300ff3a77ac */ /* 0x000e620008000800 */
[----:B------:R-:W-:-:S02]  /*d9280*/  PRMT R5, R7, 0x3340, R6 ;  /* 0x0000334007057816 */ /* 0x000fc40000000006 */
[----:B------:R-:W-:Y:S01]  /*d9290*/  PRMT R46, R18, 0x5410, R46 ;  /* 0x00005410122e7816 */ /* 0x000fe2000000002e */
[----:B0-----:R-:W-:Y:S01]  /*d92a0*/  VIADD R8, R2, 0xb3 ;  /* 0x000000b302087836 */ /* 0x001fe20000000000 */
[----:B------:R-:W0:Y:S05]  /*d92b0*/  LDCU UR46, c[0x0][0x39c] ;  /* 0x00007380ff2e77ac */ /* 0x000e2a0008000800 */
        /* <DEDUP_REMOVED lines=10> */
[----:B------:R0:W-:Y:S01]  /*d9360*/  STL [R1+0x4e0], R5 ;  /* 0x0004e00501007387 */ /* 0x0001e20000100800 */
[----:B------:R-:W0:Y:S08]  /*d9370*/  LDCU UR48, c[0x0][0x39c] ;  /* 0x00007380ff3077ac */ /* 0x000e300008000800 */
        /* <DEDUP_REMOVED lines=10> */
[----:B------:R-:W-:Y:S01]  /*d9420*/  STL [R1+0x4374], R45 ;  /* 0x0043742d01007387 */ /* 0x000fe20000100800 */
[----:B------:R-:W0:Y:S08]  /*d9430*/  LDCU UR50, c[0x0][0x39c] ;  /* 0x00007380ff3277ac */ /* 0x000e300008000800 */
        /* <DEDUP_REMOVED lines=9> */
[----:B------:R-:W-:Y:S01]  /*d94d0*/  STL [R1+0x4378], R46 ;  /* 0x0043782e01007387 */ /* 0x000fe20000100800 */
[----:B------:R-:W0:Y:S01]  /*d94e0*/  LDCU UR57, c[0x0][0x398] ;  /* 0x00007300ff3977ac */ /* 0x000e220008000800 */
[----:B------:R-:W0:Y:S08]  /*d94f0*/  LDCU UR52, c[0x0][0x39c] ;  /* 0x00007380ff3477ac */ /* 0x000e300008000800 */
[----:B------:R-:W-:-:S04]  /*d9500*/  @P1 LOP3.LUT R58, R58, 0x800, RZ, 0xfc, !PT ;  /* 0x000008003a3a1812 */ /* 0x000fc800078efcff */
[----:B------:R-:W-:-:S04]  /*d9510*/  LOP3.LUT R58, R58, 0xfffffdff, RZ, 0xc0, !PT ;  /* 0xfffffdff3a3a7812 */ /* 0x000fc800078ec0ff */
[----:B------:R-:W-:Y:S02]  /*d9520*/  @P0 LOP3.LUT R58, R58, 0x200, RZ, 0xfc, !PT ;  /* 0x000002003a3a0812 */ /* 0x000fe400078efcff */
[----:B------:R-:W-:Y:S01]  /*d9530*/  ISETP.GE.AND P0, PT, R4, UR6, PT ;  /* 0x0000000604007c0c */ /* 0x000fe2000bf06270 */
[----:B------:R-:W0:Y:S03]  /*d9540*/  LDCU UR6, c[0x0][0x398] ;  /* 0x00007300ff0677ac */ /* 0x000e260008000800 */
[----:B----4-:R-:W-:Y:S01]  /*d9550*/  ISETP.LT.AND P1, PT, R50, UR53, !P0 ;  /* 0x0000003532007c0c */ /* 0x010fe2000c721270 */
[----:B------:R-:W4:Y:S01]  /*d9560*/  LDCU UR53, c[0x0][0x39c] ;  /* 0x00007380ff3577ac */ /* 0x000f220008000800 */
[----:B-1----:R-:W-:Y:S02]  /*d9570*/  ISETP.LT.AND P0, PT, R3, UR58, !P0 ;  /* 0x0000003a03007c0c */ /* 0x002fe4000c701270 */
[----:B------:R-:W-:Y:S01]  /*d9580*/  LOP3.LUT R58, R58, 0xffffff7f, RZ, 0xc0, !PT ;  /* 0xffffff7f3a3a7812 */ /* 0x000fe200078ec0ff */
[----:B------:R-:W1:Y:S08]  /*d9590*/  LDCU UR58, c[0x0][0x39c] ;  /* 0x00007380ff3a77ac */ /* 0x000e700008000800 */
[----:B------:R-:W-:-:S04]  /*d95a0*/  @P1 LOP3.LUT R58, R58, 0x80, RZ, 0xfc, !PT ;  /* 0x000000803a3a1812 */ /* 0x000fc800078efcff */
[----:B------:R-:W-:-:S04]  /*d95b0*/  LOP3.LUT R58, R58, 0xffffffbf, RZ, 0xc0, !PT ;  /* 0xffffffbf3a3a7812 */ /* 0x000fc800078ec0ff */
[----:B------:R-:W-:-:S04]  /*d95c0*/  @P0 LOP3.LUT R58, R58, 0x40, RZ, 0xfc, !PT ;  /* 0x000000403a3a0812 */ /* 0x000fc800078efcff */
[----:B------:R-:W-:Y:S02]  /*d95d0*/  LOP3.LUT R58, R58, 0xffffffdf, RZ, 0xc0, !PT ;  /* 0xffffffdf3a3a7812 */ /* 0x000fe400078ec0ff */
[----:B--2---:R-:W-:Y:S02]  /*d95e0*/  LOP3.LUT R6, R0, 0xffff, RZ, 0xc0, !PT ;  /* 0x0000ffff00067812 */ /* 0x004fe400078ec0ff */
[----:B------:R-:W-:Y:S02]  /*d95f0*/  LOP3.LUT R5, R30, 0xffff, RZ, 0xc0, !PT ;  /* 0x0000ffff1e057812 */ /* 0x000fe400078ec0ff */
[----:B------:R-:W-:Y:S02]  /*d9600*/  SHF.R.U32.HI R7, RZ, 0x8, R6 ;  /* 0x00000008ff077819 */ /* 0x000fe40000011606 */
[--C-:B------:R-:W-:Y:S02]  /*d9610*/  PRMT R0, R6, 0x3340, R5.reuse ;  /* 0x0000334006007816 */ /* 0x100fe40000000005 */
[----:B------:R-:W-:-:S02]  /*d9620*/  SHF.R.U32.HI R5, RZ, 0x8, R5 ;  /* 0x00000008ff057819 */ /* 0x000fc40000011605 */
[----:B------:R-:W-:Y:S02]  /*d9630*/  LOP3.LUT R6, R7, 0xffff, RZ, 0xc0, !PT ;  /* 0x0000ffff07067812 */ /* 0x000fe400078ec0ff */
[----:B------:R-:W-:Y:S01]  /*d9640*/  LOP3.LUT R5, R5, 0xffff, RZ, 0xc0, !PT ;  /* 0x0000ffff05057812 */ /* 0x000fe200078ec0ff */
[----:B------:R2:W-:Y:S03]  /*d9650*/  STL [R1+0xb68], R0 ;  /* 0x000b680001007387 */ /* 0x0005e60000100800 */
[----:B--2---:R-:W-:Y:S01]  /*d9660*/  PRMT R0, R6, 0x3340, R5 ;  /* 0x0000334006007816 */ /* 0x004fe20000000005 */
[----:B------:R-:W-:-:S05]  /*d9670*/  VIADD R6, R2, 0xb2 ;  /* 0x000000b202067836 */ /* 0x000fca0000000000 */
[----:B------:R-:W-:Y:S01]  /*d9680*/  ISETP.GE.AND P0, PT, R6, UR70, PT ;  /* 0x0000004606007c0c */ /* 0x000fe2000bf06270 */
[----:B------:R-:W-:Y:S01]  /*d9690*/  STL [R1+0x437c], R37 ;  /* 0x00437c2501007387 */ /* 0x000fe20000100800 */
[----:B------:R-:W-:Y:S01]  /*d96a0*/  PRMT R4, R17, 0x5410, R13 ;  /* 0x0000541011047816 */ /* 0x000fe2000000000d */
[----:B------:R-:W2:Y:S01]  /*d96b0*/  LDCU UR70, c[0x0][0x39c] ;  /* 0x00007380ff4677ac */ /* 0x000ea20008000800 */
[----:B0-----:R-:W-:Y:S02]  /*d96c0*/  ISETP.LT.AND P1, PT, R50, UR56, !P0 ;  /* 0x0000003832007c0c */ /* 0x001fe4000c721270 */
[----:B------:R-:W-:Y:S01]  /*d96d0*/  ISETP.LT.AND P0, PT, R3, UR57, !P0 ;  /* 0x0000003903007c0c */ /* 0x000fe2000c701270 */
[----:B------:R0:W-:Y:S01]  /*d96e0*/  STL [R1+0x4e4], R0 ;  /* 0x0004e40001007387 */ /* 0x0001e20000100800 */
[----:B------:R-:W-:Y:S01]  /*d96f0*/  PRMT R5, R16, 0x5410, R12 ;  /* 0x0000541010057816 */ /* 0x000fe2000000000c */
[----:B------:R-:W0:Y:S01]  /*d9700*/  LDCU UR56, c[0x0][0x39c] ;  /* 0x00007380ff3877ac */ /* 0x000e220008000800 */
[----:B------:R-:W-:Y:S01]  /*d9710*/  PRMT R6, R15, 0x5410, R11 ;  /* 0x000054100f067816 */ /* 0x000fe2000000000b */
[----:B------:R-:W2:Y:S01]  /*d9720*/  LDL.LU R49, [R1+0x15f8] ;  /* 0x0015f80001317983 */ /* 0x000ea20000300800 */
[----:B------:R-:W-:Y:S01]  /*d9730*/  PRMT R7, R14, 0x5410, R10 ;  /* 0x000054100e077816 */ /* 0x000fe2000000000a */
[----:B------:R-:W0:Y:S02]  /*d9740*/  LDCU UR57, c[0x0][0x39c] ;  /* 0x00007380ff3977ac */ /* 0x000e240008000800 */
[----:B------:R-:W2:Y:S02]  /*d9750*/  LDL.LU R48, [R1+0x58] ;  /* 0x0000580001307983 */ /* 0x000ea40000300800 */
[----:B------:R-:W-:-:S04]  /*d9760*/  @P1 LOP3.LUT R58, R58, 0x20, RZ, 0xfc, !PT ;  /* 0x000000203a3a1812 */ /* 0x000fc800078efcff */
[----:B------:R-:W-:-:S04]  /*d9770*/  LOP3.LUT R58, R58, 0xfffffff7, RZ, 0xc0, !PT ;  /* 0xfffffff73a3a7812 */ /* 0x000fc800078ec0ff */
[----:B------:R-:W-:Y:S02]  /*d9780*/  @P0 LOP3.LUT R58, R58, 0x8, RZ, 0xfc, !PT ;  /* 0x000000083a3a0812 */ /* 0x000fe400078efcff */
[----:B------:R-:W-:-:S04]  /*d9790*/  ISETP.GE.AND P0, PT, R8, UR74, PT ;  /* 0x0000004a08007c0c */ /* 0x000fc8000bf06270 */
[----:B------:R-:W-:Y:S02]  /*d97a0*/  ISETP.LT.AND P1, PT, R50, UR6, !P0 ;  /* 0x0000000632007c0c */ /* 0x000fe4000c721270 */
[----:B------:R-:W-:Y:S01]  /*d97b0*/  LOP3.LUT R58, R58, 0xfffffffb, RZ, 0xc0, !PT ;  /* 0xfffffffb3a3a7812 */ /* 0x000fe200078ec0ff */
[----:B------:R-:W-:Y:S01]  /*d97c0*/  IMAD.MOV.U32 R8, RZ, RZ, R2 ;  /* 0x000000ffff087224 */ /* 0x000fe200078e0002 */
[----:B------:R-:W-:Y:S01]  /*d97d0*/  ISETP.LT.AND P0, PT, R3, UR60, !P0 ;  /* 0x0000003c03007c0c */ /* 0x000fe2000c701270 */
[----:B------:R-:W-:Y:S01]  /*d97e0*/  STL [R1+0x4380], R38 ;  /* 0x0043802601007387 */ /* 0x000fe20000100800 */
[----:B------:R-:W0:Y:S01]  /*d97f0*/  LDCU UR60, c[0x0][0x39c] ;  /* 0x00007380ff3c77ac */ /* 0x000e220008000800 */
[----:B------:R-:W0:Y:S06]  /*d9800*/  LDCU UR6, c[0x0][0x398] ;  /* 0x00007300ff0677ac */ /* 0x000e2c0008000800 */
[----:B------:R-:W-:Y:S01]  /*d9810*/  @P1 LOP3.LUT R58, R58, 0x4, RZ, 0xfc, !PT ;  /* 0x000000043a3a1812 */ /* 0x000fe200078efcff */
[----:B------:R-:W-:Y:S03]  /*d9820*/  STL [R1+0x4384], R36 ;  /* 0x0043842401007387 */ /* 0x000fe60000100800 */
[----:B------:R-:W-:Y:S01]  /*d9830*/  LOP3.LUT R58, R58, 0xfffffffd, RZ, 0xc0, !PT ;  /* 0xfffffffd3a3a7812 */ /* 0x000fe200078ec0ff */
[C---:B------:R-:W-:Y:S01]  /*d9840*/  VIADD R54, R8.reuse, 0xdb ;  /* 0x000000db08367836 */ /* 0x040fe20000000000 */
[----:B------:R-:W-:Y:S01]  /*d9850*/  STL [R1+0x4388], R4 ;  /* 0x0043880401007387 */ /* 0x000fe20000100800 */
[----:B------:R-:W-:Y:S01]  /*d9860*/  VIADD R3, R8, 0xdc ;  /* 0x000000dc08037836 */ /* 0x000fe20000000000 */
[----:B------:R-:W-:-:S02]  /*d9870*/  @P0 LOP3.LUT R58, R58, 0x2, RZ, 0xfc, !PT ;  /* 0x000000023a3a0812 */ /* 0x000fc400078efcff */
[----:B------:R-:W-:Y:S01]  /*d9880*/  STL [R1+0x438c], R5 ;  /* 0x00438c0501007387 */ /* 0x000fe20000100800 */
[----:B------:R-:W-:-:S03]  /*d9890*/  VIADD R60, R8, 0xdd ;  /* 0x000000dd083c7836 */ /* 0x000fc60000000000 */
[----:B------:R-:W-:Y:S01]  /*d98a0*/  STL [R1+0x4390], R6 ;  /* 0x0043900601007387 */ /* 0x000fe20000100800 */
[----:B------:R-:W-:-:S03]  /*d98b0*/  VIADD R59, R8, 0xde ;  /* 0x000000de083b7836 */ /* 0x000fc60000000000 */
[----:B------:R-:W-:Y:S01]  /*d98c0*/  STL [R1+0x4394], R7 ;  /* 0x0043940701007387 */ /* 0x000fe20000100800 */
[----:B0-----:R-:W-:-:S03]  /*d98d0*/  VIADD R0, R8, 0xb4 ;  /* 0x000000b408007836 */ /* 0x001fc60000000000 */
[----:B------:R-:W-:Y:S04]  /*d98e0*/  STL [R1+0x43ac], R54 ;  /* 0x0043ac3601007387 */ /* 0x000fe80000100800 */
[----:B------:R-:W-:Y:S01]  /*d98f0*/  STL [R1+0x43b0], R58 ;  /* 0x0043b03a01007387 */ /* 0x000fe20000100800 */
[----:B------:R-:W-:-:S03]  /*d9900*/  VIADD R2, R8, 0xb6 ;  /* 0x000000b608027836 */ /* 0x000fc60000000000 */
[----:B------:R0:W-:Y:S04]  /*d9910*/  STL [R1+0x43b4], R3 ;  /* 0x0043b40301007387 */ /* 0x0001e80000100800 */
[----:B------:R-:W-:Y:S04]  /*d9920*/  STL [R1+0x43b8], R60 ;  /* 0x0043b83c01007387 */ /* 0x000fe80000100800 */
[----:B------:R-:W-:Y:S01]  /*d9930*/  STL [R1+0x43bc], R59 ;  /* 0x0043bc3b01007387 */ /* 0x000fe20000100800 */
[----:B0-----:R-:W-:-:S03]  /*d9940*/  VIADD R3, R8, 0xb5 ;  /* 0x000000b508037836 */ /* 0x001fc60000000000 */
[----:B------:R0:W-:Y:S04]  /*d9950*/  STL [R1+0x9c], R0 ;  /* 0x00009c0001007387 */ /* 0x0001e80000100800 */
[----:B------:R1:W-:Y:S01]  /*d9960*/  STL [R1+0x98], R3 ;  /* 0x0000980301007387 */ /* 0x0003e20000100800 */
[----:B0-----:R-:W-:-:S03]  /*d9970*/  VIADD R0, R8, 0xb7 ;  /* 0x000000b708007836 */ /* 0x001fc60000000000 */
[----:B------:R0:W-:Y:S01]  /*d9980*/  STL [R1+0x94], R2 ;  /* 0x0000940201007387 */ /* 0x0001e20000100800 */
[----:B-1----:R-:W-:-:S03]  /*d9990*/  VIADD R3, R8, 0xb8 ;  /* 0x000000b808037836 */ /* 0x002fc60000000000 */
        /* <DEDUP_REMOVED lines=16> */
[----:B------:R-:W2:Y:S04]  /*d9aa0*/  LDL.LU R58, [R1+0x1670] ;  /* 0x00167000013a7983 */ /* 0x000ea80000300800 */
[----:B------:R1:W-:Y:S04]  /*d9ab0*/  STL [R1+0x6c], R2 ;  /* 0x00006c0201007387 */ /* 0x0003e80000100800 */
[----:B------:R-:W3:Y:S04]  /*d9ac0*/  LDL.LU R60, [R1+0x166c] ;  /* 0x00166c00013c7983 */ /* 0x000ee80000300800 */
[----:B------:R1:W-:Y:S04]  /*d9ad0*/  STL [R1+0x68], R0 ;  /* 0x0000680001007387 */ /* 0x0003e80000100800 */
[----:B0-----:R-:W4:Y:S04]  /*d9ae0*/  LDL.LU R3, [R1+0x1668] ;  /* 0x0016680001037983 */ /* 0x001f280000300800 */
[----:B------:R-:W4:Y:S04]  /*d9af0*/  LDL.LU R54, [R1+0xe4] ;  /* 0x0000e40001367983 */ /* 0x000f280000300800 */
[----:B------:R-:W4:Y:S04]  /*d9b00*/  LDL.LU R56, [R1+0xe0] ;  /* 0x0000e00001387983 */ /* 0x000f280000300800 */
[----:B------:R-:W4:Y:S01]  /*d9b10*/  LDL.LU R55, [R1+0xdc] ;  /* 0x0000dc0001377983 */ /* 0x000f220000300800 */
[----:B-1----:R-:W-:-:S02]  /*d9b20*/  VIADD R2, R8, 0xc2 ;  /* 0x000000c208027836 */ /* 0x002fc40000000000 */
[C---:B------:R-:W-:Y:S02]  /*d9b30*/  VIADD R0, R8.reuse, 0xc3 ;  /* 0x000000c308007836 */ /* 0x040fe40000000000 */
[C---:B------:R-:W-:Y:S01]  /*d9b40*/  VIADD R4, R8.reuse, 0xc4 ;  /* 0x000000c408047836 */ /* 0x040fe20000000000 */
[----:B------:R0:W-:Y:S04]  /*d9b50*/  STL [R1+0x64], R2 ;  /* 0x0000640201007387 */ /* 0x0001e80000100800 */
[----:B------:R1:W-:Y:S01]  /*d9b60*/  STL [R1+0x60], R0 ;  /* 0x0000600001007387 */ /* 0x0003e20000100800 */
[----:B0-----:R-:W-:-:S03]  /*d9b70*/  VIADD R2, R8, 0xc5 ;  /* 0x000000c508027836 */ /* 0x001fc60000000000 */
[----:B------:R-:W-:Y:S01]  /*d9b80*/  STL [R1+0x5c], R4 ;  /* 0x00005c0401007387 */ /* 0x000fe20000100800 */
[----:B-1----:R-:W-:-:S03]  /*d9b90*/  VIADD R0, R8, 0xc6 ;  /* 0x000000c608007836 */ /* 0x002fc60000000000 */
[----:B------:R-:W-:Y:S04]  /*d9ba0*/  STL [R1+0x58], R2 ;  /* 0x0000580201007387 */ /* 0x000fe80000100800 */
[----:B------:R-:W-:Y:S01]  /*d9bb0*/  STL [R1+0x54], R0 ;  /* 0x0000540001007387 */ /* 0x000fe20000100800 */
[----:B--2---:R-:W-:Y:S02]  /*d9bc0*/  LOP3.LUT R58, R58, 0xffff, RZ, 0xc0, !PT ;  /* 0x0000ffff3a3a7812 */ /* 0x004fe400078ec0ff */
[----:B---3--:R-:W-:Y:S02]  /*d9bd0*/  LOP3.LUT R60, R60, 0xffff, RZ, 0xc0, !PT ;  /* 0x0000ffff3c3c7812 */ /* 0x008fe400078ec0ff */
[----:B----4-:R-:W-:Y:S02]  /*d9be0*/  LOP3.LUT R59, R3, 0xffff, RZ, 0xc0, !PT ;  /* 0x0000ffff033b7812 */ /* 0x010fe400078ec0ff */
[----:B------:R-:W-:-:S02]  /*d9bf0*/  LOP3.LUT R54, R54, 0xffff, RZ, 0xc0, !PT ;  /* 0x0000ffff36367812 */ /* 0x000fc400078ec0ff */
[----:B------:R-:W-:Y:S02]  /*d9c00*/  SHF.R.U32.HI R3, RZ, 0x8, R58 ;  /* 0x00000008ff037819 */ /* 0x000fe4000001163a */
[----:B------:R-:W-:Y:S02]  /*d9c10*/  PRMT R58, R58, 0x3340, R54 ;  /* 0x000033403a3a7816 */ /* 0x000fe40000000036 */
[----:B------:R-:W-:-:S03]  /*d9c20*/  LOP3.LUT R56, R56, 0xffff, RZ, 0xc0, !PT ;  /* 0x0000ffff38387812 */ /* 0x000fc600078ec0ff */
[----:B------:R0:W-:Y:S01]  /*d9c30*/  STL [R1+0xa1c], R58 ;  /* 0x000a1c3a01007387 */ /* 0x0001e20000100800 */
[----:B------:R-:W-:Y:S02]  /*d9c40*/  LOP3.LUT R55, R55, 0xffff, RZ, 0xc0, !PT ;  /* 0x0000ffff37377812 */ /* 0x000fe400078ec0ff */
[----:B0-----:R-:W-:Y:S02]  /*d9c50*/  SHF.R.U32.HI R58, RZ, 0x8, R54 ;  /* 0x00000008ff3a7819 */ /* 0x001fe40000011636 */
[----:B------:R-:W-:Y:S02]  /*d9c60*/  SHF.R.U32.HI R54, RZ, 0x8, R60 ;  /* 0x00000008ff367819 */ /* 0x000fe4000001163c */
[----:B------:R-:W-:-:S05]  /*d9c70*/  PRMT R60, R60, 0x3340, R56 ;  /* 0x000033403c3c7816 */ /* 0x000fca0000000038 */
[----:B------:R0:W-:Y:S01]  /*d9c80*/  STL [R1+0xb70], R60 ;  /* 0x000b703c01007387 */ /* 0x0001e20000100800 */
[----:B------:R-:W-:Y:S02]  /*d9c90*/  LOP3.LUT R3, R3, 0xffff, RZ, 0xc0, !PT ;  /* 0x0000ffff03037812 */ /* 0x000fe400078ec0ff */
[----:B0-----:R-:W-:Y:S02]  /*d9ca0*/  SHF.R.U32.HI R60, RZ, 0x8, R59 ;  /* 0x00000008ff3c7819 */ /* 0x001fe4000001163b */
[----:B------:R-:W-:Y:S02]  /*d9cb0*/  PRMT R59, R59, 0x3340, R55 ;  /* 0x000033403b3b7816 */ /* 0x000fe40000000037 */
[----:B------:R-:W-:Y:S02]  /*d9cc0*/  LOP3.LUT R60, R60, 0xffff, RZ, 0xc0, !PT ;  /* 0x0000ffff3c3c7812 */ /* 0x000fe400078ec0ff */
[----:B------:R-:W-:Y:S01]  /*d9cd0*/  LOP3.LUT R58, R58, 0xffff, RZ, 0xc0, !PT ;  /* 0x0000ffff3a3a7812 */ /* 0x000fe200078ec0ff */
[----:B------:R0:W-:Y:S01]  /*d9ce0*/  STL [R1+0xb7c], R59 ;  /* 0x000b7c3b01007387 */ /* 0x0001e20000100800 */
[----:B------:R-:W-:-:S02]  /*d9cf0*/  LOP3.LUT R54, R54, 0xffff, RZ, 0xc0, !PT ;  /* 0x0000ffff36367812 */ /* 0x000fc400078ec0ff */
[----:B------:R-:W-:Y:S01]  /*d9d00*/  SHF.R.U32.HI R56, RZ, 0x8, R56 ;  /* 0x00000008ff387819 */ /* 0x000fe20000011638 */
[----:B0-----:R-:W2:Y:S04]  /*d9d10*/  LDL.LU R59, [R1+0x43bc] ;  /* 0x0043bc00013b7983 */ /* 0x001ea80000300800 */
[----:B------:R0:W-:Y:S01]  /*d9d20*/  STL [R1+0xf0], R60 ;  /* 0x0000f03c01007387 */ /* 0x0001e20000100800 */
[----:B------:R-:W-:-:S03]  /*d9d30*/  LOP3.LUT R56, R56, 0xffff, RZ, 0xc0, !PT ;  /* 0x0000ffff38387812 */ /* 0x000fc600078ec0ff */
[----:B0-----:R-:W3:Y:S04]  /*d9d40*/  LDL.LU R60, [R1+0x43b8] ;  /* 0x0043b800013c7983 */ /* 0x001ee80000300800 */
[----:B------:R0:W-:Y:S04]  /*d9d50*/  STL [R1+0xe0], R3 ;  /* 0x0000e00301007387 */ /* 0x0001e80000100800 */
[----:B0-----:R-:W4:Y:S04]  /*d9d60*/  LDL.LU R3, [R1+0x43b4] ;  /* 0x0043b40001037983 */ /* 0x001f280000300800 */
[----:B------:R0:W-:Y:S04]  /*d9d70*/  STL [R1+0xdc], R58 ;  /* 0x0000dc3a01007387 */ /* 0x0001e80000100800 */
[----:B0-----:R-:W2:Y:S04]  /*d9d80*/  LDL.LU R58, [R1+0x43b0] ;  /* 0x0043b000013a7983 */ /* 0x001ea80000300800 */
[----:B------:R0:W-:Y:S04]  /*d9d90*/  STL [R1+0xe8], R54 ;  /* 0x0000e83601007387 */ /* 0x0001e80000100800 */
[----:B0-----:R-:W2:Y:S04]  /*d9da0*/  LDL.LU R54, [R1+0x43ac] ;  /* 0x0043ac0001367983 */ /* 0x001ea80000300800 */
[----:B------:R0:W-:Y:S04]  /*d9db0*/  STL [R1+0xe4], R56 ;  /* 0x0000e43801007387 */ /* 0x0001e80000100800 */
[----:B0-----:R-:W3:Y:S01]  /*d9dc0*/  LDL.LU R56, [R1+0x43a8] ;  /* 0x0043a80001387983 */ /* 0x001ee20000300800 */
[----:B------:R-:W-:-:S04]  /*d9dd0*/  SHF.R.U32.HI R55, RZ, 0x8, R55 ;  /* 0x00000008ff377819 */ /* 0x000fc80000011637 */
[----:B------:R-:W-:-:S05]  /*d9de0*/  LOP3.LUT R55, R55, 0xffff, RZ, 0xc0, !PT ;  /* 0x0000ffff37377812 */ /* 0x000fca00078ec0ff */
[----:B------:R0:W-:Y:S04]  /*d9df0*/  STL [R1+0xec], R55 ;  /* 0x0000ec3701007387 */ /* 0x0001e80000100800 */
[----:B0-----:R-:W3:Y:S01]  /*d9e00*/  LDL.LU R55, [R1+0x43a4] ;  /* 0x0043a40001377983 */ /* 0x001ee20000300800 */
[----:B------:R-:W-:Y:S02]  /*d9e10*/  R2UR UR74, R49 ;  /* 0x00000000314a72ca */ /* 0x000fe400000e0000 */
[----:B------:R-:W-:Y:S01]  /*d9e20*/  R2UR UR76, R48 ;  /* 0x00000000304c72ca */ /* 0x000fe200000e0000 */
[C---:B------:R-:W-:Y:S02]  /*d9e30*/  VIADD R47, R8.reuse, 0xdf ;  /* 0x000000df082f7836 */ /* 0x040fe40000000000 */
[----:B------:R-:W-:-:S03]  /*d9e40*/  VIADD R43, R8, 0xe0 ;  /* 0x000000e0082b7836 */ /* 0x000fc60000000000 */
[----:B------:R-:W-:Y:S01]  /*d9e50*/  ISETP.GE.AND P2, PT, R47, UR61, PT ;  /* 0x0000003d2f007c0c */ /* 0x000fe2000bf46270 */
[C---:B------:R-:W-:Y:S01]  /*d9e60*/  VIADD R42, R8.reuse, 0xe1 ;  /* 0x000000e1082a7836 */ /* 0x040fe20000000000 */
[----:B------:R-:W0:Y:S01]  /*d9e70*/  LDCU UR61, c[0x0][0x39c] ;  /* 0x00007380ff3d77ac */ /* 0x000e220008000800 */
[C---:B------:R-:W-:Y:S02]  /*d9e80*/  VIADD R41, R8.reuse, 0xe2 ;  /* 0x000000e208297836 */ /* 0x040fe40000000000 */
[C---:B------:R-:W-:Y:S02]  /*d9e90*/  VIADD R40, R8.reuse, 0xe3 ;  /* 0x000000e308287836 */ /* 0x040fe40000000000 */
[C---:B------:R-:W-:Y:S02]  /*d9ea0*/  VIADD R39, R8.reuse, 0xe4 ;  /* 0x000000e408277836 */ /* 0x040fe40000000000 */
[C---:B------:R-:W-:Y:S02]  /*d9eb0*/  VIADD R35, R8.reuse, 0xe5 ;  /* 0x000000e508237836 */ /* 0x040fe40000000000 */
[----:B------:R-:W-:-:S02]  /*d9ec0*/  VIADD R33, R8, 0xe7 ;  /* 0x000000e708217836 */ /* 0x000fc40000000000 */
[C---:B------:R-:W-:Y:S01]  /*d9ed0*/  VIADD R34, R8.reuse, 0xe6 ;  /* 0x000000e608227836 */ /* 0x040fe20000000000 */
[----:B----4-:R-:W-:Y:S01]  /*d9ee0*/  ISETP.GE.AND P0, PT, R3, UR74, PT ;  /* 0x0000004a03007c0c */ /* 0x010fe2000bf06270 */
[----:B------:R-:W-:Y:S01]  /*d9ef0*/  VIADD R14, R8, 0xfa ;  /* 0x000000fa080e7836 */ /* 0x000fe20000000000 */
[----:B------:R-:W1:Y:S01]  /*d9f00*/  LDCU UR74, c[0x0][0x39c] ;  /* 0x00007380ff4a77ac */ /* 0x000e620008000800 */
[----:B--2---:R-:W-:Y:S01]  /*d9f10*/  ISETP.GE.AND P1, PT, R54, UR72, PT ;  /* 0x0000004836007c0c */ /* 0x004fe2000bf26270 */
[----:B------:R-:W2:Y:S01]  /*d9f20*/  LDCU UR72, c[0x0][0x39c] ;  /* 0x00007380ff4877ac */ /* 0x000ea20008000800 */
[----:B------:R-:W4:Y:S04]  /*d9f30*/  LDL.LU R54, [R1+0x43a0] ;  /* 0x0043a00001367983 */ /* 0x000f280000300800 */
[----:B------:R-:W2:Y:S01]  /*d9f40*/  LDL.LU R3, [R1+0x439c] ;  /* 0x00439c0001037983 */ /* 0x000ea20000300800 */
[----:B---3--:R-:W-:-:S06]  /*d9f50*/  LOP3.LUT R56, R56, 0xff7fffff, RZ, 0xc0, !PT ;  /* 0xff7fffff38387812 */ /* 0x008fcc00078ec0ff */
[----:B------:R-:W-:Y:S02]  /*d9f60*/  @P1 LOP3.LUT R56, R56, 0x800000, RZ, 0xfc, !PT ;  /* 0x0080000038381812 */ /* 0x000fe400078efcff */
[----:B------:R-:W-:Y:S01]  /*d9f70*/  ISETP.GE.AND P1, PT, R60, UR76, PT ;  /* 0x0000004c3c007c0c */ /* 0x000fe2000bf26270 */
[----:B------:R-:W3:Y:S01]  /*d9f80*/  LDCU UR76, c[0x0][0x39c] ;  /* 0x00007380ff4c77ac */ /* 0x000ee20008000800 */
[----:B------:R-:W-:-:S04]  /*d9f90*/  LOP3.LUT R56, R56, 0xfbffffff, RZ, 0xc0, !PT ;  /* 0xfbffffff38387812 */ /* 0x000fc800078ec0ff */
[----:B------:R-:W-:Y:S02]  /*d9fa0*/  @P0 LOP3.LUT R56, R56, 0x4000000, RZ, 0xfc, !PT ;  /* 0x0400000038380812 */ /* 0x000fe400078efcff */
[----:B------:R-:W-:Y:S01]  /*d9fb0*/  ISETP.GE.AND P0, PT, R59, UR59, PT ;  /* 0x0000003b3b007c0c */ /* 0x000fe2000bf06270 */
[----:B------:R-:W0:Y:S01]  /*d9fc0*/  LDCU UR59, c[0x0][0x39c] ;  /* 0x00007380ff3b77ac */ /* 0x000e220008000800 */
[----:B------:R-:W-:Y:S01]  /*d9fd0*/  LOP3.LUT R56, R56, 0xf7ffffff, RZ, 0xc0, !PT ;  /* 0xf7ffffff38387812 */ /* 0x000fe200078ec0ff */
[----:B------:R-:W3:Y:S03]  /*d9fe0*/  LDL.LU R59, [R1+0x80] ;  /* 0x00008000013b7983 */ /* 0x000ee60000300800 */
[----:B------:R-:W-:Y:S01]  /*d9ff0*/  @P1 LOP3.LUT R56, R56, 0x8000000, RZ, 0xfc, !PT ;  /* 0x0800000038381812 */ /* 0x000fe200078efcff */
[----:B------:R-:W3:Y:S01]  /*da000*/  LDL.LU R47, [R1+0x84] ;  /* 0x00008400012f7983 */ /* 0x000ee20000300800 */
[----:B------:R-:W-:Y:S01]  /*da010*/  ISETP.GE.AND P1, PT, R43, UR63, PT ;  /* 0x0000003f2b007c0c */ /* 0x000fe2000bf26270 */
[----:B------:R-:W0:Y:S01]  /*da020*/  LDCU UR63, c[0x0][0x39c] ;  /* 0x00007380ff3f77ac */ /* 0x000e220008000800 */
[----:B------:R-:W-:Y:S01]  /*da030*/  LOP3.LUT R55, R55, 0xfffffffe, RZ, 0xc0, !PT ;  /* 0xfffffffe37377812 */ /* 0x000fe200078ec0ff */
[----:B------:R-:W3:Y:S01]  /*da040*/  LDL.LU R43, [R1+0x88] ;  /* 0x00008800012b7983 */ /* 0x000ee20000300800 */
[----:B------:R-:W-:-:S02]  /*da050*/  LOP3.LUT R56, R56, 0xbfffffff, RZ, 0xc0, !PT ;  /* 0xbfffffff38387812 */ /* 0x000fc400078ec0ff */
[----:B------:R-:W-:Y:S02]  /*da060*/  @P2 LOP3.LUT R55, R55, 0x1, RZ, 0xfc, !PT ;  /* 0x0000000137372812 */ /* 0x000fe400078efcff */
[----:B------:R-:W-:Y:S02]  /*da070*/  @P0 LOP3.LUT R56, R56, 0x40000000, RZ, 0xfc, !PT ;  /* 0x4000000038380812 */ /* 0x000fe400078efcff */
[----:B------:R-:W-:Y:S02]  /*da080*/  ISETP.GE.AND P0, PT, R42, UR65, PT ;  /* 0x000000412a007c0c */ /* 0x000fe4000bf06270 */
[----:B------:R-:W-:Y:S01]  /*da090*/  LOP3.LUT R55, R55, 0xfffffffb, RZ, 0xc0, !PT ;  /* 0xfffffffb37377812 */ /* 0x000fe200078ec0ff */
[----:B------:R-:W1:Y:S03]  /*da0a0*/  LDL.LU R42, [R1+0x8c] ;  /* 0x00008c00012a7983 */ /* 0x000e660000300800 */
[----:B------:R-:W-:-:S02]  /*da0b0*/  @P1 LOP3.LUT R55, R55, 0x4, RZ, 0xfc, !PT ;  /* 0x0000000437371812 */ /* 0x000fc400078efcff */
[----:B------:R-:W-:Y:S02]  /*da0c0*/  ISETP.GE.AND P2, PT, R41, UR67, PT ;  /* 0x0000004329007c0c */ /* 0x000fe4000bf46270 */
[----:B------:R-:W-:Y:S01]  /*da0d0*/  LOP3.LUT R55, R55, 0xffffffef, RZ, 0xc0, !PT ;  /* 0xffffffef37377812 */ /* 0x000fe200078ec0ff */
[----:B------:R-:W3:Y:S03]  /*da0e0*/  LDL.LU R41, [R1+0x90] ;  /* 0x0000900001297983 */ /* 0x000ee60000300800 */
[----:B------:R-:W-:-:S04]  /*da0f0*/  @P0 LOP3.LUT R55, R55, 0x10, RZ, 0xfc, !PT ;  /* 0x0000001037370812 */ /* 0x000fc800078efcff */
[----:B------:R-:W-:Y:S02]  /*da100*/  LOP3.LUT R55, R55, 0xffffffbf, RZ, 0xc0, !PT ;  /* 0xffffffbf37377812 */ /* 0x000fe400078ec0ff */
[----:B------:R-:W-:Y:S02]  /*da110*/  ISETP.GE.AND P1, PT, R40, UR69, PT ;  /* 0x0000004528007c0c */ /* 0x000fe4000bf26270 */
[----:B------:R-:W3:Y:S01]  /*da120*/  LDL.LU R40, [R1+0x94] ;  /* 0x0000940001287983 */ /* 0x000ee20000300800 */
[----:B------:R-:W-:Y:S02]  /*da130*/  ISETP.GE.AND P0, PT, R39, UR71, PT ;  /* 0x0000004727007c0c */ /* 0x000fe4000bf06270 */
[----:B------:R-:W-:Y:S01]  /*da140*/  @P2 LOP3.LUT R55, R55, 0x40, RZ, 0xfc, !PT ;  /* 0x0000004037372812 */ /* 0x000fe200078efcff */
[----:B------:R-:W3:Y:S01]  /*da150*/  LDL.LU R39, [R1+0x98] ;  /* 0x0000980001277983 */ /* 0x000ee20000300800 */
[----:B------:R-:W-:-:S03]  /*da160*/  ISETP.GE.AND P2, PT, R35, UR73, PT ;  /* 0x0000004923007c0c */ /* 0x000fc6000bf46270 */
[----:B------:R-:W0:Y:S01]  /*da170*/  LDL.LU R35, [R1+0x9c] ;  /* 0x00009c0001237983 */ /* 0x000e220000300800 */
[----:B------:R-:W-:-:S04]  /*da180*/  LOP3.LUT R55, R55, 0xfffffeff, RZ, 0xc0, !PT ;  /* 0xfffffeff37377812 */ /* 0x000fc800078ec0ff */
[----:B------:R-:W-:-:S04]  /*da190*/  @P1 LOP3.LUT R55, R55, 0x100, RZ, 0xfc, !PT ;  /* 0x0000010037371812 */ /* 0x000fc800078efcff */
[----:B------:R-:W-:-:S04]  /*da1a0*/  LOP3.LUT R55, R55, 0xfffffbff, RZ, 0xc0, !PT ;  /* 0xfffffbff37377812 */ /* 0x000fc800078ec0ff */
[----:B------:R-:W-:Y:S02]  /*da1b0*/  @P0 LOP3.LUT R55, R55, 0x400, RZ, 0xfc, !PT ;  /* 0x0000040037370812 */ /* 0x000fe400078efcff */
[----:B------:R-:W-:Y:S02]  /*da1c0*/  ISETP.GE.AND P0, PT, R33, UR77, PT ;  /* 0x0000004d21007c0c */ /* 0x000fe4000bf06270 */
[----:B------:R-:W4:Y:S01]  /*da1d0*/  LDL.LU R33, [R1+0x7c] ;  /* 0x00007c0001217983 */ /* 0x000f220000300800 */
[----:B------:R-:W-:-:S03]  /*da1e0*/  ISETP.GE.AND P1, PT, R34, UR75, PT ;  /* 0x0000004b22007c0c */ /* 0x000fc6000bf26270 */
[----:B------:R-:W4:Y:S01]  /*da1f0*/  LDL.LU R34, [R1+0x78] ;  /* 0x0000780001227983 */ /* 0x000f220000300800 */
[----:B------:R-:W-:Y:S02]  /*da200*/  ISETP.GE.AND P5, PT, R14, UR41, PT ;  /* 0x000000290e007c0c */ /* 0x000fe4000bfa6270 */
[----:B------:R-:W-:Y:S01]  /*da210*/  LOP3.LUT R58, R58, 0xfffffffe, RZ, 0xc0, !PT ;  /* 0xfffffffe3a3a7812 */ /* 0x000fe200078ec0ff */
[----:B------:R-:W-:Y:S01]  /*da220*/  VIADD R57, R8, 0xbe ;  /* 0x000000be08397836 */ /* 0x000fe20000000000 */
[----:B--2---:R-:W-:-:S09]  /*da230*/  LOP3.LUT R3, R3, 0xffffdfff, RZ, 0xc0, !PT ;  /* 0xffffdfff03037812 */ /* 0x004fd200078ec0ff */
[----:B------:R-:W-:Y:S02]  /*da240*/  @P5 LOP3.LUT R3, R3, 0x2000, RZ, 0xfc, !PT ;  /* 0x0000200003035812 */ /* 0x000fe400078efcff */
[----:B0-----:R-:W-:Y:S02]  /*da250*/  ISETP.GE.AND P5, PT, R35, UR63, PT ;  /* 0x0000003f23007c0c */ /* 0x001fe4000bfa6270 */
[----:B------:R-:W2:Y:S11]  /*da260*/  LDL.LU R35, [R1+0x70] ;  /* 0x0000700001237983 */ /* 0x000eb60000300800 */
[----:B------:R-:W-:-:S02]  /*da270*/  @P5 LOP3.LUT R58, R58, 0x1, RZ, 0xfc, !PT ;  /* 0x000000013a3a5812 */ /* 0x000fc400078efcff */
[----:B---3--:R-:W-:Y:S02]  /*da280*/  ISETP.GE.AND P5, PT, R40, UR59, PT ;  /* 0x0000003b28007c0c */ /* 0x008fe4000bfa6270 */
[----:B------:R-:W-:-:S11]  /*da290*/  LOP3.LUT R58, R58, 0xffffffef, RZ, 0xc0, !PT ;  /* 0xffffffef3a3a7812 */ /* 0x000fd600078ec0ff */
[----:B------:R-:W-:Y:S02]  /*da2a0*/  @P5 LOP3.LUT R58, R58, 0x10, RZ, 0xfc, !PT ;  /* 0x000000103a3a5812 */ /* 0x000fe400078efcff */
[----:B------:R-:W-:Y:S02]  /*da2b0*/  ISETP.GE.AND P5, PT, R41, UR76, PT ;  /* 0x0000004c29007c0c */ /* 0x000fe4000bfa6270 */
[----:B------:R-:W-:-:S11]  /*da2c0*/  LOP3.LUT R58, R58, 0xfffffeff, RZ, 0xc0, !PT ;  /* 0xfffffeff3a3a7812 */ /* 0x000fd600078ec0ff */
[----:B------:R-:W-:Y:S02]  /*da2d0*/  @P5 LOP3.LUT R58, R58, 0x100, RZ, 0xfc, !PT ;  /* 0x000001003a3a5812 */ /* 0x000fe400078efcff */
[----:B-1----:R-:W-:Y:S02]  /*da2e0*/  ISETP.GE.AND P5, PT, R42, UR74, PT ;  /* 0x0000004a2a007c0c */ /* 0x002fe4000bfa6270 */
[----:B------:R-:W-:-:S11]  /*da2f0*/  LOP3.LUT R58, R58, 0xfffffbff, RZ, 0xc0, !PT ;  /* 0xfffffbff3a3a7812 */ /* 0x000fd600078ec0ff */
[----:B------:R-:W-:Y:S02]  /*da300*/  @P5 LOP3.LUT R58, R58, 0x400, RZ, 0xfc, !PT ;  /* 0x000004003a3a5812 */ /* 0x000fe400078efcff */
[----:B------:R-:W-:Y:S02]  /*da310*/  ISETP.GE.AND P5, PT, R43, UR72, PT ;  /* 0x000000482b007c0c */ /* 0x000fe4000bfa6270 */
[----:B------:R-:W-:-:S11]  /*da320*/  LOP3.LUT R58, R58, 0xffffefff, RZ, 0xc0, !PT ;  /* 0xffffefff3a3a7812 */ /* 0x000fd600078ec0ff */
[----:B------:R-:W-:Y:S02]  /*da330*/  @P5 LOP3.LUT R58, R58, 0x1000, RZ, 0xfc, !PT ;  /* 0x000010003a3a5812 */ /* 0x000fe400078efcff */
[----:B------:R-:W-:Y:S02]  /*da340*/  ISETP.GE.AND P5, PT, R47, UR8, PT ;  /* 0x000000082f007c0c */ /* 0x000fe4000bfa6270 */
[----:B------:R-:W-:Y:S02]  /*da350*/  LOP3.LUT R58, R58, 0xffffbfff, RZ, 0xc0, !PT ;  /* 0xffffbfff3a3a7812 */ /* 0x000fe400078ec0ff */
[----:B------:R-:W-:Y:S02]  /*da360*/  ISETP.GE.AND P6, PT, R39, UR61, PT ;  /* 0x0000003d27007c0c */ /* 0x000fe4000bfc6270 */
[----:B------:R-:W3:Y:S04]  /*da370*/  LDL.LU R39, [R1+0x6c] ;  /* 0x00006c0001277983 */ /* 0x000ee80000300800 */
[----:B------:R-:W3:Y:S03]  /*da380*/  LDL.LU R40, [R1+0x68] ;  /* 0x0000680001287983 */ /* 0x000ee60000300800 */
[----:B------:R-:W-:Y:S01]  /*da390*/  @P5 LOP3.LUT R58, R58, 0x4000, RZ, 0xfc, !PT ;  /* 0x000040003a3a5812 */ /* 0x000fe200078efcff */
[----:B------:R-:W3:Y:S01]  /*da3a0*/  LDL.LU R41, [R1+0x64] ;  /* 0x0000640001297983 */ /* 0x000ee20000300800 */
[----:B------:R-:W-:-:S02]  /*da3b0*/  ISETP.GE.AND P5, PT, R59, UR10, PT ;  /* 0x0000000a3b007c0c */ /* 0x000fc4000bfa6270 */
[----:B------:R-:W-:Y:S01]  /*da3c0*/  LOP3.LUT R58, R58, 0xfffeffff, RZ, 0xc0, !PT ;  /* 0xfffeffff3a3a7812 */ /* 0x000fe200078ec0ff */
[----:B------:R-:W3:Y:S04]  /*da3d0*/  LDL.LU R42, [R1+0x60] ;  /* 0x00006000012a7983 */ /* 0x000ee80000300800 */
[----:B------:R-:W3:Y:S04]  /*da3e0*/  LDL.LU R43, [R1+0x5c] ;  /* 0x00005c00012b7983 */ /* 0x000ee80000300800 */
[----:B------:R-:W3:Y:S02]  /*da3f0*/  LDL.LU R47, [R1+0x58] ;  /* 0x00005800012f7983 */ /* 0x000ee40000300800 */
[----:B------:R-:W-:-:S02]  /*da400*/  @P5 LOP3.LUT R58, R58, 0x10000, RZ, 0xfc, !PT ;  /* 0x000100003a3a5812 */ /* 0x000fc400078efcff */
[----:B----4-:R-:W-:Y:S01]  /*da410*/  ISETP.GE.AND P5, PT, R33, UR12, PT ;  /* 0x0000000c21007c0c */ /* 0x010fe2000bfa6270 */
[----:B------:R-:W4:Y:S01]  /*da420*/  LDL.LU R59, [R1+0x54] ;  /* 0x00005400013b7983 */ /* 0x000f220000300800 */
[----:B------:R-:W-:-:S11]  /*da430*/  LOP3.LUT R58, R58, 0xfffbffff, RZ, 0xc0, !PT ;  /* 0xfffbffff3a3a7812 */ /* 0x000fd600078ec0ff */
[----:B------:R-:W-:Y:S02]  /*da440*/  @P5 LOP3.LUT R58, R58, 0x40000, RZ, 0xfc, !PT ;  /* 0x000400003a3a5812 */ /* 0x000fe400078efcff */
[----:B------:R-:W-:Y:S02]  /*da450*/  ISETP.GE.AND P5, PT, R34, UR14, PT ;  /* 0x0000000e22007c0c */ /* 0x000fe4000bfa6270 */
[----:B------:R-:W-:-:S11]  /*da460*/  LOP3.LUT R58, R58, 0xffdfffff, RZ, 0xc0, !PT ;  /* 0xffdfffff3a3a7812 */ /* 0x000fd600078ec0ff */
[----:B------:R-:W-:Y:S02]  /*da470*/  @P5 LOP3.LUT R58, R58, 0x200000, RZ, 0xfc, !PT ;  /* 0x002000003a3a5812 */ /* 0x000fe400078efcff */
[----:B------:R-:W-:Y:S02]  /*da480*/  ISETP.GE.AND P5, PT, R57, UR16, PT ;  /* 0x0000001039007c0c */ /* 0x000fe4000bfa6270 */
[----:B------:R-:W4:Y:S01]  /*da490*/  LDL.LU R57, [R1+0x4398] ;  /* 0x0043980001397983 */ /* 0x000f220000300800 */
[----:B------:R-:W-:-:S10]  /*da4a0*/  LOP3.LUT R58, R58, 0xfeffffff, RZ, 0xc0, !PT ;  /* 0xfeffffff3a3a7812 */ /* 0x000fd400078ec0ff */
[----:B------:R-:W-:-:S04]  /*da4b0*/  @P5 LOP3.LUT R58, R58, 0x1000000, RZ, 0xfc, !PT ;  /* 0x010000003a3a5812 */ /* 0x000fc800078efcff */
[----:B------:R-:W-:Y:S01]  /*da4c0*/  LOP3.LUT R58, R58, 0xfdffffff, RZ, 0xc0, !PT ;  /* 0xfdffffff3a3a7812 */ /* 0x000fe200078ec0ff */
[C---:B------:R-:W-:Y:S02]  /*da4d0*/  VIADD R7, R8.reuse, 0xc7 ;  /* 0x000000c708077836 */ /* 0x040fe40000000000 */
[C---:B------:R-:W-:Y:S02]  /*da4e0*/  VIADD R6, R8.reuse, 0xc8 ;  /* 0x000000c808067836 */ /* 0x040fe40000000000 */
[----:B------:R-:W-:Y:S01]  /*da4f0*/  VIADD R5, R8, 0xc9 ;  /* 0x000000c908057836 */ /* 0x000fe20000000000 */
[----:B--2---:R-:W-:-:S13]  /*da500*/  ISETP.GE.AND P5, PT, R35, UR18, PT ;  /* 0x0000001223007c0c */ /* 0x004fda000bfa6270 */
[----:B------:R-:W-:-:S04]  /*da510*/  @P5 LOP3.LUT R58, R58, 0x2000000, RZ, 0xfc, !PT ;  /* 0x020000003a3a5812 */ /* 0x000fc800078efcff */
[----:B------:R-:W-:Y:S02]  /*da520*/  LOP3.LUT R58, R58, 0xefffffff, RZ, 0xc0, !PT ;  /* 0xefffffff3a3a7812 */ /* 0x000fe400078ec0ff */
[----:B---3--:R-:W-:-:S13]  /*da530*/  ISETP.GE.AND P5, PT, R39, UR20, PT ;  /* 0x0000001427007c0c */ /* 0x008fda000bfa6270 */
[----:B------:R-:W-:Y:S02]  /*da540*/  @P5 LOP3.LUT R58, R58, 0x10000000, RZ, 0xfc, !PT ;  /* 0x100000003a3a5812 */ /* 0x000fe400078efcff */
[----:B------:R-:W-:Y:S02]  /*da550*/  ISETP.GE.AND P5, PT, R40, UR22, PT ;  /* 0x0000001628007c0c */ /* 0x000fe4000bfa6270 */
[----:B------:R-:W-:-:S11]  /*da560*/  LOP3.LUT R58, R58, 0xbfffffff, RZ, 0xc0, !PT ;  /* 0xbfffffff3a3a7812 */ /* 0x000fd600078ec0ff */
[----:B------:R-:W-:Y:S02]  /*da570*/  @P5 LOP3.LUT R58, R58, 0x40000000, RZ, 0xfc, !PT ;  /* 0x400000003a3a5812 */ /* 0x000fe400078efcff */
[----:B------:R-:W-:Y:S02]  /*da580*/  ISETP.GE.AND P5, PT, R41, UR24, PT ;  /* 0x0000001829007c0c */ /* 0x000fe4000bfa6270 */
[----:B----4-:R-:W-:-:S11]  /*da590*/  LOP3.LUT R57, R57, 0xfffffffe, RZ, 0xc0, !PT ;  /* 0xfffffffe39397812 */ /* 0x010fd600078ec0ff */
[----:B------:R-:W-:Y:S02]  /*da5a0*/  @P5 LOP3.LUT R57, R57, 0x1, RZ, 0xfc, !PT ;  /* 0x0000000139395812 */ /* 0x000fe400078efcff */
[----:B------:R-:W-:Y:S02]  /*da5b0*/  ISETP.GE.AND P5, PT, R42, UR26, PT ;  /* 0x0000001a2a007c0c */ /* 0x000fe4000bfa6270 */
[----:B------:R-:W-:-:S11]  /*da5c0*/  LOP3.LUT R57, R57, 0xfffffffb, RZ, 0xc0, !PT ;  /* 0xfffffffb39397812 */ /* 0x000fd600078ec0ff */
        /* <DEDUP_REMOVED lines=11> */
[----:B------:R-:W-:Y:S01]  /*da680*/  LOP3.LUT R57, R57, 0xfffff7ff, RZ, 0xc0, !PT ;  /* 0xfffff7ff39397812 */ /* 0x000fe200078ec0ff */
[C---:B------:R-:W-:Y:S02]  /*da690*/  VIADD R4, R8.reuse, 0xca ;  /* 0x000000ca08047836 */ /* 0x040fe40000000000 */
[C---:B------:R-:W-:Y:S02]  /*da6a0*/  VIADD R36, R8.reuse, 0xcb ;  /* 0x000000cb08247836 */ /* 0x040fe40000000000 */
[C---:B------:R-:W-:Y:S02]  /*da6b0*/  VIADD R38, R8.reuse, 0xcc ;  /* 0x000000cc08267836 */ /* 0x040fe40000000000 */
[----:B------:R-:W-:-:S02]  /*da6c0*/  VIADD R37, R8, 0xcd ;  /* 0x000000cd08257836 */ /* 0x000fc40000000000 */
[C---:B------:R-:W-:Y:S02]  /*da6d0*/  VIADD R46, R8.reuse, 0xce ;  /* 0x000000ce082e7836 */ /* 0x040fe40000000000 */
[C---:B------:R-:W-:Y:S01]  /*da6e0*/  VIADD R45, R8.reuse, 0xcf ;  /* 0x000000cf082d7836 */ /* 0x040fe20000000000 */
[----:B------:R-:W-:Y:S01]  /*da6f0*/  @P5 LOP3.LUT R57, R57, 0x800, RZ, 0xfc, !PT ;  /* 0x0000080039395812 */ /* 0x000fe200078efcff */
[----:B------:R-:W-:Y:S01]  /*da700*/  VIADD R44, R8, 0xd0 ;  /* 0x000000d0082c7836 */ /* 0x000fe20000000000 */
[----:B------:R-:W-:Y:S01]  /*da710*/  ISETP.GE.AND P5, PT, R6, UR36, PT ;  /* 0x0000002406007c0c */ /* 0x000fe2000bfa6270 */
[C---:B------:R-:W-:Y:S01]  /*da720*/  VIADD R53, R8.reuse, 0xd1 ;  /* 0x000000d108357836 */ /* 0x040fe20000000000 */
[----:B------:R-:W-:Y:S01]  /*da730*/  LOP3.LUT R57, R57, 0xffffbfff, RZ, 0xc0, !PT ;  /* 0xffffbfff39397812 */ /* 0x000fe200078ec0ff */
[----:B------:R-:W-:Y:S01]  /*da740*/  VIADD R52, R8, 0xd2 ;  /* 0x000000d208347836 */ /* 0x000fe20000000000 */
[----:B------:R-:W-:Y:S01]  /*da750*/  LOP3.LUT R56, R56, 0xfffffffd, RZ, 0xc0, !PT ;  /* 0xfffffffd38387812 */ /* 0x000fe200078ec0ff */
[C---:B------:R-:W-:Y:S01]  /*da760*/  VIADD R51, R8.reuse, 0xd3 ;  /* 0x000000d308337836 */ /* 0x040fe20000000000 */
[----:B------:R-:W2:Y:S01]  /*da770*/  LDL.LU R7, [R1+0x4394] ;  /* 0x0043940001077983 */ /* 0x000ea20000300800 */
[----:B------:R-:W-:-:S02]  /*da780*/  VIADD R61, R8, 0xd4 ;  /* 0x000000d4083d7836 */ /* 0x000fc40000000000 */
[C---:B------:R-:W-:Y:S01]  /*da790*/  VIADD R0, R8.reuse, 0xd5 ;  /* 0x000000d508007836 */ /* 0x040fe20000000000 */
[----:B------:R-:W2:Y:S03]  /*da7a0*/  LDL.LU R6, [R1+0x4390] ;  /* 0x0043900001067983 */ /* 0x000ea60000300800 */
[----:B------:R-:W-:Y:S02]  /*da7b0*/  @P5 LOP3.LUT R57, R57, 0x4000, RZ, 0xfc, !PT ;  /* 0x0000400039395812 */ /* 0x000fe400078efcff */
[----:B------:R-:W-:Y:S02]  /*da7c0*/  ISETP.GE.AND P5, PT, R5, UR38, PT ;  /* 0x0000002605007c0c */ /* 0x000fe4000bfa6270 */
[----:B------:R-:W-:Y:S01]  /*da7d0*/  LOP3.LUT R57, R57, 0xffff7fff, RZ, 0xc0, !PT ;  /* 0xffff7fff39397812 */ /* 0x000fe200078ec0ff */
[----:B------:R-:W-:Y:S01]  /*da7e0*/  VIADD R2, R8, 0xd6 ;  /* 0x000000d608027836 */ /* 0x000fe20000000000 */
[----:B------:R-:W2:Y:S09]  /*da7f0*/  LDL.LU R5, [R1+0x438c] ;  /* 0x00438c0001057983 */ /* 0x000eb20000300800 */
[----:B------:R-:W-:-:S02]  /*da800*/  @P5 LOP3.LUT R57, R57, 0x8000, RZ, 0xfc, !PT ;  /* 0x0000800039395812 */ /* 0x000fc400078efcff */
        /* <DEDUP_REMOVED lines=8> */
[----:B------:R-:W3:Y:S09]  /*da890*/  LDL.LU R36, [R1+0x4384] ;  /* 0x0043840001247983 */ /* 0x000ef20000300800 */
[----:B------:R-:W-:-:S02]  /*da8a0*/  @P5 LOP3.LUT R57, R57, 0x100000, RZ, 0xfc, !PT ;  /* 0x0010000039395812 */ /* 0x000fc400078efcff */
[----:B------:R-:W-:Y:S02]  /*da8b0*/  ISETP.GE.AND P5, PT, R38, UR44, PT ;  /* 0x0000002c26007c0c */ /* 0x000fe4000bfa6270 */
[----:B------:R-:W-:Y:S01]  /*da8c0*/  LOP3.LUT R57, R57, 0xffbfffff, RZ, 0xc0, !PT ;  /* 0xffbfffff39397812 */ /* 0x000fe200078ec0ff */
[----:B------:R-:W3:Y:S10]  /*da8d0*/  LDL.LU R38, [R1+0x4380] ;  /* 0x0043800001267983 */ /* 0x000ef40000300800 */
[----:B------:R-:W-:-:S02]  /*da8e0*/  @P5 LOP3.LUT R57, R57, 0x400000, RZ, 0xfc, !PT ;  /* 0x0040000039395812 */ /* 0x000fc400078efcff */
[----:B------:R-:W-:Y:S02]  /*da8f0*/  ISETP.GE.AND P5, PT, R37, UR46, PT ;  /* 0x0000002e25007c0c */ /* 0x000fe4000bfa6270 */
[----:B------:R-:W-:Y:S01]  /*da900*/  LOP3.LUT R57, R57, 0xfeffffff, RZ, 0xc0, !PT ;  /* 0xfeffffff39397812 */ /* 0x000fe200078ec0ff */
[----:B------:R-:W3:Y:S10]  /*da910*/  LDL.LU R37, [R1+0x437c] ;  /* 0x00437c0001257983 */ /* 0x000ef40000300800 */
[----:B------:R-:W-:-:S02]  /*da920*/  @P5 LOP3.LUT R57, R57, 0x1000000, RZ, 0xfc, !PT ;  /* 0x0100000039395812 */ /* 0x000fc400078efcff */
[----:B------:R-:W-:Y:S02]  /*da930*/  ISETP.GE.AND P5, PT, R46, UR48, PT ;  /* 0x000000302e007c0c */ /* 0x000fe4000bfa6270 */
[----:B------:R-:W-:Y:S01]  /*da940*/  LOP3.LUT R57, R57, 0xfbffffff, RZ, 0xc0, !PT ;  /* 0xfbffffff39397812 */ /* 0x000fe200078ec0ff */
[----:B------:R-:W4:Y:S10]  /*da950*/  LDL.LU R46, [R1+0x4378] ;  /* 0x00437800012e7983 */ /* 0x000f340000300800 */
        /* <DEDUP_REMOVED lines=10> */
[----:B------:R-:W2:Y:S11]  /*daa00*/  LDL.LU R53, [R1+0x436c] ;  /* 0x00436c0001357983 */ /* 0x000eb60000300800 */
[----:B------:R-:W-:-:S02]  /*daa10*/  @P5 LOP3.LUT R56, R56, 0x2, RZ, 0xfc, !PT ;  /* 0x0000000238385812 */ /* 0x000fc400078efcff */
[----:B------:R-:W-:Y:S02]  /*daa20*/  ISETP.GE.AND P5, PT, R52, UR56, PT ;  /* 0x0000003834007c0c */ /* 0x000fe4000bfa6270 */
[----:B------:R-:W-:Y:S01]  /*daa30*/  LOP3.LUT R56, R56, 0xffffffef, RZ, 0xc0, !PT ;  /* 0xffffffef38387812 */ /* 0x000fe200078ec0ff */
[----:B------:R-:W2:Y:S10]  /*daa40*/  LDL.LU R52, [R1+0x4368] ;  /* 0x0043680001347983 */ /* 0x000eb40000300800 */
        /* <DEDUP_REMOVED lines=8> */
[----:B------:R-:W2:Y:S10]  /*daad0*/  LDL.LU R61, [R1+0x4360] ;  /* 0x00436000013d7983 */ /* 0x000eb40000300800 */
        /* <DEDUP_REMOVED lines=18> */
[----:B------:R-:W2:Y:S01]  /*dac00*/  LDL.LU R50, [R1+0x434c] ;  /* 0x00434c0001327983 */ /* 0x000ea20000300800 */
[----:B------:R-:W-:-:S04]  /*dac10*/  LOP3.LUT R55, R55, 0xffffdfff, RZ, 0xc0, !PT ;  /* 0xffffdfff37377812 */ /* 0x000fc800078ec0ff */
[----:B------:R-:W-:Y:S01]  /*dac20*/  @P2 LOP3.LUT R55, R55, 0x2000, RZ, 0xfc, !PT ;  /* 0x0000200037372812 */ /* 0x000fe200078efcff */
[----:B------:R-:W-:-:S03]  /*dac30*/  VIADD R32, R8, 0xe8 ;  /* 0x000000e808207836 */ /* 0x000fc60000000000 */
[----:B------:R-:W-:-:S04]  /*dac40*/  LOP3.LUT R55, R55, 0xfffeffff, RZ, 0xc0, !PT ;  /* 0xfffeffff37377812 */ /* 0x000fc800078ec0ff */
[----:B------:R-:W-:Y:S02]  /*dac50*/  @P1 LOP3.LUT R55, R55, 0x10000, RZ, 0xfc, !PT ;  /* 0x0001000037371812 */ /* 0x000fe400078efcff */
[----:B------:R-:W-:Y:S02]  /*dac60*/  ISETP.GE.AND P2, PT, R32, UR5, PT ;  /* 0x0000000520007c0c */ /* 0x000fe4000bf46270 */
[----:B------:R-:W-:Y:S01]  /*dac70*/  LOP3.LUT R55, R55, 0xfffdffff, RZ, 0xc0, !PT ;  /* 0xfffdffff37377812 */ /* 0x000fe200078ec0ff */
[----:B------:R-:W-:-:S03]  /*dac80*/  VIADD R31, R8, 0xe9 ;  /* 0x000000e9081f7836 */ /* 0x000fc60000000000 */
        /* <DEDUP_REMOVED lines=12> */
[----:B------:R-:W-:Y:S01]  /*dad50*/  @P0 LOP3.LUT R55, R55, 0x1000000, RZ, 0xfc, !PT ;  /* 0x0100000037370812 */ /* 0x000fe200078efcff */
[----:B------:R-:W-:Y:S01]  /*dad60*/  VIADD R26, R8, 0xee ;  /* 0x000000ee081a7836 */ /* 0x000fe20000000000 */
[----:B------:R-:W-:Y:S02]  /*dad70*/  ISETP.GE.AND P1, PT, R28, UR13, PT ;  /* 0x0000000d1c007c0c */ /* 0x000fe4000bf26270 */
[----:B------:R-:W-:Y:S01]  /*dad80*/  LOP3.LUT R55, R55, 0xfbffffff, RZ, 0xc0, !PT ;  /* 0xfbffffff37377812 */ /* 0x000fe200078ec0ff */
[----:B------:R-:W-:-:S03]  /*dad90*/  VIADD R27, R8, 0xed ;  /* 0x000000ed081b7836 */ /* 0x000fc60000000000 */
[----:B------:R-:W-:Y:S02]  /*dada0*/  @P2 LOP3.LUT R55, R55, 0x4000000, RZ, 0xfc, !PT ;  /* 0x0400000037372812 */ /* 0x000fe400078efcff */
[----:B------:R-:W-:Y:S01]  /*dadb0*/  ISETP.GE.AND P2, PT, R26, UR17, PT ;  /* 0x000000111a007c0c */ /* 0x000fe2000bf46270 */
[----:B------:R-:W-:Y:S01]  /*dadc0*/  VIADD R25, R8, 0xef ;  /* 0x000000ef08197836 */ /* 0x000fe20000000000 */
[----:B------:R-:W-:Y:S02]  /*dadd0*/  ISETP.GE.AND P0, PT, R27, UR15, PT ;  /* 0x0000000f1b007c0c */ /* 0x000fe4000bf06270 */
[----:B------:R-:W-:Y:S02]  /*dade0*/  LOP3.LUT R55, R55, 0xefffffff, RZ, 0xc0, !PT ;  /* 0xefffffff37377812 */ /* 0x000fe400078ec0ff */
[----:B------:R-:W-:Y:S02]  /*dadf0*/  LOP3.LUT R54, R54, 0xfffffffe, RZ, 0xc0, !PT ;  /* 0xfffffffe36367812 */ /* 0x000fe400078ec0ff */
[----:B------:R-:W-:-:S02]  /*dae00*/  @P1 LOP3.LUT R55, R55, 0x10000000, RZ, 0xfc, !PT ;  /* 0x1000000037371812 */ /* 0x000fc400078efcff */
[----:B------:R-:W-:Y:S01]  /*dae10*/  ISETP.GE.AND P1, PT, R25, UR19, PT ;  /* 0x0000001319007c0c */ /* 0x000fe2000bf26270 */
[----:B------:R-:W-:Y:S01]  /*dae20*/  VIADD R24, R8, 0xf0 ;  /* 0x000000f008187836 */ /* 0x000fe20000000000 */
[----:B------:R-:W-:Y:S02]  /*dae30*/  LOP3.LUT R55, R55, 0xbfffffff, RZ, 0xc0, !PT ;  /* 0xbfffffff37377812 */ /* 0x000fe400078ec0ff */
[----:B------:R-:W-:Y:S02]  /*dae40*/  @P2 LOP3.LUT R54, R54, 0x1, RZ, 0xfc, !PT ;  /* 0x0000000136362812 */ /* 0x000fe400078efcff */
        /* <DEDUP_REMOVED lines=33> */
[----:B------:R-:W-:Y:S01]  /*db060*/  ISETP.GE.AND P1, PT, R16, UR37, PT ;  /* 0x0000002510007c0c */ /* 0x000fe2000bf26270 */
[----:B------:R-:W-:Y:S01]  /*db070*/  VIADD R15, R8, 0xf9 ;  /* 0x000000f9080f7836 */ /* 0x000fe20000000000 */
[----:B------:R-:W-:Y:S01]  /*db080*/  LOP3.LUT R54, R54, 0xffefffff, RZ, 0xc0, !PT ;  /* 0xffefffff36367812 */ /* 0x000fe200078ec0ff */
[----:B------:R-:W-:Y:S01]  /*db090*/  VIADD R13, R8, 0xfb ;  /* 0x000000fb080d7836 */ /* 0x000fe20000000000 */
[----:B------:R-:W-:Y:S01]  /*db0a0*/  LOP3.LUT R56, R56, 0xfffbffff, RZ, 0xc0, !PT ;  /* 0xfffbffff38387812 */ /* 0x000fe200078ec0ff */
[C---:B------:R-:W-:Y:S02]  /*db0b0*/  VIADD R12, R8.reuse, 0xfc ;  /* 0x000000fc080c7836 */ /* 0x040fe40000000000 */
[C---:B------:R-:W-:Y:S02]  /*db0c0*/  VIADD R11, R8.reuse, 0xfd ;  /* 0x000000fd080b7836 */ /* 0x040fe40000000000 */
[----:B------:R-:W-:-:S02]  /*db0d0*/  VIADD R10, R8, 0xfe ;  /* 0x000000fe080a7836 */ /* 0x000fc40000000000 */
[C---:B------:R-:W-:Y:S02]  /*db0e0*/  VIADD R9, R8.reuse, 0xff ;  /* 0x000000ff08097836 */ /* 0x040fe40000000000 */
[----:B------:R-:W-:Y:S01]  /*db0f0*/  VIADD R8, R8, 0xda ;  /* 0x000000da08087836 */ /* 0x000fe20000000000 */
[----:B------:R-:W-:Y:S02]  /*db100*/  @P2 LOP3.LUT R54, R54, 0x100000, RZ, 0xfc, !PT ;  /* 0x0010000036362812 */ /* 0x000fe400078efcff */
[----:B------:R-:W-:Y:S02]  /*db110*/  @P5 LOP3.LUT R56, R56, 0x40000, RZ, 0xfc, !PT ;  /* 0x0004000038385812 */ /* 0x000fe400078efcff */
[----:B------:R-:W-:Y:S02]  /*db120*/  ISETP.GE.AND P0, PT, R15, UR39, PT ;  /* 0x000000270f007c0c */ /* 0x000fe4000bf06270 */
[----:B------:R-:W-:Y:S02]  /*db130*/  ISETP.GE.AND P5, PT, R8, UR70, PT ;  /* 0x0000004608007c0c */ /* 0x000fe4000bfa6270 */
[----:B------:R-:W-:-:S04]  /*db140*/  LOP3.LUT R54, R54, 0xffbfffff, RZ, 0xc0, !PT ;  /* 0xffbfffff36367812 */ /* 0x000fc800078ec0ff */
[----:B------:R-:W-:Y:S02]  /*db150*/  @P1 LOP3.LUT R54, R54, 0x400000, RZ, 0xfc, !PT ;  /* 0x0040000036361812 */ /* 0x000fe400078efcff */
[----:B------:R-:W-:Y:S02]  /*db160*/  LOP3.LUT R56, R56, 0xffefffff, RZ, 0xc0, !PT ;  /* 0xffefffff38387812 */ /* 0x000fe400078ec0ff */
[----:B------:R-:W-:Y:S02]  /*db170*/  LOP3.LUT R54, R54, 0xfdffffff, RZ, 0xc0, !PT ;  /* 0xfdffffff36367812 */ /* 0x000fe400078ec0ff */
[----:B------:R-:W-:Y:S02]  /*db180*/  ISETP.GE.AND P4, PT, R13, UR43, PT ;  /* 0x0000002b0d007c0c */ /* 0x000fe4000bf86270 */
[----:B------:R-:W-:Y:S02]  /*db190*/  @P0 LOP3.LUT R54, R54, 0x2000000, RZ, 0xfc, !PT ;  /* 0x0200000036360812 */ /* 0x000fe400078efcff */
[----:B------:R-:W-:-:S02]  /*db1a0*/  @P5 LOP3.LUT R56, R56, 0x100000, RZ, 0xfc, !PT ;  /* 0x0010000038385812 */ /* 0x000fc400078efcff */
[----:B------:R-:W-:Y:S02]  /*db1b0*/  ISETP.GE.AND P3, PT, R12, UR45, PT ;  /* 0x0000002d0c007c0c */ /* 0x000fe4000bf66270 */
[----:B------:R-:W-:Y:S02]  /*db1c0*/  ISETP.GE.AND P2, PT, R11, UR47, PT ;  /* 0x0000002f0b007c0c */ /* 0x000fe4000bf46270 */
[----:B------:R-:W-:Y:S02]  /*db1d0*/  ISETP.GE.AND P1, PT, R10, UR49, PT ;  /* 0x000000310a007c0c */ /* 0x000fe4000bf26270 */
[----:B------:R-:W-:Y:S02]  /*db1e0*/  ISETP.GE.AND P0, PT, R9, UR51, PT ;  /* 0x0000003309007c0c */ /* 0x000fe4000bf06270 */
[C---:B------:R-:W-:Y:S01]  /*db1f0*/  LOP3.LUT P5, RZ, R3.reuse, 0x2000, RZ, 0xc0, !PT ;  /* 0x0000200003ff7812 */ /* 0x040fe200078ac0ff */
[----:B------:R-:W3:Y:S01]  /*db200*/  LDL.LU R28, [R1+0xdc] ;  /* 0x0000dc00011c7983 */ /* 0x000ee20000300800 */
[----:B--2---:R-:W-:Y:S01]  /*db210*/  LOP3.LUT R50, R50, 0xfff7ffff, RZ, 0xc0, !PT ;  /* 0xfff7ffff32327812 */ /* 0x004fe200078ec0ff */
[----:B------:R-:W0:Y:S02]  /*db220*/  LDCU UR5, c[0x0][0x398] ;  /* 0x00007300ff0577ac */ /* 0x000e240008000800 */
[----:B------:R-:W3:Y:S01]  /*db230*/  LDL.LU R39, [R1+0xe0] ;  /* 0x0000e00001277983 */ /* 0x000ee20000300800 */
[----:B------:R-:W-:Y:S01]  /*db240*/  LOP3.LUT R3, R3, 0xffffffef, RZ, 0xc0, !PT ;  /* 0xffffffef03037812 */ /* 0x000fe200078ec0ff */
[----:B------:R-:W1:Y:S02]  /*db250*/  LDCU UR7, c[0x0][0x398] ;  /* 0x00007300ff0777ac */ /* 0x000e640008000800 */
[----:B------:R-:W2:Y:S01]  /*db260*/  LDL.LU R29, [R1+0xe4] ;  /* 0x0000e400011d7983 */ /* 0x000ea20000300800 */
[----:B------:R-:W0:Y:S03]  /*db270*/  LDCU UR8, c[0x0][0x398] ;  /* 0x00007300ff0877ac */ /* 0x000e260008000800 */
[----:B------:R-:W2:Y:S01]  /*db280*/  LDL.LU R30, [R1+0xe8] ;  /* 0x0000e800011e7983 */ /* 0x000ea20000300800 */
[----:B------:R-:W0:Y:S03]  /*db290*/  LDCU UR9, c[0x0][0x398] ;  /* 0x00007300ff0977ac */ /* 0x000e260008000800 */
[----:B------:R-:W4:Y:S01]  /*db2a0*/  LDL.LU R35, [R1+0xec] ;  /* 0x0000ec0001237983 */ /* 0x000f220000300800 */
[----:B------:R-:W0:Y:S03]  /*db2b0*/  LDCU UR10, c[0x0][0x398] ;  /* 0x00007300ff0a77ac */ /* 0x000e260008000800 */
[----:B------:R-:W4:Y:S01]  /*db2c0*/  LDL.LU R40, [R1+0xf0] ;  /* 0x0000f00001287983 */ /* 0x000f220000300800 */
[----:B------:R-:W0:Y:S03]  /*db2d0*/  LDCU UR11, c[0x0][0x398] ;  /* 0x00007300ff0b77ac */ /* 0x000e260008000800 */
        /* <DEDUP_REMOVED lines=8> */
[----:B------:R-:W-:Y:S01]  /*db360*/  @P6 LOP3.LUT R50, R50, 0x80000, RZ, 0xfc, !PT ;  /* 0x0008000032326812 */ /* 0x000fe200078efcff */
[----:B------:R-:W-:Y:S03]  /*db370*/  BAR.SYNC.DEFER_BLOCKING 0x0 ;  /* 0x0000000000007b1d */ /* 0x000fe60000010000 */
[----:B------:R-:W-:-:S02]  /*db380*/  LOP3.LUT R50, R50, 0xfffbffff, RZ, 0xc0, !PT ;  /* 0xfffbffff32327812 */ /* 0x000fc400078ec0ff */
[C---:B------:R-:W-:Y:S02]  /*db390*/  LOP3.LUT P6, RZ, R49.reuse, 0x400000, RZ, 0xc0, !PT ;  /* 0x0040000031ff7812 */ /* 0x040fe400078cc0ff */
[----:B------:R-:W-:Y:S02]  /*db3a0*/  @P5 LOP3.LUT R50, R50, 0x40000, RZ, 0xfc, !PT ;  /* 0x0004000032325812 */ /* 0x000fe400078efcff */
[----:B------:R-:W-:Y:S01]  /*db3b0*/  LOP3.LUT P5, RZ, R49, 0x2000000, RZ, 0xc0, !PT ;  /* 0x0200000031ff7812 */ /* 0x000fe200078ac0ff */
[----:B------:R-:W-:Y:S01]  /*db3c0*/  STL [R1+0x4404], R2 ;  /* 0x0044040201007387 */ /* 0x000fe20000100800 */
[----:B------:R-:W-:-:S03]  /*db3d0*/  LOP3.LUT R50, R50, 0xfffdffff, RZ, 0xc0, !PT ;  /* 0xfffdffff32327812 */ /* 0x000fc600078ec0ff */
[----:B------:R-:W-:Y:S01]  /*db3e0*/  STL [R1+0x43fc], R0 ;  /* 0x0043fc0001007387 */ /* 0x000fe20000100800 */
        /* <DEDUP_REMOVED lines=10> */
[----:B------:R-:W-:-:S03]  /*db490*/  @P0 LOP3.LUT R50, R50, 0x8000, RZ, 0xfc, !PT ;  /* 0x0000800032320812 */ /* 0x000fc600078efcff */
[----:B------:R-:W-:Y:S01]  /*db4a0*/  STL [R1+0x43d0], R53 ;  /* 0x0043d03501007387 */ /* 0x000fe20000100800 */
[----:B------:R-:W-:-:S03]  /*db4b0*/  LOP3.LUT R50, R50, 0xffffbfff, RZ, 0xc0, !PT ;  /* 0xffffbfff32327812 */ /* 0x000fc600078ec0ff */
[----:B------:R-:W-:Y:S01]  /*db4c0*/  STL [R1+0x43c0], R54 ;  /* 0x0043c03601007387 */ /* 0x000fe20000100800 */
[----:B------:R-:W-:-:S03]  /*db4d0*/  @P2 LOP3.LUT R50, R50, 0x4000, RZ, 0xfc, !PT ;  /* 0x0000400032322812 */ /* 0x000fc600078efcff */
[----:B------:R-:W-:Y:S01]  /*db4e0*/  STL [R1+0x43b0], R55 ;  /* 0x0043b03701007387 */ /* 0x000fe20000100800 */
[----:B------:R-:W-:-:S03]  /*db4f0*/  LOP3.LUT R50, R50, 0xffffdfff, RZ, 0xc0, !PT ;  /* 0xffffdfff32327812 */ /* 0x000fc600078ec0ff */
[----:B------:R-:W-:Y:S01]  /*db500*/  STL [R1+0x43a0], R56 ;  /* 0x0043a03801007387 */ /* 0x000fe20000100800 */
[----:B------:R-:W-:Y:S02]  /*db510*/  @P1 LOP3.LUT R50, R50, 0x2000, RZ, 0xfc, !PT ;  /* 0x0000200032321812 */ /* 0x000fe400078efcff */
[----:B------:R-:W-:Y:S01]  /*db520*/  LOP3.LUT P1, RZ, R49, 0x10, RZ, 0xc0, !PT ;  /* 0x0000001031ff7812 */ /* 0x000fe2000782c0ff */
[----:B------:R-:W-:Y:S04]  /*db530*/  STL [R1+0x438c], R57 ;  /* 0x00438c3901007387 */ /* 0x000fe80000100800 */
[----:B------:R-:W-:Y:S04]  /*db540*/  STL [R1+0x4388], R58 ;  /* 0x0043883a01007387 */ /* 0x000fe80000100800 */
[----:B------:R-:W-:Y:S04]  /*db550*/  STL [R1+0x43e4], R48 ;  /* 0x0043e43001007387 */ /* 0x000fe80000100800 */
[----:B------:R-:W-:Y:S01]  /*db560*/  @P1 LOP3.LUT R3, R3, 0x10, RZ, 0xfc, !PT ;  /* 0x0000001003031812 */ /* 0x000fe200078efcff */
[----:B------:R-:W-:Y:S01]  /*db570*/  STL [R1+0x43e0], R50 ;  /* 0x0043e03201007387 */ /* 0x000fe20000100800 */
[----:B------:R-:W-:-:S02]  /*db580*/  LOP3.LUT P1, RZ, R49, 0x40, RZ, 0xc0, !PT ;  /* 0x0000004031ff7812 */ /* 0x000fc4000782c0ff */
[----:B------:R-:W-:Y:S01]  /*db590*/  LOP3.LUT R3, R3, 0xffffffdf, RZ, 0xc0, !PT ;  /* 0xffffffdf03037812 */ /* 0x000fe200078ec0ff */
[----:B------:R-:W0:Y:S10]  /*db5a0*/  S2R R59, SR_TID.X ;  /* 0x00000000003b7919 */ /* 0x000e340000002100 */
[----:B------:R-:W-:-:S02]  /*db5b0*/  @P1 LOP3.LUT R3, R3, 0x20, RZ, 0xfc, !PT ;  /* 0x0000002003031812 */ /* 0x000fc400078efcff */
[----:B------:R-:W-:Y:S02]  /*db5c0*/  LOP3.LUT P1, RZ, R49, 0x200, RZ, 0xc0, !PT ;  /* 0x0000020031ff7812 */ /* 0x000fe4000782c0ff */
[----:B------:R-:W-:-:S11]  /*db5d0*/  LOP3.LUT R3, R3, 0xffffffbf, RZ, 0xc0, !PT ;  /* 0xffffffbf03037812 */ /* 0x000fd600078ec0ff */
[----:B------:R-:W-:Y:S02]  /*db5e0*/  @P1 LOP3.LUT R3, R3, 0x40, RZ, 0xfc, !PT ;  /* 0x0000004003031812 */ /* 0x000fe400078efcff */
[----:B------:R-:W-:Y:S02]  /*db5f0*/  LOP3.LUT P1, RZ, R49, 0x800, RZ, 0xc0, !PT ;  /* 0x0000080031ff7812 */ /* 0x000fe4000782c0ff */
[----:B------:R-:W-:Y:S02]  /*db600*/  LOP3.LUT R3, R3, 0xffffff7f, RZ, 0xc0, !PT ;  /* 0xffffff7f03037812 */ /* 0x000fe400078ec0ff */
[----:B0-----:R-:W-:-:S04]  /*db610*/  LOP3.LUT R59, R59, 0x1f, RZ, 0xc0, !PT ;  /* 0x0000001f3b3b7812 */ /* 0x001fc800078ec0ff */
[----:B------:R-:W-:Y:S01]  /*db620*/  LEA R59, R59, UR4, 0x4 ;  /* 0x000000043b3b7c11 */ /* 0x000fe2000f8e20ff */
[----:B------:R-:W0:Y:S04]  /*db630*/  LDCU UR4, c[0x0][0x398] ;  /* 0x00007300ff0477ac */ /* 0x000e280008000800 */
[----:B------:R-:W-:Y:S02]  /*db640*/  @P1 LOP3.LUT R3, R3, 0x80, RZ, 0xfc, !PT ;  /* 0x0000008003031812 */ /* 0x000fe400078efcff */
[----:B------:R-:W-:Y:S02]  /*db650*/  LOP3.LUT P1, RZ, R49, 0x1000, RZ, 0xc0, !PT ;  /* 0x0000100031ff7812 */ /* 0x000fe4000782c0ff */
[----:B------:R-:W-:-:S11]  /*db660*/  LOP3.LUT R3, R3, 0xfffffeff, RZ, 0xc0, !PT ;  /* 0xfffffeff03037812 */ /* 0x000fd600078ec0ff */
        /* <DEDUP_REMOVED lines=10> */
[----:B------:R-:W-:-:S03]  /*db710*/  LOP3.LUT P1, RZ, R49, 0x100000, RZ, 0xc0, !PT ;  /* 0x0010000031ff7812 */ /* 0x000fc6000782c0ff */
[----:B------:R-:W-:Y:S04]  /*db720*/  STL [R1+0x4400], R3 ;  /* 0x0044000301007387 */ /* 0x000fe80000100800 */
        /* <DEDUP_REMOVED lines=12> */
[----:B------:R0:W-:Y:S01]  /*db7f0*/  STSM.16.M88.4 [R59], R4 ;  /* 0x000000043b007844 */ /* 0x0001e20000000200 */
[----:B------:R-:W-:-:S03]  /*db800*/  NOP ;  /* 0x0000000000007918 */ /* 0x000fc60000000000 */
[----:B------:R-:W0:Y:S01]  /*db810*/  LDS.128 R8, [R59] ;  /* 0x000000003b087984 */ /* 0x000e220000000c00 */
[----:B---3--:R-:W-:-:S03]  /*db820*/  PRMT R39, R39, 0x3340, R28 ;  /* 0x0000334027277816 */ /* 0x008fc6000000001c */
[----:B------:R-:W3:Y:S01]  /*db830*/  LDL.LU R28, [R1+0xc24] ;  /* 0x000c2400011c7983 */ /* 0x000ee20000300800 */
[----:B--2---:R-:W-:-:S03]  /*db840*/  PRMT R49, R30, 0x3340, R29 ;  /* 0x000033401e317816 */ /* 0x004fc6000000001d */
[----:B------:R-:W2:Y:S04]  /*db850*/  LDL.LU R29, [R1+0x11c] ;  /* 0x00011c00011d7983 */ /* 0x000ea80000300800 */
[----:B------:R-:W2:Y:S01]  /*db860*/  LDL.LU R30, [R1+0xc18] ;  /* 0x000c1800011e7983 */ /* 0x000ea20000300800 */
[----:B----4-:R-:W-:-:S03]  /*db870*/  PRMT R2, R40, 0x3340, R35 ;  /* 0x0000334028027816 */ /* 0x010fc60000000023 */
[----:B------:R-:W4:Y:S04]  /*db880*/  LDL.LU R35, [R1+0x118] ;  /* 0x0001180001237983 */ /* 0x000f280000300800 */
[----:B------:R-:W4:Y:S01]  /*db890*/  LDL.LU R40, [R1+0xc10] ;  /* 0x000c100001287983 */ /* 0x000f220000300800 */
[----:B0-----:R-:W-:-:S03]  /*db8a0*/  PRMT R4, R32, 0x5410, R31 ;  /* 0x0000541020047816 */ /* 0x001fc6000000001f */
[----:B------:R-:W-:Y:S04]  /*db8b0*/  STL [R1+0x134], R9 ;  /* 0x0001340901007387 */ /* 0x000fe80000100800 */
[----:B------:R-:W4:Y:S01]  /*db8c0*/  LDL.LU R31, [R1+0x104] ;  /* 0x00010400011f7983 */ /* 0x000f220000300800 */
[----:B------:R-:W-:-:S03]  /*db8d0*/  PRMT R5, R34, 0x5410, R33 ;  /* 0x0000541022057816 */ /* 0x000fc60000000021 */
[----:B------:R-:W4:Y:S04]  /*db8e0*/  LDL.LU R32, [R1+0xc04] ;  /* 0x000c040001207983 */ /* 0x000f280000300800 */
[----:B------:R-:W4:Y:S01]  /*db8f0*/  LDL.LU R33, [R1+0x100] ;  /* 0x0001000001217983 */ /* 0x000f220000300800 */
[----:B------:R-:W-:-:S03]  /*db900*/  PRMT R6, R42, 0x5410, R41 ;  /* 0x000054102a067816 */ /* 0x000fc60000000029 */
[----:B------:R-:W4:Y:S04]  /*db910*/  LDL.LU R34, [R1+0xc00] ;  /* 0x000c000001227983 */ /* 0x000f280000300800 */
[----:B------:R-:W4:Y:S01]  /*db920*/  LDL.LU R41, [R1+0xfc] ;  /* 0x0000fc0001297983 */ /* 0x000f220000300800 */
[----:B------:R-:W-:Y:S01]  /*db930*/  PRMT R7, R47, 0x5410, R43 ;  /* 0x000054102f077816 */ /* 0x000fe2000000002b */
[----:B------:R-:W-:Y:S02]  /*db940*/  NOP ;  /* 0x0000000000007918 */ /* 0x000fe40000000000 */
[----:B------:R-:W4:Y:S04]  /*db950*/  LDL.LU R42, [R1+0xbf8] ;  /* 0x000bf800012a7983 */ /* 0x000f280000300800 */
[----:B------:R-:W4:Y:S04]  /*db960*/  LDL.LU R43, [R1+0xf8] ;  /* 0x0000f800012b7983 */ /* 0x000f280000300800 */
[----:B------:R-:W4:Y:S01]  /*db970*/  LDL.LU R47, [R1+0xbf0] ;  /* 0x000bf000012f7983 */ /* 0x000f220000300800 */
[----:B------:R-:W-:-:S02]  /*db980*/  IMAD.MOV.U32 R3, RZ, RZ, R8 ;  /* 0x000000ffff037224 */ /* 0x000fc400078e0008 */
[----:B------:R-:W-:Y:S01]  /*db990*/  IMAD.MOV.U32 R0, RZ, RZ, R10 ;  /* 0x000000ffff007224 */ /* 0x000fe200078e000a */
[----:B------:R-:W-:Y:S01]  /*db9a0*/  STSM.16.M88.4 [R59], R4 ;  /* 0x000000043b007844 */ /* 0x000fe20000000200 */
[----:B------:R-:W-:Y:S01]  /*db9b0*/  IMAD.MOV.U32 R60, RZ, RZ, R11 ;  /* 0x000000ffff3c7224 */ /* 0x000fe200078e000b */
[----:B------:R-:W-:Y:S02]  /*db9c0*/  NOP ;  /* 0x0000000000007918 */ /* 0x000fe40000000000 */
[----:B------:R-:W0:Y:S04]  /*db9d0*/  LDS.128 R8, [R59] ;  /* 0x000000003b087984 */ /* 0x000e280000000c00 */
[----:B0-----:R-:W-:Y:S04]  /*db9e0*/  STL.64 [R1+0x120], R8 ;  /* 0x0001200801007387 */ /* 0x001fe80000100a00 */
[----:B------:R-:W-:Y:S01]  /*db9f0*/  STL.64 [R1+0x128], R10 ;  /* 0x0001280a01007387 */ /* 0x000fe20000100a00 */
[----:B------:R-:W-:Y:S01]  /*dba00*/  NOP ;  /* 0x0000000000007918 */ /* 0x000fe20000000000 */
[----:B------:R-:W-:-:S02]  /*dba10*/  PRMT R4, R18, 0x5410, R17 ;  /* 0x0000541012047816 */ /* 0x000fc40000000011 */
[----:B------:R-:W-:Y:S02]  /*dba20*/  PRMT R5, R20, 0x5410, R19 ;  /* 0x0000541014057816 */ /* 0x000fe40000000013 */
[----:B------:R-:W-:Y:S02]  /*dba30*/  PRMT R6, R22, 0x5410, R21 ;  /* 0x0000541016067816 */ /* 0x000fe40000000015 */
[----:B------:R-:W-:-:S05]  /*dba40*/  PRMT R7, R24, 0x5410, R23 ;  /* 0x0000541018077816 */ /* 0x000fca0000000017 */
[----:B------:R0:W-:Y:S01]  /*dba50*/  STSM.16.M88.4 [R59], R4 ;  /* 0x000000043b007844 */ /* 0x0001e20000000200 */
[----:B------:R-:W-:-:S03]  /*dba60*/  NOP ;  /* 0x0000000000007918 */ /* 0x000fc60000000000 */
[----:B------:R-:W1:Y:S01]  /*dba70*/  LDS.128 R8, [R59] ;  /* 0x000000003b087984 */ /* 0x000e620000000c00 */
[----:B0-----:R-:W-:Y:S02]  /*dba80*/  PRMT R4, R26, 0x5410, R25 ;  /* 0x000054101a047816 */ /* 0x001fe40000000019 */
[----:B---3--:R-:W-:Y:S01]  /*dba90*/  PRMT R5, R28, 0x5410, R27 ;  /* 0x000054101c057816 */ /* 0x008fe2000000001b */
[----:B-1----:R-:W-:Y:S04]  /*dbaa0*/  STL [R1+0x114], R9 ;  /* 0x0001140901007387 */ /* 0x002fe80000100800 */
[----:B------:R-:W-:Y:S01]  /*dbab0*/  STL.64 [R1+0x118], R10 ;  /* 0x0001180a01007387 */ /* 0x000fe20000100a00 */
[----:B--2---:R-:W-:-:S03]  /*dbac0*/  PRMT R6, R30, 0x5410, R29 ;  /* 0x000054101e067816 */ /* 0x004fc6000000001d */
[----:B------:R-:W2:Y:S04]  /*dbad0*/  LDL.LU R25, [R1+0xf4] ;  /* 0x0000f40001197983 */ /* 0x000ea80000300800 */
[----:B------:R-:W2:Y:S01]  /*dbae0*/  LDL.LU R26, [R1+0xbd8] ;  /* 0x000bd800011a7983 */ /* 0x000ea20000300800 */
[----:B----4-:R-:W-:Y:S01]  /*dbaf0*/  PRMT R7, R40, 0x5410, R35 ;  /* 0x0000541028077816 */ /* 0x010fe20000000023 */
[----:B------:R-:W-:Y:S02]  /*dbb00*/  NOP ;  /* 0x0000000000007918 */ /* 0x000fe40000000000 */
        /* <DEDUP_REMOVED lines=14> */
[----:B------:R0:W-:Y:S02]  /*dbbf0*/  STSM.16.M88.4 [R59], R4 ;  /* 0x000000043b007844 */ /* 0x0001e40000000200 */
[----:B0-----:R-:W-:-:S02]  /*dbc00*/  PRMT R4, R32, 0x5410, R31 ;  /* 0x0000541020047816 */ /* 0x001fc4000000001f */
[----:B------:R-:W4:Y:S01]  /*dbc10*/  LDL.LU R31, [R1+0xcc] ;  /* 0x0000cc00011f7983 */ /* 0x000f220000300800 */
[----:B------:R-:W-:-:S03]  /*dbc20*/  PRMT R5, R34, 0x5410, R33 ;  /* 0x0000541022057816 */ /* 0x000fc60000000021 */
[----:B------:R-:W4:Y:S01]  /*dbc30*/  LDL.LU R32, [R1+0xb84] ;  /* 0x000b840001207983 */ /* 0x000f220000300800 */
[----:B------:R-:W-:-:S03]  /*dbc40*/  PRMT R6, R42, 0x5410, R41 ;  /* 0x000054102a067816 */ /* 0x000fc60000000029 */
[----:B------:R-:W4:Y:S01]  /*dbc50*/  LDL.LU R33, [R1+0xb4] ;  /* 0x0000b40001217983 */ /* 0x000f220000300800 */
[----:B------:R-:W-:Y:S01]  /*dbc60*/  PRMT R7, R47, 0x5410, R43 ;  /* 0x000054102f077816 */ /* 0x000fe2000000002b */
[----:B------:R-:W-:Y:S01]  /*dbc70*/  IMAD.MOV.U32 R61, RZ, RZ, R8 ;  /* 0x000000ffff3d7224 */ /* 0x000fe200078e0008 */
[----:B------:R-:W-:Y:S01]  /*dbc80*/  NOP ;  /* 0x0000000000007918 */ /* 0x000fe20000000000 */
[----:B------:R-:W4:Y:S04]  /*dbc90*/  LDL.LU R34, [R1+0xb78] ;  /* 0x000b780001227983 */ /* 0x000f280000300800 */
[----:B------:R-:W4:Y:S04]  /*dbca0*/  LDL.LU R41, [R1+0xc8] ;  /* 0x0000c80001297983 */ /* 0x000f280000300800 */
[----:B------:R-:W4:Y:S04]  /*dbcb0*/  LDL.LU R42, [R1+0xb74] ;  /* 0x000b7400012a7983 */ /* 0x000f280000300800 */
[----:B------:R-:W4:Y:S04]  /*dbcc0*/  LDL.LU R43, [R1+0xb0] ;  /* 0x0000b000012b7983 */ /* 0x000f280000300800 */
[----:B------:R-:W4:Y:S04]  /*dbcd0*/  LDL.LU R47, [R1+0xb60] ;  /* 0x000b6000012f7983 */ /* 0x000f280000300800 */
[----:B------:R-:W0:Y:S01]  /*dbce0*/  LDS.128 R8, [R59] ;  /* 0x000000003b087984 */ /* 0x000e220000000c00 */
[----:B------:R-:W-:-:S03]  /*dbcf0*/  NOP ;  /* 0x0000000000007918 */ /* 0x000fc60000000000 */
[----:B------:R2:W-:Y:S04]  /*dbd00*/  STSM.16.M88.4 [R59], R4 ;  /* 0x000000043b007844 */ /* 0x0005e80000000200 */
[----:B0-----:R-:W-:Y:S01]  /*dbd10*/  STL [R1+0x100], R8 ;  /* 0x0001000801007387 */ /* 0x001fe20000100800 */
[----:B------:R-:W-:-:S03]  /*dbd20*/  IMAD.MOV.U32 R51, RZ, RZ, R9 ;  /* 0x000000ffff337224 */ /* 0x000fc600078e0009 */
[----:B------:R-:W-:Y:S01]  /*dbd30*/  STL.64 [R1+0x108], R10 ;  /* 0x0001080a01007387 */ /* 0x000fe20000100a00 */
[----:B------:R-:W-:-:S03]  /*dbd40*/  NOP ;  /* 0x0000000000007918 */ /* 0x000fc60000000000 */
[----:B------:R-:W0:Y:S01]  /*dbd50*/  LDS.128 R8, [R59] ;  /* 0x000000003b087984 */ /* 0x000e220000000c00 */
[----:B--2---:R-:W-:-:S03]  /*dbd60*/  PRMT R4, R26, 0x5410, R25 ;  /* 0x000054101a047816 */ /* 0x004fc60000000019 */
[----:B------:R-:W2:Y:S04]  /*dbd70*/  LDL.LU R25, [R1+0xc4] ;  /* 0x0000c40001197983 */ /* 0x000ea80000300800 */
[----:B------:R-:W2:Y:S01]  /*dbd80*/  LDL.LU R26, [R1+0xb3c] ;  /* 0x000b3c00011a7983 */ /* 0x000ea20000300800 */
[----:B---3--:R-:W-:-:S03]  /*dbd90*/  PRMT R5, R28, 0x5410, R27 ;  /* 0x000054101c057816 */ /* 0x008fc6000000001b */
[----:B------:R-:W3:Y:S04]  /*dbda0*/  LDL.LU R27, [R1+0xac] ;  /* 0x0000ac00011b7983 */ /* 0x000ee80000300800 */
[----:B------:R-:W3:Y:S01]  /*dbdb0*/  LDL.LU R28, [R1+0xa18] ;  /* 0x000a1800011c7983 */ /* 0x000ee20000300800 */
[----:B----4-:R-:W-:-:S03]  /*dbdc0*/  PRMT R6, R30, 0x5410, R29 ;  /* 0x000054101e067816 */ /* 0x010fc6000000001d */
[----:B------:R-:W4:Y:S04]  /*dbdd0*/  LDL.LU R29, [R1+0xc0] ;  /* 0x0000c000011d7983 */ /* 0x000f280000300800 */
[----:B------:R-:W4:Y:S01]  /*dbde0*/  LDL.LU R30, [R1+0x5bc] ;  /* 0x0005bc00011e7983 */ /* 0x000f220000300800 */
[----:B------:R-:W-:Y:S01]  /*dbdf0*/  PRMT R7, R40, 0x5410, R35 ;  /* 0x0000541028077816 */ /* 0x000fe20000000023 */
[----:B------:R-:W-:Y:S02]  /*dbe00*/  NOP ;  /* 0x0000000000007918 */ /* 0x000fe40000000000 */
[----:B------:R-:W4:Y:S04]  /*dbe10*/  LDL.LU R35, [R1+0xa8] ;  /* 0x0000a80001237983 */ /* 0x000f280000300800 */
[----:B------:R-:W4:Y:S04]  /*dbe20*/  LDL.LU R40, [R1+0x56c] ;  /* 0x00056c0001287983 */ /* 0x000f280000300800 */
[----:B------:R1:W-:Y:S04]  /*dbe30*/  STSM.16.M88.4 [R59], R4 ;  /* 0x000000043b007844 */ /* 0x0003e80000000200 */
[----:B0-----:R-:W-:Y:S04]  /*dbe40*/  STL.64 [R1+0xf0], R8 ;  /* 0x0000f00801007387 */ /* 0x001fe80000100a00 */
[----:B------:R-:W-:Y:S01]  /*dbe50*/  STL.64 [R1+0xf8], R10 ;  /* 0x0000f80a01007387 */ /* 0x000fe20000100a00 */
[----:B------:R-:W-:-:S03]  /*dbe60*/  NOP ;  /* 0x0000000000007918 */ /* 0x000fc60000000000 */
[----:B------:R-:W0:Y:S01]  /*dbe70*/  LDS.128 R8, [R59] ;  /* 0x000000003b087984 */ /* 0x000e220000000c00 */
[----:B-1----:R-:W-:Y:S02]  /*dbe80*/  PRMT R4, R18, 0x5410, R17 ;  /* 0x0000541012047816 */ /* 0x002fe40000000011 */
[----:B------:R-:W-:Y:S02]  /*dbe90*/  PRMT R5, R20, 0x5410, R19 ;  /* 0x0000541014057816 */ /* 0x000fe40000000013 */
[----:B------:R-:W-:Y:S02]  /*dbea0*/  PRMT R6, R22, 0x5410, R21 ;  /* 0x0000541016067816 */ /* 0x000fe40000000015 */
[----:B------:R-:W-:Y:S01]  /*dbeb0*/  PRMT R7, R24, 0x5410, R23 ;  /* 0x0000541018077816 */ /* 0x000fe20000000017 */
[----:B------:R-:W-:-:S04]  /*dbec0*/  NOP ;  /* 0x0000000000007918 */ /* 0x000fc80000000000 */
[----:B------:R1:W-:Y:S02]  /*dbed0*/  STSM.16.M88.4 [R59], R4 ;  /* 0x000000043b007844 */ /* 0x0003e40000000200 */
[----:B-1----:R-:W-:Y:S02]  /*dbee0*/  PRMT R4, R32, 0x5410, R31 ;  /* 0x0000541020047816 */ /* 0x002fe4000000001f */
[----:B0-----:R-:W-:Y:S01]  /*dbef0*/  STL.64 [R1+0xe0], R8 ;  /* 0x0000e00801007387 */ /* 0x001fe20000100a00 */
[----:B------:R-:W-:-:S03]  /*dbf00*/  PRMT R5, R34, 0x5410, R33 ;  /* 0x0000541022057816 */ /* 0x000fc60000000021 */
[----:B------:R-:W-:Y:S01]  /*dbf10*/  STL.64 [R1+0xe8], R10 ;  /* 0x0000e80a01007387 */ /* 0x000fe20000100a00 */
[----:B------:R-:W-:-:S03]  /*dbf20*/  NOP ;  /* 0x0000000000007918 */ /* 0x000fc60000000000 */
[----:B------:R-:W4:Y:S01]  /*dbf30*/  LDL.LU R31, [R1+0x14c] ;  /* 0x00014c00011f7983 */ /* 0x000f220000300800 */
[----:B------:R-:W-:-:S03]  /*dbf40*/  PRMT R6, R42, 0x5410, R41 ;  /* 0x000054102a067816 */ /* 0x000fc60000000029 */
[----:B------:R-:W4:Y:S04]  /*dbf50*/  LDL.LU R32, [R1+0xb5c] ;  /* 0x000b5c0001207983 */ /* 0x000f280000300800 */
[----:B------:R-:W4:Y:S01]  /*dbf60*/  LDL.LU R33, [R1+0x148] ;  /* 0x0001480001217983 */ /* 0x000f220000300800 */
[----:B------:R-:W-:-:S03]  /*dbf70*/  PRMT R7, R47, 0x5410, R43 ;  /* 0x000054102f077816 */ /* 0x000fc6000000002b */
[----:B------:R-:W4:Y:S04]  /*dbf80*/  LDL.LU R34, [R1+0xb54] ;  /* 0x000b540001227983 */ /* 0x000f280000300800 */
[----:B------:R-:W4:Y:S04]  /*dbf90*/  LDL.LU R41, [R1+0x144] ;  /* 0x0001440001297983 */ /* 0x000f280000300800 */
[----:B------:R-:W4:Y:S04]  /*dbfa0*/  LDL.LU R42, [R1+0x5b8] ;  /* 0x0005b800012a7983 */ /* 0x000f280000300800 */
[----:B------:R-:W4:Y:S04]  /*dbfb0*/  LDL.LU R43, [R1+0x140] ;  /* 0x00014000012b7983 */ /* 0x000f280000300800 */
[----:B------:R-:W4:Y:S04]  /*dbfc0*/  LDL.LU R47, [R1+0x568] ;  /* 0x00056800012f7983 */ /* 0x000f280000300800 */
[----:B------:R-:W0:Y:S01]  /*dbfd0*/  LDS.128 R8, [R59] ;  /* 0x000000003b087984 */ /* 0x000e220000000c00 */
[----:B------:R-:W-:-:S03]  /*dbfe0*/  NOP ;  /* 0x0000000000007918 */ /* 0x000fc60000000000 */
[----:B------:R-:W-:Y:S04]  /*dbff0*/  STSM.16.M88.4 [R59], R4 ;  /* 0x000000043b007844 */ /* 0x000fe80000000200 */
[----:B0-----:R-:W-:Y:S04]  /*dc000*/  STL.64 [R1+0xd0], R8 ;  /* 0x0000d00801007387 */ /* 0x001fe80000100a00 */
[----:B------:R-:W-:Y:S01]  /*dc010*/  STL.64 [R1+0xd8], R10 ;  /* 0x0000d80a01007387 */ /* 0x000fe20000100a00 */
[----:B------:R-:W-:-:S03]  /*dc020*/  NOP ;  /* 0x0000000000007918 */ /* 0x000fc60000000000 */
[----:B------:R-:W0:Y:S04]  /*dc030*/  LDS.128 R8, [R59] ;  /* 0x000000003b087984 */ /* 0x000e280000000c00 */
[----:B------:R-:W4:Y:S04]  /*dc040*/  LDL.LU R17, [R1+0x44c] ;  /* 0x00044c0001117983 */ /* 0x000f280000300800 */
[----:B------:R-:W4:Y:S04]  /*dc050*/  LDL.LU R18, [R1+0xb9c] ;  /* 0x000b9c0001127983 */ /* 0x000f280000300800 */
[----:B0-----:R-:W-:Y:S04]  /*dc060*/  STL.64 [R1+0xc0], R8 ;  /* 0x0000c00801007387 */ /* 0x001fe80000100a00 */
[----:B------:R-:W-:Y:S01]  /*dc070*/  STL.64 [R1+0xc8], R10 ;  /* 0x0000c80a01007387 */ /* 0x000fe20000100a00 */
[----:B------:R-:W-:-:S03]  /*dc080*/  NOP ;  /* 0x0000000000007918 */ /* 0x000fc60000000000 */
[----:B------:R-:W4:Y:S04]  /*dc090*/  LDL.LU R19, [R1+0x448] ;  /* 0x0004480001137983 */ /* 0x000f280000300800 */
[----:B------:R-:W4:Y:S04]  /*dc0a0*/  LDL.LU R20, [R1+0xb80] ;  /* 0x000b800001147983 */ /* 0x000f280000300800 */
[----:B------:R-:W4:Y:S04]  /*dc0b0*/  LDL.LU R21, [R1+0x444] ;  /* 0x0004440001157983 */ /* 0x000f280000300800 */
[----:B------:R-:W4:Y:S04]  /*dc0c0*/  LDL.LU R22, [R1+0xb6c] ;  /* 0x000b6c0001167983 */ /* 0x000f280000300800 */
[----:B------:R-:W4:Y:S04]  /*dc0d0*/  LDL.LU R23, [R1+0x440] ;  /* 0x0004400001177983 */ /* 0x000f280000300800 */
[----:B------:R-:W4:Y:S01]  /*dc0e0*/  LDL.LU R24, [R1+0x5b0] ;  /* 0x0005b00001187983 */ /* 0x000f220000300800 */
        /* <DEDUP_REMOVED lines=9> */
[----:B------:R-:W-:-:S03]  /*dc180*/  PRMT R7, R40, 0x5410, R35 ;  /* 0x0000541028077816 */ /* 0x000fc60000000023 */
[----:B------:R-:W4:Y:S04]  /*dc190*/  LDL.LU R35, [R1+0x4e8] ;  /* 0x0004e80001237983 */ /* 0x000f280000300800 */
[----:B------:R-:W-:Y:S01]  /*dc1a0*/  STSM.16.M88.4 [R59], R4 ;  /* 0x000000043b007844 */ /* 0x000fe20000000200 */
[----:B------:R-:W-:-:S03]  /*dc1b0*/  NOP ;  /* 0x0000000000007918 */ /* 0x000fc60000000000 */
[----:B------:R-:W0:Y:S04]  /*dc1c0*/  LDS.128 R8, [R59] ;  /* 0x000000003b087984 */ /* 0x000e280000000c00 */
[----:B------:R-:W4:Y:S04]  /*dc1d0*/  LDL.LU R40, [R1+0xbac] ;  /* 0x000bac0001287983 */ /* 0x000f280000300800 */
[----:B0-----:R-:W-:Y:S04]  /*dc1e0*/  STL [R1+0xb4], R9 ;  /* 0x0000b40901007387 */ /* 0x001fe80000100800 */
[----:B------:R-:W-:Y:S01]  /*dc1f0*/  STL.64 [R1+0xb8], R10 ;  /* 0x0000b80a01007387 */ /* 0x000fe20000100a00 */
[----:B------:R-:W-:-:S03]  /*dc200*/  PRMT R6, R42, 0x5410, R41 ;  /* 0x000054102a067816 */ /* 0x000fc60000000029 */
[----:B------:R-:W4:Y:S01]  /*dc210*/  LDL.LU R41, [R1+0x530] ;  /* 0x0005300001297983 */ /* 0x000f220000300800 */
[----:B------:R-:W-:-:S03]  /*dc220*/  PRMT R7, R47, 0x5410, R43 ;  /* 0x000054102f077816 */ /* 0x000fc6000000002b */
[----:B------:R-:W4:Y:S01]  /*dc230*/  LDL.LU R47, [R1+0xbf4] ;  /* 0x000bf400012f7983 */ /* 0x000f220000300800 */
[----:B------:R-:W-:Y:S02]  /*dc240*/  PRMT R4, R32, 0x5410, R31 ;  /* 0x0000541020047816 */ /* 0x000fe4000000001f */
[----:B------:R-:W-:Y:S01]  /*dc250*/  PRMT R5, R34, 0x5410, R33 ;  /* 0x0000541022057816 */ /* 0x000fe20000000021 */
[----:B------:R-:W-:-:S04]  /*dc260*/  NOP ;  /* 0x0000000000007918 */ /* 0x000fc80000000000 */
[----:B------:R0:W-:Y:S01]  /*dc270*/  STSM.16.M88.4 [R59], R4 ;  /* 0x000000043b007844 */ /* 0x0001e20000000200 */
[----:B------:R-:W-:Y:S01]  /*dc280*/  IMAD.MOV.U32 R48, RZ, RZ, R8 ;  /* 0x000000ffff307224 */ /* 0x000fe200078e0008 */
[----:B------:R-:W-:Y:S02]  /*dc290*/  NOP ;  /* 0x0000000000007918 */ /* 0x000fe40000000000 */
[----:B------:R-:W1:Y:S04]  /*dc2a0*/  LDS.128 R8, [R59] ;  /* 0x000000003b087984 */ /* 0x000e680000000c00 */
[----:B------:R-:W4:Y:S04]  /*dc2b0*/  LDL.LU R31, [R1+0x51c] ;  /* 0x00051c00011f7983 */ /* 0x000f280000300800 */
[----:B------:R-:W4:Y:S04]  /*dc2c0*/  LDL.LU R32, [R1+0xbe8] ;  /* 0x000be80001207983 */ /* 0x000f280000300800 */
[----:B------:R-:W4:Y:S04]  /*dc2d0*/  LDL.LU R33, [R1+0x518] ;  /* 0x0005180001217983 */ /* 0x000f280000300800 */
[----:B------:R-:W4:Y:S04]  /*dc2e0*/  LDL.LU R34, [R1+0xbe4] ;  /* 0x000be40001227983 */ /* 0x000f280000300800 */
[----:B------:R-:W4:Y:S04]  /*dc2f0*/  LDL.LU R42, [R1+0x450] ;  /* 0x00045000012a7983 */ /* 0x000f280000300800 */
[----:B------:R-:W4:Y:S01]  /*dc300*/  LDL.LU R43, [R1+0x5b4] ;  /* 0x0005b400012b7983 */ /* 0x000f220000300800 */
[----:B0-----:R-:W-:-:S03]  /*dc310*/  PRMT R4, R18, 0x5410, R17 ;  /* 0x0000541012047816 */ /* 0x001fc60000000011 */
[----:B-1----:R-:W-:Y:S01]  /*dc320*/  STL [R1+0xa0], R8 ;  /* 0x0000a00801007387 */ /* 0x002fe20000100800 */
[----:B------:R-:W-:-:S03]  /*dc330*/  IMAD.MOV.U32 R50, RZ, RZ, R9 ;  /* 0x000000ffff327224 */ /* 0x000fc600078e0009 */
[----:B------:R-:W-:Y:S01]  /*dc340*/  STL.64 [R1+0xa8], R10 ;  /* 0x0000a80a01007387 */ /* 0x000fe20000100a00 */
[----:B------:R-:W-:-:S03]  /*dc350*/  NOP ;  /* 0x0000000000007918 */ /* 0x000fc60000000000 */
[----:B------:R-:W4:Y:S04]  /*dc360*/  LDL.LU R17, [R1+0xb30] ;  /* 0x000b300001117983 */ /* 0x000f280000300800 */
[----:B------:R-:W4:Y:S01]  /*dc370*/  LDL.LU R18, [R1+0xc3c] ;  /* 0x000c3c0001127983 */ /* 0x000f220000300800 */
[----:B------:R-:W-:Y:S02]  /*dc380*/  PRMT R5, R20, 0x5410, R19 ;  /* 0x0000541014057816 */ /* 0x000fe40000000013 */
[----:B------:R-:W-:Y:S02]  /*dc390*/  PRMT R6, R22, 0x5410, R21 ;  /* 0x0000541016067816 */ /* 0x000fe40000000015 */
[----:B------:R-:W-:-:S05]  /*dc3a0*/  PRMT R7, R24, 0x5410, R23 ;  /* 0x0000541018077816 */ /* 0x000fca0000000017 */
[----:B------:R2:W-:Y:S01]  /*dc3b0*/  STSM.16.M88.4 [R59], R4 ;  /* 0x000000043b007844 */ /* 0x0005e20000000200 */
[----:B------:R-:W-:-:S03]  /*dc3c0*/  NOP ;  /* 0x0000000000007918 */ /* 0x000fc60000000000 */
[----:B------:R-:W0:Y:S01]  /*dc3d0*/  LDS.128 R8, [R59] ;  /* 0x000000003b087984 */ /* 0x000e220000000c00 */
[----:B--2---:R-:W-:-:S03]  /*dc3e0*/  PRMT R4, R26, 0x5410, R25 ;  /* 0x000054101a047816 */ /* 0x004fc60000000019 */
[----:B0-----:R-:W-:Y:S04]  /*dc3f0*/  STL.64 [R1+0x90], R8 ;  /* 0x0000900801007387 */ /* 0x001fe80000100a00 */
[----:B------:R-:W-:Y:S01]  /*dc400*/  STL.64 [R1+0x98], R10 ;  /* 0x0000980a01007387 */ /* 0x000fe20000100a00 */
[----:B------:R-:W-:-:S03]  /*dc410*/  NOP ;  /* 0x0000000000007918 */ /* 0x000fc60000000000 */
[----:B------:R-:W2:Y:S01]  /*dc420*/  LDL.LU R25, [R1+0x53c] ;  /* 0x00053c0001197983 */ /* 0x000ea20000300800 */
[----:B---3--:R-:W-:-:S03]  /*dc430*/  PRMT R5, R28, 0x5410, R27 ;  /* 0x000054101c057816 */ /* 0x008fc6000000001b */
[----:B------:R-:W2:Y:S01]  /*dc440*/  LDL.LU R26, [R1+0xc20] ;  /* 0x000c2000011a7983 */ /* 0x000ea20000300800 */
[----:B----4-:R-:W-:-:S03]  /*dc450*/  PRMT R6, R30, 0x5410, R29 ;  /* 0x000054101e067816 */ /* 0x010fc6000000001d */
[----:B------:R-:W3:Y:S04]  /*dc460*/  LDL.LU R29, [R1+0x538] ;  /* 0x00053800011d7983 */ /* 0x000ee80000300800 */
[----:B------:R-:W3:Y:S01]  /*dc470*/  LDL.LU R30, [R1+0xc1c] ;  /* 0x000c1c00011e7983 */ /* 0x000ee20000300800 */
[----:B------:R-:W-:-:S03]  /*dc480*/  PRMT R7, R40, 0x5410, R35 ;  /* 0x0000541028077816 */ /* 0x000fc60000000023 */
[----:B------:R-:W4:Y:S04]  /*dc490*/  LDL.LU R35, [R1+0x534] ;  /* 0x0005340001237983 */ /* 0x000f280000300800 */
[----:B------:R-:W4:Y:S04]  /*dc4a0*/  LDL.LU R40, [R1+0xc0c] ;  /* 0x000c0c0001287983 */ /* 0x000f280000300800 */
[----:B------:R0:W-:Y:S01]  /*dc4b0*/  STSM.16.M88.4 [R59], R4 ;  /* 0x000000043b007844 */ /* 0x0001e20000000200 */
[----:B------:R-:W-:-:S03]  /*dc4c0*/  NOP ;  /* 0x0000000000007918 */ /* 0x000fc60000000000 */
[----:B------:R-:W1:Y:S01]  /*dc4d0*/  LDS.128 R8, [R59] ;  /* 0x000000003b087984 */ /* 0x000e620000000c00 */
[----:B0-----:R-:W-:-:S03]  /*dc4e0*/  PRMT R4, R47, 0x5410, R41 ;  /* 0x000054102f047816 */ /* 0x001fc60000000029 */
[----:B------:R-:W4:Y:S04]  /*dc4f0*/  LDL.LU R41, [R1+0xb50] ;  /* 0x000b500001297983 */ /* 0x000f280000300800 */
[----:B------:R-:W4:Y:S04]  /*dc500*/  LDL.LU R47, [R1+0xe58] ;  /* 0x000e5800012f7983 */ /* 0x000f280000300800 */
[----:B------:R-:W4:Y:S04]  /*dc510*/  LDL.LU R19, [R1+0xb4c] ;  /* 0x000b4c0001137983 */ /* 0x000f280000300800 */
[----:B------:R-:W4:Y:S04]  /*dc520*/  LDL.LU R20, [R1+0xe54] ;  /* 0x000e540001147983 */ /* 0x000f280000300800 */
[----:B------:R-:W4:Y:S04]  /*dc530*/  LDL.LU R21, [R1+0xb40] ;  /* 0x000b400001157983 */ /* 0x000f280000300800 */
[----:B------:R-:W4:Y:S04]  /*dc540*/  LDL.LU R22, [R1+0xc40] ;  /* 0x000c400001167983 */ /* 0x000f280000300800 */
[----:B------:R-:W4:Y:S01]  /*dc550*/  LDL.LU R23, [R1+0x454] ;  /* 0x0004540001177983 */ /* 0x000f220000300800 */
[----:B------:R-:W-:-:S03]  /*dc560*/  PRMT R5, R32, 0x5410, R31 ;  /* 0x0000541020057816 */ /* 0x000fc6000000001f */
[----:B------:R-:W4:Y:S01]  /*dc570*/  LDL.LU R24, [R1+0xb34] ;  /* 0x000b340001187983 */ /* 0x000f220000300800 */
[----:B------:R-:W-:-:S03]  /*dc580*/  PRMT R6, R34, 0x5410, R33 ;  /* 0x0000541022067816 */ /* 0x000fc60000000021 */
[----:B-1----:R-:W-:Y:S01]  /*dc590*/  STL.64 [R1+0x80], R8 ;  /* 0x0000800801007387 */ /* 0x002fe20000100a00 */
[----:B------:R-:W-:Y:S01]  /*dc5a0*/  IMAD.MOV.U32 R52, RZ, RZ, R10 ;  /* 0x000000ffff347224 */ /* 0x000fe200078e000a */
[----:B------:R-:W-:Y:S01]  /*dc5b0*/  PRMT R7, R43, 0x5410, R42 ;  /* 0x000054102b077816 */ /* 0x000fe2000000002a */
[----:B------:R-:W-:-:S04]  /*dc5c0*/  NOP ;  /* 0x0000000000007918 */ /* 0x000fc80000000000 */
[----:B------:R0:W-:Y:S04]  /*dc5d0*/  STSM.16.M88.4 [R59], R4 ;  /* 0x000000043b007844 */ /* 0x0001e80000000200 */
[----:B------:R-:W-:Y:S01]  /*dc5e0*/  STL [R1+0x8c], R11 ;  /* 0x00008c0b01007387 */ /* 0x000fe20000100800 */
[----:B------:R-:W-:-:S03]  /*dc5f0*/  NOP ;  /* 0x0000000000007918 */ /* 0x000fc60000000000 */
        /* <DEDUP_REMOVED lines=8> */
[----:B------:R-:W4:Y:S04]  /*dc680*/  LDL.LU R33, [R1+0xb88] ;  /* 0x000b880001217983 */ /* 0x000f280000300800 */
[----:B------:R-:W4:Y:S04]  /*dc690*/  LDL.LU R34, [R1+0xe84] ;  /* 0x000e840001227983 */ /* 0x000f280000300800 */
[----:B-1----:R-:W-:Y:S04]  /*dc6a0*/  STL.64 [R1+0x70], R8 ;  /* 0x0000700801007387 */ /* 0x002fe80000100a00 */
[----:B------:R-:W-:Y:S01]  /*dc6b0*/  STL.64 [R1+0x78], R10 ;  /* 0x0000780a01007387 */ /* 0x000fe20000100a00 */
[----:B------:R-:W-:Y:S01]  /*dc6c0*/  NOP ;  /* 0x0000000000007918 */ /* 0x000fe20000000000 */
[----:B--2---:R-:W-:-:S02]  /*dc6d0*/  PRMT R5, R26, 0x5410, R25 ;  /* 0x000054101a057816 */ /* 0x004fc40000000019 */
[----:B---3--:R-:W-:Y:S02]  /*dc6e0*/  PRMT R6, R30, 0x5410, R29 ;  /* 0x000054101e067816 */ /* 0x008fe4000000001d */
[----:B----4-:R-:W-:Y:S02]  /*dc6f0*/  PRMT R7, R40, 0x5410, R35 ;  /* 0x0000541028077816 */ /* 0x010fe40000000023 */
[----:B------:R-:W2:Y:S04]  /*dc700*/  LDL.LU R35, [R1+0xbbc] ;  /* 0x000bbc0001237983 */ /* 0x000ea80000300800 */
[----:B------:R0:W-:Y:S01]  /*dc710*/  STSM.16.M88.4 [R59], R4 ;  /* 0x000000043b007844 */ /* 0x0001e20000000200 */
[----:B------:R-:W-:-:S03]  /*dc720*/  NOP ;  /* 0x0000000000007918 */ /* 0x000fc60000000000 */
[----:B------:R-:W1:Y:S01]  /*dc730*/  LDS.128 R8, [R59] ;  /* 0x000000003b087984 */ /* 0x000e620000000c00 */
[----:B0-----:R-:W-:-:S03]  /*dc740*/  PRMT R4, R47, 0x5410, R41 ;  /* 0x000054102f047816 */ /* 0x001fc60000000029 */
[----:B------:R-:W2:Y:S04]  /*dc750*/  LDL.LU R47, [R1+0x137c] ;  /* 0x00137c00012f7983 */ /* 0x000ea80000300800 */
[----:B------:R-:W3:Y:S04]  /*dc760*/  LDL.LU R25, [R1+0xbb8] ;  /* 0x000bb80001197983 */ /* 0x000ee80000300800 */
[----:B------:R-:W3:Y:S04]  /*dc770*/  LDL.LU R26, [R1+0xecc] ;  /* 0x000ecc00011a7983 */ /* 0x000ee80000300800 */
[----:B------:R-:W4:Y:S04]  /*dc780*/  LDL.LU R29, [R1+0xbb4] ;  /* 0x000bb400011d7983 */ /* 0x000f280000300800 */
[----:B------:R-:W4:Y:S04]  /*dc790*/  LDL.LU R30, [R1+0xec8] ;  /* 0x000ec800011e7983 */ /* 0x000f280000300800 */
[----:B------:R-:W3:Y:S01]  /*dc7a0*/  LDL.LU R40, [R1+0x458] ;  /* 0x0004580001287983 */ /* 0x000ee20000300800 */
[----:B------:R-:W-:-:S03]  /*dc7b0*/  PRMT R5, R20, 0x5410, R19 ;  /* 0x0000541014057816 */ /* 0x000fc60000000013 */
[----:B------:R-:W3:Y:S01]  /*dc7c0*/  LDL.LU R41, [R1+0xb38] ;  /* 0x000b380001297983 */ /* 0x000ee20000300800 */
[----:B------:R-:W-:Y:S02]  /*dc7d0*/  PRMT R6, R22, 0x5410, R21 ;  /* 0x0000541016067816 */ /* 0x000fe40000000015 */
[----:B------:R-:W-:Y:S01]  /*dc7e0*/  PRMT R7, R24, 0x5410, R23 ;  /* 0x0000541018077816 */ /* 0x000fe20000000017 */
[----:B------:R-:W-:-:S04]  /*dc7f0*/  NOP ;  /* 0x0000000000007918 */ /* 0x000fc80000000000 */
[----:B------:R0:W-:Y:S04]  /*dc800*/  STSM.16.M88.4 [R59], R4 ;  /* 0x000000043b007844 */ /* 0x0001e80000000200 */
[----:B-1----:R-:W-:Y:S04]  /*dc810*/  STL.64 [R1+0x60], R8 ;  /* 0x0000600801007387 */ /* 0x002fe80000100a00 */
[----:B------:R-:W-:Y:S01]  /*dc820*/  STL.64 [R1+0x68], R10 ;  /* 0x0000680a01007387 */ /* 0x000fe20000100a00 */
[----:B------:R-:W-:-:S03]  /*dc830*/  NOP ;  /* 0x0000000000007918 */ /* 0x000fc60000000000 */
[----:B------:R-:W1:Y:S01]  /*dc840*/  LDS.128 R8, [R59] ;  /* 0x000000003b087984 */ /* 0x000e620000000c00 */
[----:B0-----:R-:W-:Y:S02]  /*dc850*/  PRMT R4, R28, 0x5410, R27 ;  /* 0x000054101c047816 */ /* 0x001fe4000000001b */
[----:B------:R-:W-:Y:S02]  /*dc860*/  PRMT R5, R43, 0x5410, R42 ;  /* 0x000054102b057816 */ /* 0x000fe4000000002a */
[----:B------:R-:W3:Y:S04]  /*dc870*/  LDL.LU R42, [R1+0xbec] ;  /* 0x000bec00012a7983 */ /* 0x000ee80000300800 */
[----:B------:R-:W3:Y:S01]  /*dc880*/  LDL.LU R43, [R1+0x13ac] ;  /* 0x0013ac00012b7983 */ /* 0x000ee20000300800 */
[----:B------:R-:W-:-:S03]  /*dc890*/  PRMT R6, R32, 0x5410, R31 ;  /* 0x0000541020067816 */ /* 0x000fc6000000001f */
[----:B------:R-:W3:Y:S04]  /*dc8a0*/  LDL.LU R27, [R1+0xbe0] ;  /* 0x000be000011b7983 */ /* 0x000ee80000300800 */
[----:B------:R-:W3:Y:S04]  /*dc8b0*/  LDL.LU R28, [R1+0x13a4] ;  /* 0x0013a400011c7983 */ /* 0x000ee80000300800 */
[----:B------:R-:W3:Y:S04]  /*dc8c0*/  LDL.LU R31, [R1+0xbdc] ;  /* 0x000bdc00011f7983 */ /* 0x000ee80000300800 */
[----:B------:R-:W3:Y:S01]  /*dc8d0*/  LDL.LU R32, [R1+0x13a0] ;  /* 0x0013a00001207983 */ /* 0x000ee20000300800 */
[----:B------:R-:W-:Y:S01]  /*dc8e0*/  PRMT R7, R34, 0x5410, R33 ;  /* 0x0000541022077816 */ /* 0x000fe20000000021 */
[----:B-1----:R-:W-:Y:S01]  /*dc8f0*/  IMAD.MOV.U32 R53, RZ, RZ, R8 ;  /* 0x000000ffff357224 */ /* 0x002fe200078e0008 */
[----:B------:R-:W-:Y:S01]  /*dc900*/  NOP ;  /* 0x0000000000007918 */ /* 0x000fe20000000000 */
[----:B------:R-:W3:Y:S04]  /*dc910*/  LDL.LU R33, [R1+0xbc0] ;  /* 0x000bc00001217983 */ /* 0x000ee80000300800 */
[----:B------:R-:W3:Y:S04]  /*dc920*/  LDL.LU R34, [R1+0x1388] ;  /* 0x0013880001227983 */ /* 0x000ee80000300800 */
[----:B------:R-:W-:Y:S04]  /*dc930*/  STL [R1+0x54], R9 ;  /* 0x0000540901007387 */ /* 0x000fe80000100800 */
[----:B------:R-:W-:Y:S04]  /*dc940*/  STL.64 [R1+0x58], R10 ;  /* 0x0000580a01007387 */ /* 0x000fe80000100a00 */
[----:B------:R2:W-:Y:S01]  /*dc950*/  STSM.16.M88.4 [R59], R4 ;  /* 0x000000043b007844 */ /* 0x0005e20000000200 */
[----:B------:R-:W-:-:S03]  /*dc960*/  NOP ;  /* 0x0000000000007918 */ /* 0x000fc60000000000 */
[----:B------:R-:W-:Y:S04]  /*dc970*/  STL.64 [R1+0x43d8], R52 ;  /* 0x0043d83401007387 */ /* 0x000fe80000100a00 */
[----:B------:R-:W0:Y:S01]  /*dc980*/  LDS.128 R8, [R59] ;  /* 0x000000003b087984 */ /* 0x000e220000000c00 */
[----:B--2---:R-:W-:-:S03]  /*dc990*/  PRMT R4, R47, 0x5410, R35 ;  /* 0x000054102f047816 */ /* 0x004fc60000000023 */
[----:B------:R-:W2:Y:S04]  /*dc9a0*/  LDL.LU R35, [R1+0xc14] ;  /* 0x000c140001237983 */ /* 0x000ea80000300800 */
[----:B------:R-:W2:Y:S04]  /*dc9b0*/  LDL.LU R47, [R1+0x13c0] ;  /* 0x0013c000012f7983 */ /* 0x000ea80000300800 */
[----:B------:R-:W2:Y:S04]  /*dc9c0*/  LDL.LU R21, [R1+0xc08] ;  /* 0x000c080001157983 */ /* 0x000ea80000300800 */
[----:B------:R-:W2:Y:S01]  /*dc9d0*/  LDL.LU R22, [R1+0x13bc] ;  /* 0x0013bc0001167983 */ /* 0x000ea20000300800 */
[----:B----4-:R-:W-:-:S03]  /*dc9e0*/  PRMT R6, R30, 0x5410, R29 ;  /* 0x000054101e067816 */ /* 0x010fc6000000001d */
[----:B------:R-:W4:Y:S04]  /*dc9f0*/  LDL.LU R23, [R1+0xbfc] ;  /* 0x000bfc0001177983 */ /* 0x000f280000300800 */
[----:B------:R-:W4:Y:S04]  /*dca00*/  LDL.LU R24, [R1+0x13b4] ;  /* 0x0013b40001187983 */ /* 0x000f280000300800 */
[----:B------:R-:W4:Y:S04]  /*dca10*/  LDL.LU R29, [R1+0x45c] ;  /* 0x00045c00011d7983 */ /* 0x000f280000300800 */
[----:B------:R-:W4:Y:S01]  /*dca20*/  LDL.LU R30, [R1+0xb44] ;  /* 0x000b4400011e7983 */ /* 0x000f220000300800 */
[----:B---3--:R-:W-:-:S02]  /*dca30*/  PRMT R5, R26, 0x5410, R25 ;  /* 0x000054101a057816 */ /* 0x008fc40000000019 */
[----:B------:R-:W-:Y:S01]  /*dca40*/  PRMT R7, R41, 0x5410, R40 ;  /* 0x0000541029077816 */ /* 0x000fe20000000028 */
[----:B------:R-:W-:-:S04]  /*dca50*/  NOP ;  /* 0x0000000000007918 */ /* 0x000fc80000000000 */
[----:B------:R1:W-:Y:S04]  /*dca60*/  STSM.16.M88.4 [R59], R4 ;  /* 0x000000043b007844 */ /* 0x0003e80000000200 */
[----:B0-----:R-:W-:Y:S04]  /*dca70*/  STL.64 [R1+0x40], R8 ;  /* 0x0000400801007387 */ /* 0x001fe80000100a00 */
[----:B------:R-:W-:Y:S01]  /*dca80*/  STL.64 [R1+0x48], R10 ;  /* 0x0000480a01007387 */ /* 0x000fe20000100a00 */
[----:B------:R-:W-:-:S03]  /*dca90*/  NOP ;  /* 0x0000000000007918 */ /* 0x000fc60000000000 */
[----:B------:R-:W0:Y:S04]  /*dcaa0*/  LDS.128 R8, [R59] ;  /* 0x000000003b087984 */ /* 0x000e280000000c00 */
[----:B------:R-:W3:Y:S04]  /*dcab0*/  LDL.LU R25, [R1+0xc38] ;  /* 0x000c380001197983 */ /* 0x000ee80000300800 */
[----:B------:R-:W3:Y:S04]  /*dcac0*/  LDL.LU R26, [R1+0x13d4] ;  /* 0x0013d400011a7983 */ /* 0x000ee80000300800 */
[----:B------:R-:W3:Y:S04]  /*dcad0*/  LDL.LU R40, [R1+0xc34] ;  /* 0x000c340001287983 */ /* 0x000ee80000300800 */
[----:B------:R-:W3:Y:S01]  /*dcae0*/  LDL.LU R41, [R1+0x13d0] ;  /* 0x0013d00001297983 */ /* 0x000ee20000300800 */
[----:B-1----:R-:W-:-:S03]  /*dcaf0*/  PRMT R4, R43, 0x5410, R42 ;  /* 0x000054102b047816 */ /* 0x002fc6000000002a */
[----:B------:R-:W3:Y:S04]  /*dcb00*/  LDL.LU R42, [R1+0xc30] ;  /* 0x000c3000012a7983 */ /* 0x000ee80000300800 */
[----:B------:R-:W3:Y:S01]  /*dcb10*/  LDL.LU R43, [R1+0x13c8] ;  /* 0x0013c800012b7983 */ /* 0x000ee20000300800 */
[----:B------:R-:W-:Y:S02]  /*dcb20*/  PRMT R5, R28, 0x5410, R27 ;  /* 0x000054101c057816 */ /* 0x000fe4000000001b */
[----:B------:R-:W-:Y:S02]  /*dcb30*/  PRMT R6, R32, 0x5410, R31 ;  /* 0x0000541020067816 */ /* 0x000fe4000000001f */
[----:B------:R-:W3:Y:S04]  /*dcb40*/  LDL.LU R31, [R1+0xc2c] ;  /* 0x000c2c00011f7983 */ /* 0x000ee80000300800 */
[----:B------:R-:W3:Y:S04]  /*dcb50*/  LDL.LU R32, [R1+0x13c4] ;  /* 0x0013c40001207983 */ /* 0x000ee80000300800 */
[----:B0-----:R-:W-:Y:S04]  /*dcb60*/  STL [R1+0x30], R8 ;  /* 0x0000300801007387 */ /* 0x001fe80000100800 */
[----:B------:R-:W-:Y:S01]  /*dcb70*/  STL.64 [R1+0x38], R10 ;  /* 0x0000380a01007387 */ /* 0x000fe20000100a00 */
[----:B------:R-:W-:Y:S01]  /*dcb80*/  PRMT R7, R34, 0x5410, R33 ;  /* 0x0000541022077816 */ /* 0x000fe20000000021 */
[----:B------:R-:W-:-:S02]  /*dcb90*/  NOP ;  /* 0x0000000000007918 */ /* 0x000fc40000000000 */
[----:B------:R-:W3:Y:S04]  /*dcba0*/  LDL.LU R27, [R1+0xe64] ;  /* 0x000e6400011b7983 */ /* 0x000ee80000300800 */
[----:B------:R-:W3:Y:S04]  /*dcbb0*/  LDL.LU R28, [R1+0x13e4] ;  /* 0x0013e400011c7983 */ /* 0x000ee80000300800 */
[----:B------:R-:W3:Y:S04]  /*dcbc0*/  LDL.LU R33, [R1+0xe50] ;  /* 0x000e500001217983 */ /* 0x000ee80000300800 */
[----:B------:R-:W3:Y:S04]  /*dcbd0*/  LDL.LU R34, [R1+0x13e0] ;  /* 0x0013e00001227983 */ /* 0x000ee80000300800 */
[----:B------:R2:W-:Y:S02]  /*dcbe0*/  STSM.16.M88.4 [R59], R4 ;  /* 0x000000043b007844 */ /* 0x0005e40000000200 */
[----:B--2---:R-:W-:-:S02]  /*dcbf0*/  PRMT R4, R47, 0x5410, R35 ;  /* 0x000054102f047816 */ /* 0x004fc40000000023 */
[----:B------:R-:W2:Y:S04]  /*dcc00*/  LDL.LU R35, [R1+0xc4c] ;  /* 0x000c4c0001237983 */ /* 0x000ea80000300800 */
[----:B------:R-:W2:Y:S01]  /*dcc10*/  LDL.LU R47, [R1+0x13dc] ;  /* 0x0013dc00012f7983 */ /* 0x000ea20000300800 */
[----:B------:R-:W-:Y:S01]  /*dcc20*/  IMAD.MOV.U32 R54, RZ, RZ, R9 ;  /* 0x000000ffff367224 */ /* 0x000fe200078e0009 */
[----:B------:R-:W-:Y:S02]  /*dcc30*/  NOP ;  /* 0x0000000000007918 */ /* 0x000fe40000000000 */
[----:B------:R-:W0:Y:S01]  /*dcc40*/  LDS.128 R8, [R59] ;  /* 0x000000003b087984 */ /* 0x000e220000000c00 */
[----:B------:R-:W-:Y:S02]  /*dcc50*/  PRMT R5, R22, 0x5410, R21 ;  /* 0x0000541016057816 */ /* 0x000fe40000000015 */
[----:B----4-:R-:W-:-:S02]  /*dcc60*/  PRMT R6, R24, 0x5410, R23 ;  /* 0x0000541018067816 */ /* 0x010fc40000000017 */
[----:B------:R-:W-:Y:S01]  /*dcc70*/  PRMT R7, R30, 0x5410, R29 ;  /* 0x000054101e077816 */ /* 0x000fe2000000001d */
[----:B------:R-:W-:Y:S01]  /*dcc80*/  NOP ;  /* 0x0000000000007918 */ /* 0x000fe20000000000 */
[----:B------:R-:W4:Y:S04]  /*dcc90*/  LDL.LU R29, [R1+0x4b8] ;  /* 0x0004b800011d7983 */ /* 0x000f280000300800 */
[----:B------:R-:W4:Y:S04]  /*dcca0*/  LDL.LU R30, [R1+0xb48] ;  /* 0x000b4800011e7983 */ /* 0x000f280000300800 */
[----:B------:R3:W-:Y:S04]  /*dccb0*/  STSM.16.M88.4 [R59], R4 ;  /* 0x000000043b007844 */ /* 0x0007e80000000200 */
[----:B0-----:R-:W-:Y:S01]  /*dccc0*/  STL.64 [R1+0x20], R8 ;  /* 0x0000200801007387 */ /* 0x001fe20000100a00 */
[----:B------:R-:W-:-:S03]  /*dccd0*/  IMAD.MOV.U32 R55, RZ, RZ, R10 ;  /* 0x000000ffff377224 */ /* 0x000fc600078e000a */
[----:B------:R-:W-:Y:S01]  /*dcce0*/  STL [R1+0x2c], R11 ;  /* 0x00002c0b01007387 */ /* 0x000fe20000100800 */
[----:B------:R-:W-:-:S03]  /*dccf0*/  NOP ;  /* 0x0000000000007918 */ /* 0x000fc60000000000 */
[----:B------:R-:W0:Y:S01]  /*dcd00*/  LDS.128 R8, [R59] ;  /* 0x000000003b087984 */ /* 0x000e220000000c00 */
[----:B---3--:R-:W-:-:S03]  /*dcd10*/  PRMT R5, R41, 0x5410, R40 ;  /* 0x0000541029057816 */ /* 0x008fc60000000028 */
[----:B------:R-:W-:Y:S04]  /*dcd20*/  STL.64 [R1+0x43c8], R54 ;  /* 0x0043c83601007387 */ /* 0x000fe80000100a00 */
[----:B------:R-:W3:Y:S01]  /*dcd30*/  LDL.LU R40, [R1+0xe74] ;  /* 0x000e740001287983 */ /* 0x000ee20000300800 */
[----:B------:R-:W-:-:S03]  /*dcd40*/  PRMT R6, R43, 0x5410, R42 ;  /* 0x000054102b067816 */ /* 0x000fc6000000002a */
[----:B------:R-:W3:Y:S04]  /*dcd50*/  LDL.LU R41, [R1+0x1404] ;  /* 0x0014040001297983 */ /* 0x000ee80000300800 */
[----:B------:R-:W3:Y:S04]  /*dcd60*/  LDL.LU R42, [R1+0xe70] ;  /* 0x000e7000012a7983 */ /* 0x000ee80000300800 */
[----:B------:R-:W3:Y:S01]  /*dcd70*/  LDL.LU R43, [R1+0x1400] ;  /* 0x00140000012b7983 */ /* 0x000ee20000300800 */
[----:B------:R-:W-:Y:S02]  /*dcd80*/  PRMT R4, R26, 0x5410, R25 ;  /* 0x000054101a047816 */ /* 0x000fe40000000019 */
[----:B------:R-:W-:Y:S01]  /*dcd90*/  PRMT R7, R32, 0x5410, R31 ;  /* 0x0000541020077816 */ /* 0x000fe2000000001f */
[----:B------:R-:W-:Y:S01]  /*dcda0*/  NOP ;  /* 0x0000000000007918 */ /* 0x000fe20000000000 */
[----:B0-----:R0:W-:Y:S04]  /*dcdb0*/  STL.64 [R1+0x10], R8 ;  /* 0x0000100801007387 */ /* 0x0011e80000100a00 */
[----:B------:R2:W-:Y:S04]  /*dcdc0*/  STL [R1+0x18], R10 ;  /* 0x0000180a01007387 */ /* 0x0005e80000100800 */
[----:B------:R-:W3:Y:S04]  /*dcdd0*/  LDL.LU R23, [R1+0xe6c] ;  /* 0x000e6c0001177983 */ /* 0x000ee80000300800 */
[----:B------:R-:W3:Y:S04]  /*dcde0*/  LDL.LU R24, [R1+0x13f0] ;  /* 0x0013f00001187983 */ /* 0x000ee80000300800 */
[----:B------:R-:W3:Y:S01]  /*dcdf0*/  LDL.LU R31, [R1+0xe68] ;  /* 0x000e6800011f7983 */ /* 0x000ee20000300800 */
[----:B0-----:R-:W-:-:S03]  /*dce00*/  PRMT R8, R28, 0x5410, R27 ;  /* 0x000054101c087816 */ /* 0x001fc6000000001b */
[----:B------:R-:W3:Y:S01]  /*dce10*/  LDL.LU R32, [R1+0x13ec] ;  /* 0x0013ec0001207983 */ /* 0x000ee20000300800 */
[----:B------:R-:W-:-:S03]  /*dce20*/  PRMT R9, R34, 0x5410, R33 ;  /* 0x0000541022097816 */ /* 0x000fc60000000021 */
[----:B------:R-:W3:Y:S04]  /*dce30*/  LDL.LU R26, [R1+0xe90] ;  /* 0x000e9000011a7983 */ /* 0x000ee80000300800 */
[----:B------:R-:W3:Y:S04]  /*dce40*/  LDL.LU R27, [R1+0x1414] ;  /* 0x00141400011b7983 */ /* 0x000ee80000300800 */
[----:B------:R-:W3:Y:S04]  /*dce50*/  LDL.LU R33, [R1+0xe8c] ;  /* 0x000e8c0001217983 */ /* 0x000ee80000300800 */
[----:B------:R-:W3:Y:S01]  /*dce60*/  LDL.LU R34, [R1+0x1410] ;  /* 0x0014100001227983 */ /* 0x000ee20000300800 */
[----:B--2---:R-:W-:-:S03]  /*dce70*/  PRMT R10, R47, 0x5410, R35 ;  /* 0x000054102f0a7816 */ /* 0x004fc60000000023 */
[----:B------:R-:W2:Y:S04]  /*dce80*/  LDL.LU R35, [R1+0xe7c] ;  /* 0x000e7c0001237983 */ /* 0x000ea80000300800 */
[----:B------:R-:W2:Y:S04]  /*dce90*/  LDL.LU R47, [R1+0x140c] ;  /* 0x00140c00012f7983 */ /* 0x000ea80000300800 */
[----:B------:R-:W-:Y:S01]  /*dcea0*/  STSM.16.M88.4 [R59], R4 ;  /* 0x000000043b007844 */ /* 0x000fe20000000200 */
[----:B------:R-:W-:-:S03]  /*dceb0*/  NOP ;  /* 0x0000000000007918 */ /* 0x000fc60000000000 */
[----:B------:R-:W0:Y:S01]  /*dcec0*/  LDS.128 R4, [R59] ;  /* 0x000000003b047984 */ /* 0x000e220000000c00 */
[----:B------:R-:W-:-:S03]  /*dced0*/  IMAD.MOV.U32 R56, RZ, RZ, R11 ;  /* 0x000000ffff387224 */ /* 0x000fc600078e000b */
[----:B------:R-:W2:Y:S01]  /*dcee0*/  LDL.LU R28, [R1+0x4bc] ;  /* 0x0004bc00011c7983 */ /* 0x000ea20000300800 */
[----:B----4-:R-:W-:Y:S01]  /*dcef0*/  PRMT R11, R30, 0x5410, R29 ;  /* 0x000054101e0b7816 */ /* 0x010fe2000000001d */
[----:B------:R-:W-:Y:S02]  /*dcf00*/  NOP ;  /* 0x0000000000007918 */ /* 0x000fe40000000000 */
[----:B------:R-:W4:Y:S04]  /*dcf10*/  LDL.LU R29, [R1+0xb58] ;  /* 0x000b5800011d7983 */ /* 0x000f280000300800 */
[----:B------:R-:W-:Y:S01]  /*dcf20*/  STSM.16.M88.4 [R59], R8 ;  /* 0x000000083b007844 */ /* 0x000fe20000000200 */
[----:B------:R-:W-:Y:S01]  /*dcf30*/  NOP ;  /* 0x0000000000007918 */ /* 0x000fe20000000000 */
[----:B0-----:R-:W-:-:S02]  /*dcf40*/  IMAD.MOV.U32 R57, RZ, RZ, R6 ;  /* 0x000000ffff397224 */ /* 0x001fc400078e0006 */
[----:B------:R-:W-:Y:S01]  /*dcf50*/  STL.64 [R1], R4 ;  /* 0x0000000401007387 */ /* 0x000fe20000100a00 */
[----:B------:R-:W-:-:S03]  /*dcf60*/  IMAD.MOV.U32 R58, RZ, RZ, R7 ;  /* 0x000000ffff3a7224 */ /* 0x000fc600078e0007 */
[----:B------:R-:W0:Y:S04]  /*dcf70*/  LDS.128 R4, [R59] ;  /* 0x000000003b047984 */ /* 0x000e280000000c00 */
[----:B------:R-:W-:Y:S04]  /*dcf80*/  STL.64 [R1+0x43a8], R56 ;  /* 0x0043a83801007387 */ /* 0x000fe80000100a00 */
[----:B------:R-:W4:Y:S01]  /*dcf90*/  LDL.LU R25, [R1+0xeb8] ;  /* 0x000eb80001197983 */ /* 0x000f220000300800 */
[----:B---3--:R-:W-:-:S03]  /*dcfa0*/  PRMT R12, R41, 0x5410, R40 ;  /* 0x00005410290c7816 */ /* 0x008fc60000000028 */
[----:B------:R-:W3:Y:S04]  /*dcfb0*/  LDL.LU R30, [R1+0x1430] ;  /* 0x00143000011e7983 */ /* 0x000ee80000300800 */
[----:B------:R-:W3:Y:S01]  /*dcfc0*/  LDL.LU R40, [R1+0xeac] ;  /* 0x000eac0001287983 */ /* 0x000ee20000300800 */
[----:B------:R-:W-:-:S03]  /*dcfd0*/  PRMT R13, R43, 0x5410, R42 ;  /* 0x000054102b0d7816 */ /* 0x000fc6000000002a */
[----:B------:R-:W3:Y:S04]  /*dcfe0*/  LDL.LU R41, [R1+0x142c] ;  /* 0x00142c0001297983 */ /* 0x000ee80000300800 */
[----:B------:R-:W3:Y:S04]  /*dcff0*/  LDL.LU R42, [R1+0xea8] ;  /* 0x000ea800012a7983 */ /* 0x000ee80000300800 */
[----:B------:R-:W3:Y:S01]  /*dd000*/  LDL.LU R43, [R1+0x1424] ;  /* 0x00142400012b7983 */ /* 0x000ee20000300800 */
[----:B------:R-:W-:-:S03]  /*dd010*/  PRMT R15, R32, 0x5410, R31 ;  /* 0x00005410200f7816 */ /* 0x000fc6000000001f */
[----:B------:R-:W3:Y:S04]  /*dd020*/  LDL.LU R31, [R1+0xea4] ;  /* 0x000ea400011f7983 */ /* 0x000ee80000300800 */
[----:B------:R-:W3:Y:S04]  /*dd030*/  LDL.LU R32, [R1+0x1420] ;  /* 0x0014200001207983 */ /* 0x000ee80000300800 */
[----:B0-----:R-:W-:Y:S04]  /*dd040*/  STL.64 [R1+0x4398], R4 ;  /* 0x0043980401007387 */ /* 0x001fe80000100a00 */
[----:B------:R-:W-:Y:S01]  /*dd050*/  STL.64 [R1+0x4390], R6 ;  /* 0x0043900601007387 */ /* 0x000fe20000100a00 */
[----:B------:R-:W-:-:S03]  /*dd060*/  PRMT R17, R34, 0x5410, R33 ;  /* 0x0000541022117816 */ /* 0x000fc60000000021 */
[----:B------:R-:W3:Y:S04]  /*dd070*/  LDL.LU R33, [R1+0xec4] ;  /* 0x000ec40001217983 */ /* 0x000ee80000300800 */
[----:B------:R-:W3:Y:S01]  /*dd080*/  LDL.LU R34, [R1+0x1448] ;  /* 0x0014480001227983 */ /* 0x000ee20000300800 */
[----:B--2---:R-:W-:-:S03]  /*dd090*/  PRMT R18, R47, 0x5410, R35 ;  /* 0x000054102f127816 */ /* 0x004fc60000000023 */
[----:B------:R-:W2:Y:S04]  /*dd0a0*/  LDL.LU R35, [R1+0xec0] ;  /* 0x000ec00001237983 */ /* 0x000ea80000300800 */
[----:B------:R-:W2:Y:S01]  /*dd0b0*/  LDL.LU R47, [R1+0x143c] ;  /* 0x00143c00012f7983 */ /* 0x000ea20000300800 */
[----:B------:R-:W-:Y:S01]  /*dd0c0*/  PRMT R14, R24, 0x5410, R23 ;  /* 0x00005410180e7816 */ /* 0x000fe20000000017 */
[----:B------:R-:W-:-:S04]  /*dd0d0*/  NOP ;  /* 0x0000000000007918 */ /* 0x000fc80000000000 */
[----:B------:R-:W-:Y:S01]  /*dd0e0*/  STSM.16.M88.4 [R59], R12 ;  /* 0x0000000c3b007844 */ /* 0x000fe20000000200 */
[----:B------:R-:W-:-:S03]  /*dd0f0*/  NOP ;  /* 0x0000000000007918 */ /* 0x000fc60000000000 */
[----:B------:R-:W0:Y:S01]  /*dd100*/  LDS.128 R8, [R59] ;  /* 0x000000003b087984 */ /* 0x000e220000000c00 */
[----:B------:R-:W-:-:S03]  /*dd110*/  PRMT R16, R27, 0x5410, R26 ;  /* 0x000054101b107816 */ /* 0x000fc6000000001a */
[----:B------:R-:W2:Y:S04]  /*dd120*/  LDL.LU R26, [R1+0xebc] ;  /* 0x000ebc00011a7983 */ /* 0x000ea80000300800 */
[----:B------:R-:W2:Y:S01]  /*dd130*/  LDL.LU R27, [R1+0x1438] ;  /* 0x00143800011b7983 */ /* 0x000ea20000300800 */
[----:B----4-:R-:W-:Y:S01]  /*dd140*/  PRMT R19, R29, 0x5410, R28 ;  /* 0x000054101d137816 */ /* 0x010fe2000000001c */
[----:B------:R-:W-:Y:S02]  /*dd150*/  NOP ;  /* 0x0000000000007918 */ /* 0x000fe40000000000 */
[----:B------:R-:W4:Y:S04]  /*dd160*/  LDL.LU R28, [R1+0x4e0] ;  /* 0x0004e000011c7983 */ /* 0x000f280000300800 */
[----:B------:R-:W-:Y:S01]  /*dd170*/  STSM.16.M88.4 [R59], R16 ;  /* 0x000000103b007844 */ /* 0x000fe20000000200 */
[----:B------:R-:W-:-:S03]  /*dd180*/  NOP ;  /* 0x0000000000007918 */ /* 0x000fc60000000000 */
[----:B------:R-:W4:Y:S04]  /*dd190*/  LDL.LU R29, [R1+0xb64] ;  /* 0x000b6400011d7983 */ /* 0x000f280000300800 */
[----:B------:R-:W1:Y:S04]  /*dd1a0*/  LDS.128 R12, [R59] ;  /* 0x000000003b0c7984 */ /* 0x000e680000000c00 */
[----:B0-----:R-:W-:Y:S04]  /*dd1b0*/  STL.64 [R1+0x4368], R8 ;  /* 0x0043680801007387 */ /* 0x001fe80000100a00 */
[----:B------:R-:W-:Y:S01]  /*dd1c0*/  STL.64 [R1+0x4360], R10 ;  /* 0x0043600a01007387 */ /* 0x000fe20000100a00 */
[----:B---3--:R-:W-:-:S02]  /*dd1d0*/  PRMT R20, R30, 0x5410, R25 ;  /* 0x000054101e147816 */ /* 0x008fc40000000019 */
[----:B------:R-:W-:Y:S02]  /*dd1e0*/  PRMT R21, R41, 0x5410, R40 ;  /* 0x0000541029157816 */ /* 0x000fe40000000028 */
[----:B------:R-:W3:Y:S04]  /*dd1f0*/  LDL.LU R40, [R1+0x138c] ;  /* 0x00138c0001287983 */ /* 0x000ee80000300800 */
[----:B------:R-:W3:Y:S01]  /*dd200*/  LDL.LU R41, [R1+0x1684] ;  /* 0x0016840001297983 */ /* 0x000ee20000300800 */
[----:B------:R-:W-:-:S03]  /*dd210*/  PRMT R22, R43, 0x5410, R42 ;  /* 0x000054102b167816 */ /* 0x000fc6000000002a */
[----:B------:R-:W3:Y:S04]  /*dd220*/  LDL.LU R42, [R1+0x1384] ;  /* 0x00138400012a7983 */ /* 0x000ee80000300800 */
[----:B------:R-:W3:Y:S04]  /*dd230*/  LDL.LU R43, [R1+0x1680] ;  /* 0x00168000012b7983 */ /* 0x000ee80000300800 */
[----:B------:R-:W3:Y:S04]  /*dd240*/  LDL.LU R7, [R1+0x1380] ;  /* 0x0013800001077983 */ /* 0x000ee80000300800 */
[----:B------:R-:W3:Y:S04]  /*dd250*/  LDL.LU R30, [R1+0x167c] ;  /* 0x00167c00011e7983 */ /* 0x000ee80000300800 */
[----:B------:R-:W3:Y:S01]  /*dd260*/  LDL.LU R4, [R1+0x1378] ;  /* 0x0013780001047983 */ /* 0x000ee20000300800 */
[----:B------:R-:W-:Y:S01]  /*dd270*/  PRMT R23, R32, 0x5410, R31 ;  /* 0x0000541020177816 */ /* 0x000fe2000000001f */
[----:B------:R-:W-:-:S02]  /*dd280*/  NOP ;  /* 0x0000000000007918 */ /* 0x000fc40000000000 */
[----:B------:R-:W3:Y:S04]  /*dd290*/  LDL.LU R31, [R1+0x1454] ;  /* 0x00145400011f7983 */ /* 0x000ee80000300800 */
[----:B-1----:R-:W-:Y:S04]  /*dd2a0*/  STL.64 [R1+0x4370], R12 ;  /* 0x0043700c01007387 */ /* 0x002fe80000100a00 */
[----:B------:R-:W-:Y:S01]  /*dd2b0*/  STL.64 [R1+0x4350], R14 ;  /* 0x0043500e01007387 */ /* 0x000fe20000100a00 */
[----:B------:R-:W-:-:S03]  /*dd2c0*/  PRMT R24, R34, 0x5410, R33 ;  /* 0x0000541022187816 */ /* 0x000fc60000000021 */
[----:B------:R-:W3:Y:S04]  /*dd2d0*/  LDL.LU R5, [R1+0x1398] ;  /* 0x0013980001057983 */ /* 0x000ee80000300800 */
[----:B------:R-:W3:Y:S04]  /*dd2e0*/  LDL.LU R32, [R1+0x1690] ;  /* 0x0016900001207983 */ /* 0x000ee80000300800 */
        /* <DEDUP_REMOVED lines=10> */
[----:B------:R-:W-:Y:S02]  /*dd390*/  PRMT R26, R27, 0x5410, R26 ;  /* 0x000054101b1a7816 */ /* 0x000fe4000000001a */
[----:B----4-:R-:W-:Y:S01]  /*dd3a0*/  PRMT R27, R29, 0x5410, R28 ;  /* 0x000054101d1b7816 */ /* 0x010fe2000000001c */
[----:B------:R-:W-:-:S04]  /*dd3b0*/  NOP ;  /* 0x0000000000007918 */ /* 0x000fc80000000000 */
[----:B------:R-:W-:Y:S01]  /*dd3c0*/  STSM.16.M88.4 [R59], R24 ;  /* 0x000000183b007844 */ /* 0x000fe20000000200 */
[----:B------:R-:W-:-:S03]  /*dd3d0*/  NOP ;  /* 0x0000000000007918 */ /* 0x000fc60000000000 */
[----:B------:R-:W1:Y:S04]  /*dd3e0*/  LDS.128 R20, [R59] ;  /* 0x000000003b147984 */ /* 0x000e680000000c00 */
[----:B0-----:R-:W-:Y:S04]  /*dd3f0*/  STL.64 [R1+0x4378], R16 ;  /* 0x0043781001007387 */ /* 0x001fe80000100a00 */
[----:B------:R-:W-:Y:S04]  /*dd400*/  STL.64 [R1+0x4358], R18 ;  /* 0x0043581201007387 */ /* 0x000fe80000100a00 */
[----:B------:R-:W4:Y:S01]  /*dd410*/  LDL.LU R57, [R1+0x13b8] ;  /* 0x0013b80001397983 */ /* 0x000f220000300800 */
[----:B---3--:R-:W-:-:S03]  /*dd420*/  PRMT R28, R41, 0x5410, R40 ;  /* 0x00005410291c7816 */ /* 0x008fc60000000028 */
[----:B------:R-:W4:Y:S04]  /*dd430*/  LDL.LU R40, [R1+0x16a0] ;  /* 0x0016a00001287983 */ /* 0x000f280000300800 */
[----:B------:R-:W3:Y:S01]  /*dd440*/  LDL.LU R54, [R1+0x13b0] ;  /* 0x0013b00001367983 */ /* 0x000ee20000300800 */
[----:B------:R-:W-:-:S03]  /*dd450*/  PRMT R29, R43, 0x5410, R42 ;  /* 0x000054102b1d7816 */ /* 0x000fc6000000002a */
[----:B------:R-:W3:Y:S04]  /*dd460*/  LDL.LU R41, [R1+0x169c] ;  /* 0x00169c0001297983 */ /* 0x000ee80000300800 */
[----:B------:R-:W3:Y:S04]  /*dd470*/  LDL.LU R55, [R1+0x13a8] ;  /* 0x0013a80001377983 */ /* 0x000ee80000300800 */
[----:B------:R-:W3:Y:S04]  /*dd480*/  LDL.LU R42, [R1+0x1698] ;  /* 0x00169800012a7983 */ /* 0x000ee80000300800 */
[----:B------:R-:W3:Y:S04]  /*dd490*/  LDL.LU R52, [R1+0x139c] ;  /* 0x00139c0001347983 */ /* 0x000ee80000300800 */
[----:B------:R-:W3:Y:S04]  /*dd4a0*/  LDL.LU R43, [R1+0x1694] ;  /* 0x00169400012b7983 */ /* 0x000ee80000300800 */
[----:B-1----:R-:W-:Y:S04]  /*dd4b0*/  STL.64 [R1+0x43b8], R20 ;  /* 0x0043b81401007387 */ /* 0x002fe80000100a00 */
[----:B------:R-:W-:Y:S01]  /*dd4c0*/  STL.64 [R1+0x4380], R22 ;  /* 0x0043801601007387 */ /* 0x000fe20000100a00 */
[----:B------:R-:W-:-:S03]  /*dd4d0*/  PRMT R34, R34, 0x5410, R53 ;  /* 0x0000541022227816 */ /* 0x000fc60000000035 */
[----:B------:R-:W3:Y:S04]  /*dd4e0*/  LDL.LU R53, [R1+0xa1c] ;  /* 0x000a1c0001357983 */ /* 0x000ee80000300800 */
[----:B------:R-:W3:Y:S01]  /*dd4f0*/  LDL.LU R13, [R1+0x13cc] ;  /* 0x0013cc00010d7983 */ /* 0x000ee20000300800 */
[----:B--2---:R-:W-:-:S03]  /*dd500*/  PRMT R35, R47, 0x5410, R35 ;  /* 0x000054102f237816 */ /* 0x004fc60000000023 */
[----:B------:R-:W2:Y:S04]  /*dd510*/  LDL.LU R47, [R1+0x16a4] ;  /* 0x0016a400012f7983 */ /* 0x000ea80000300800 */
[----:B------:R-:W2:Y:S04]  /*dd520*/  LDL.LU R14, [R1+0x13f8] ;  /* 0x0013f800010e7983 */ /* 0x000ea80000300800 */
[----:B------:R-:W2:Y:S04]  /*dd530*/  LDL.LU R15, [R1+0x16b4] ;  /* 0x0016b400010f7983 */ /* 0x000ea80000300800 */
[----:B------:R-:W2:Y:S04]  /*dd540*/  LDL.LU R10, [R1+0x13f4] ;  /* 0x0013f400010a7983 */ /* 0x000ea80000300800 */
[----:B------:R-:W2:Y:S01]  /*dd550*/  LDL.LU R11, [R1+0x16b0] ;  /* 0x0016b000010b7983 */ /* 0x000ea20000300800 */
[----:B------:R-:W-:-:S02]  /*dd560*/  PRMT R30, R30, 0x5410, R7 ;  /* 0x000054101e1e7816 */ /* 0x000fc40000000007 */
        /* <DEDUP_REMOVED lines=8> */
[----:B------:R-:W-:Y:S01]  /*dd5f0*/  PRMT R32, R32, 0x5410, R5 ;  /* 0x0000541020207816 */ /* 0x000fe20000000005 */
[----:B------:R-:W-:-:S04]  /*dd600*/  NOP ;  /* 0x0000000000007918 */ /* 0x000fc80000000000 */
[----:B------:R-:W-:Y:S01]  /*dd610*/  STSM.16.M88.4 [R59], R32 ;  /* 0x000000203b007844 */ /* 0x000fe20000000200 */
[----:B------:R-:W-:-:S03]  /*dd620*/  NOP ;  /* 0x0000000000007918 */ /* 0x000fc60000000000 */
[----:B------:R-:W1:Y:S04]  /*dd630*/  LDS.128 R28, [R59] ;  /* 0x000000003b1c7984 */ /* 0x000e680000000c00 */
[----:B0-----:R-:W-:Y:S04]  /*dd640*/  STL.64 [R1+0x43e8], R26 ;  /* 0x0043e81a01007387 */ /* 0x001fe80000100a00 */
[----:B------:R-:W2:Y:S01]  /*dd650*/  LDL.LU R56, [R1+0xb70] ;  /* 0x000b700001387983 */ /* 0x000ea20000300800 */
[----:B----4-:R-:W-:-:S03]  /*dd660*/  PRMT R40, R40, 0x5410, R57 ;  /* 0x0000541028287816 */ /* 0x010fc60000000039 */
[----:B------:R-:W4:Y:S01]  /*dd670*/  LDL.LU R6, [R1+0x1678] ;  /* 0x0016780001067983 */ /* 0x000f220000300800 */
[----:B---3--:R-:W-:-:S03]  /*dd680*/  PRMT R41, R41, 0x5410, R54 ;  /* 0x0000541029297816 */ /* 0x008fc60000000036 */
[----:B------:R-:W4:Y:S01]  /*dd690*/  LDL.LU R7, [R1+0x16bc] ;  /* 0x0016bc0001077983 */ /* 0x000f220000300800 */
[----:B------:R-:W-:-:S03]  /*dd6a0*/  PRMT R42, R42, 0x5410, R55 ;  /* 0x000054102a2a7816 */ /* 0x000fc60000000037 */
[----:B------:R-:W3:Y:S04]  /*dd6b0*/  LDL.LU R4, [R1+0x1674] ;  /* 0x0016740001047983 */ /* 0x000ee80000300800 */
[----:B------:R-:W3:Y:S04]  /*dd6c0*/  LDL.LU R5, [R1+0x16b8] ;  /* 0x0016b80001057983 */ /* 0x000ee80000300800 */
[----:B------:R-:W3:Y:S04]  /*dd6d0*/  LDL.LU R57, [R1+0x13e8] ;  /* 0x0013e80001397983 */ /* 0x000ee80000300800 */
[----:B------:R-:W3:Y:S04]  /*dd6e0*/  LDL.LU R54, [R1+0x16ac] ;  /* 0x0016ac0001367983 */ /* 0x000ee80000300800 */
[----:B------:R-:W3:Y:S01]  /*dd6f0*/  LDL.LU R55, [R1+0xb7c] ;  /* 0x000b7c0001377983 */ /* 0x000ee20000300800 */
[----:B------:R-:W-:Y:S01]  /*dd700*/  PRMT R43, R43, 0x5410, R52 ;  /* 0x000054102b2b7816 */ /* 0x000fe20000000034 */
[----:B------:R-:W-:-:S04]  /*dd710*/  NOP ;  /* 0x0000000000007918 */ /* 0x000fc80000000000 */
[----:B------:R-:W-:Y:S01]  /*dd720*/  STSM.16.M88.4 [R59], R40 ;  /* 0x000000283b007844 */ /* 0x000fe20000000200 */
[----:B------:R-:W-:-:S03]  /*dd730*/  NOP ;  /* 0x0000000000007918 */ /* 0x000fc60000000000 */
[----:B------:R-:W0:Y:S01]  /*dd740*/  LDS.128 R32, [R59] ;  /* 0x000000003b207984 */ /* 0x000e220000000c00 */
[----:B------:R-:W-:Y:S01]  /*dd750*/  PRMT R39, R53, 0x5410, R39 ;  /* 0x0000541035277816 */ /* 0x000fe20000000027 */
[----:B------:R-:W-:Y:S02]  /*dd760*/  NOP ;  /* 0x0000000000007918 */ /* 0x000fe40000000000 */
[----:B------:R-:W3:Y:S04]  /*dd770*/  LDL.LU.64 R52, [R1+0x1370] ;  /* 0x0013700001347983 */ /* 0x000ee80000300a00 */
[----:B------:R-:W-:Y:S01]  /*dd780*/  STSM.16.M88.4 [R59], R36 ;  /* 0x000000243b007844 */ /* 0x000fe20000000200 */
[----:B------:R-:W-:-:S03]  /*dd790*/  NOP ;  /* 0x0000000000007918 */ /* 0x000fc60000000000 */
[----:B------:R-:W0:Y:S01]  /*dd7a0*/  LDS.128 R36, [R59] ;  /* 0x000000003b247984 */ /* 0x000e220000000c00 */
[----:B--2---:R-:W-:Y:S01]  /*dd7b0*/  PRMT R47, R47, 0x5410, R13 ;  /* 0x000054102f2f7816 */ /* 0x004fe2000000000d */
[----:B------:R-:W-:Y:S02]  /*dd7c0*/  NOP ;  /* 0x0000000000007918 */ /* 0x000fe40000000000 */
[----:B------:R-:W2:Y:S04]  /*dd7d0*/  LDL.LU.64 R12, [R1+0x1368] ;  /* 0x00136800010c7983 */ /* 0x000ea80000300a00 */
[----:B------:R0:W-:Y:S01]  /*dd7e0*/  STSM.16.M88.4 [R59], R44 ;  /* 0x0000002c3b007844 */ /* 0x0001e20000000200 */
[----:B------:R-:W-:-:S03]  /*dd7f0*/  NOP ;  /* 0x0000000000007918 */ /* 0x000fc60000000000 */
[----:B------:R-:W1:Y:S01]  /*dd800*/  LDS.128 R40, [R59] ;  /* 0x000000003b287984 */ /* 0x000e620000000c00 */
[----:B0-----:R-:W-:-:S03]  /*dd810*/  PRMT R46, R11, 0x5410, R10 ;  /* 0x000054100b2e7816 */ /* 0x001fc6000000000a */
[----:B------:R-:W2:Y:S01]  /*dd820*/  LDL.LU.64 R10, [R1+0x1360] ;  /* 0x00136000010a7983 */ /* 0x000ea20000300a00 */
[----:B------:R-:W-:Y:S02]  /*dd830*/  PRMT R45, R15, 0x5410, R14 ;  /* 0x000054100f2d7816 */ /* 0x000fe4000000000e */
[----:B------:R-:W-:Y:S02]  /*dd840*/  PRMT R44, R9, 0x5410, R8 ;  /* 0x00005410092c7816 */ /* 0x000fe40000000008 */
[----:B------:R-:W-:Y:S01]  /*dd850*/  PRMT R47, R56, 0x5410, R49 ;  /* 0x00005410382f7816 */ /* 0x000fe20000000031 */
[----:B------:R-:W-:-:S04]  /*dd860*/  NOP ;  /* 0x0000000000007918 */ /* 0x000fc80000000000 */
[----:B------:R-:W-:Y:S01]  /*dd870*/  STSM.16.M88.4 [R59], R44 ;  /* 0x0000002c3b007844 */ /* 0x000fe20000000200 */
[----:B----4-:R-:W-:Y:S01]  /*dd880*/  PRMT R17, R7, 0x5410, R6 ;  /* 0x0000541007117816 */ /* 0x010fe20000000006 */
[----:B------:R-:W-:Y:S02]  /*dd890*/  NOP ;  /* 0x0000000000007918 */ /* 0x000fe40000000000 */
[----:B------:R-:W0:Y:S01]  /*dd8a0*/  LDS.128 R44, [R59] ;  /* 0x000000003b2c7984 */ /* 0x000e220000000c00 */
[----:B---3--:R-:W-:Y:S02]  /*dd8b0*/  PRMT R18, R5, 0x5410, R4 ;  /* 0x0000541005127816 */ /* 0x008fe40000000004 */
[----:B------:R-:W-:Y:S01]  /*dd8c0*/  PRMT R4, R3, 0x7770, RZ ;  /* 0x0000777003047816 */ /* 0x000fe200000000ff */
[----:B------:R-:W-:Y:S01]  /*dd8d0*/  NOP ;  /* 0x0000000000007918 */ /* 0x000fe20000000000 */
[----:B------:R-:W-:Y:S01]  /*dd8e0*/  PRMT R16, R54, 0x5410, R57 ;  /* 0x0000541036107816 */ /* 0x000fe20000000039 */
[----:B------:R-:W3:Y:S01]  /*dd8f0*/  LDL.LU R49, [R1+0x4408] ;  /* 0x0044080001317983 */ /* 0x000ee20000300800 */
[----:B------:R-:W-:-:S03]  /*dd900*/  PRMT R19, R55, 0x5410, R2 ;  /* 0x0000541037137816 */ /* 0x000fc60000000002 */
[----:B------:R-:W4:Y:S04]  /*dd910*/  LDL.LU.64 R8, [R1+0x1358] ;  /* 0x0013580001087983 */ /* 0x000f280000300a00 */
[----:B------:R-:W-:Y:S01]  /*dd920*/  STSM.16.M88.4 [R59], R16 ;  /* 0x000000103b007844 */ /* 0x000fe20000000200 */
[----:B------:R-:W-:-:S03]  /*dd930*/  NOP ;  /* 0x0000000000007918 */ /* 0x000fc60000000000 */
[----:B------:R-:W3:Y:S04]  /*dd940*/  LDL.LU R56, [R1+0x134] ;  /* 0x0001340001387983 */ /* 0x000ee80000300800 */
[----:B------:R-:W3:Y:S04]  /*dd950*/  LDL.LU.64 R6, [R1+0x1350] ;  /* 0x0013500001067983 */ /* 0x000ee80000300a00 */
[----:B------:R-:W3:Y:S04]  /*dd960*/  LDL.LU R2, [R1+0x4404] ;  /* 0x0044040001027983 */ /* 0x000ee80000300800 */
[----:B------:R-:W3:Y:S04]  /*dd970*/  LDL.LU.64 R54, [R1+0x1348] ;  /* 0x0013480001367983 */ /* 0x000ee80000300a00 */
[----:B------:R0:W-:Y:S02]  /*dd980*/  @P3 STG.E.U8 desc[UR54][R52.64], R4 ;  /* 0x0000000434003986 */ /* 0x0001e4000c101136 */
[----:B0-----:R-:W-:-:S02]  /*dd990*/  PRMT R4, R3, 0x7771, RZ ;  /* 0x0000777103047816 */ /* 0x001fc400000000ff */
[----:B------:R-:W3:Y:S04]  /*dd9a0*/  LDL.LU.64 R52, [R1+0x1340] ;  /* 0x0013400001347983 */ /* 0x000ee80000300a00 */
[----:B------:R-:W3:Y:S04]  /*dd9b0*/  LDL.LU.64 R26, [R1+0x1338] ;  /* 0x00133800011a7983 */ /* 0x000ee80000300a00 */
[----:B------:R-:W3:Y:S04]  /*dd9c0*/  LDL.LU.64 R22, [R1+0x1330] ;  /* 0x0013300001167983 */ /* 0x000ee80000300a00 */
[----:B------:R-:W3:Y:S04]  /*dd9d0*/  LDL.LU.64 R20, [R1+0x1328] ;  /* 0x0013280001147983 */ /* 0x000ee80000300a00 */
[----:B------:R-:W3:Y:S04]  /*dd9e0*/  LDL.LU.64 R18, [R1+0x1320] ;  /* 0x0013200001127983 */ /* 0x000ee80000300a00 */
[----:B--2---:R0:W-:Y:S02]  /*dd9f0*/  @P4 STG.E.U8 desc[UR54][R12.64], R4 ;  /* 0x000000040c004986 */ /* 0x0041e4000c101136 */
[----:B0-----:R-:W-:-:S05]  /*dda00*/  PRMT R4, R3, 0x7772, RZ ;  /* 0x0000777203047816 */ /* 0x001fca00000000ff */
[----:B------:R0:W-:Y:S02]  /*dda10*/  @P5 STG.E.U8 desc[UR54][R10.64], R4 ;  /* 0x000000040a005986 */ /* 0x0001e4000c101136 */
[----:B0-----:R-:W-:Y:S02]  /*dda20*/  PRMT R4, R3, 0x7773, RZ ;  /* 0x0000777303047816 */ /* 0x001fe400000000ff */
[----:B------:R-:W2:Y:S04]  /*dda30*/  LDL.LU R3, [R1+0x4400] ;  /* 0x0044000001037983 */ /* 0x000ea80000300800 */
[----:B------:R-:W2:Y:S04]  /*dda40*/  LDL.LU.64 R16, [R1+0x1318] ;  /* 0x0013180001107983 */ /* 0x000ea80000300a00 */
[----:B------:R-:W2:Y:S04]  /*dda50*/  LDL.LU.64 R14, [R1+0x1310] ;  /* 0x00131000010e7983 */ /* 0x000ea80000300a00 */
[----:B------:R-:W2:Y:S04]  /*dda60*/  LDL.LU.64 R12, [R1+0x1308] ;  /* 0x00130800010c7983 */ /* 0x000ea80000300a00 */
[----:B------:R-:W2:Y:S04]  /*dda70*/  LDL.LU.64 R10, [R1+0x1300] ;  /* 0x00130000010a7983 */ /* 0x000ea80000300a00 */
[----:B----4-:R3:W-:Y:S02]  /*dda80*/  @P6 STG.E.U8 desc[UR54][R8.64], R4 ;  /* 0x0000000408006986 */ /* 0x0107e4000c101136 */
[----:B---3--:R-:W-:-:S02]  /*dda90*/  PRMT R4, R56, 0x7770, RZ ;  /* 0x0000777038047816 */ /* 0x008fc400000000ff */
[----:B------:R-:W3:Y:S04]  /*ddaa0*/  LDL.LU.64 R8, [R1+0x12f8] ;  /* 0x0012f80001087983 */ /* 0x000ee80000300a00 */
[----:B------:R0:W-:Y:S04]  /*ddab0*/  @P1 STG.E.U8 desc[UR54][R6.64], R4 ;  /* 0x0000000406001986 */ /* 0x0001e8000c101136 */
[----:B------:R-:W4:Y:S01]  /*ddac0*/  LDL.LU R57, [R1+0x120] ;  /* 0x0001200001397983 */ /* 0x000f220000300800 */
[----:B0-----:R-:W-:-:S03]  /*ddad0*/  PRMT R4, R56, 0x7771, RZ ;  /* 0x0000777138047816 */ /* 0x001fc600000000ff */
[----:B------:R-:W3:Y:S01]  /*ddae0*/  LDL.LU.64 R6, [R1+0x12f0] ;  /* 0x0012f00001067983 */ /* 0x000ee20000300a00 */
[----:B--2---:R-:W-:-:S13]  /*ddaf0*/  LOP3.LUT P1, RZ, R3, 0x800, RZ, 0xc0, !PT ;  /* 0x0000080003ff7812 */ /* 0x004fda000782c0ff */
[----:B------:R0:W-:Y:S01]  /*ddb00*/  @P1 STG.E.U8 desc[UR54][R54.64], R4 ;  /* 0x0000000436001986 */ /* 0x0001e2000c101136 */
[----:B------:R-:W-:-:S03]  /*ddb10*/  LOP3.LUT P1, RZ, R3, 0x400, RZ, 0xc0, !PT ;  /* 0x0000040003ff7812 */ /* 0x000fc6000782c0ff */
[----:B0-----:R-:W2:Y:S01]  /*ddb20*/  LDL.LU.64 R54, [R1+0x12e8] ;  /* 0x0012e80001367983 */ /* 0x001ea20000300a00 */
[----:B------:R-:W-:-:S09]  /*ddb30*/  PRMT R4, R56, 0x7772, RZ ;  /* 0x0000777238047816 */ /* 0x000fd200000000ff */
[----:B------:R0:W-:Y:S04]  /*ddb40*/  @P1 STG.E.U8 desc[UR54][R52.64], R4 ;  /* 0x0000000434001986 */ /* 0x0001e8000c101136 */
[----:B0-----:R-:W2:Y:S01]  /*ddb50*/  LDL.LU.64 R52, [R1+0x12e0] ;  /* 0x0012e00001347983 */ /* 0x001ea20000300a00 */
[----:B------:R-:W-:Y:S02]  /*ddb60*/  LOP3.LUT P1, RZ, R3, 0x200, RZ, 0xc0, !PT ;  /* 0x0000020003ff7812 */ /* 0x000fe4000782c0ff */
[----:B------:R-:W-:-:S11]  /*ddb70*/  PRMT R4, R56, 0x7773, RZ ;  /* 0x0000777338047816 */ /* 0x000fd600000000ff */
[----:B------:R0:W-:Y:S01]  /*ddb80*/  @P1 STG.E.U8 desc[UR54][R26.64], R4 ;  /* 0x000000041a001986 */ /* 0x0001e2000c101136 */
[----:B------:R-:W-:Y:S02]  /*ddb90*/  LOP3.LUT P1, RZ, R3, 0x100, RZ, 0xc0, !PT ;  /* 0x0000010003ff7812 */ /* 0x000fe4000782c0ff */
[----:B0-----:R-:W-:-:S11]  /*ddba0*/  PRMT R4, R0, 0x7770, RZ ;  /* 0x0000777000047816 */ /* 0x001fd600000000ff */
        /* <DEDUP_REMOVED lines=8> */
[----:B0-----:R-:W-:Y:S02]  /*ddc30*/  PRMT R4, R0, 0x7773, RZ ;  /* 0x0000777300047816 */ /* 0x001fe400000000ff */
[----:B------:R-:W-:Y:S01]  /*ddc40*/  LOP3.LUT P2, RZ, R49, 0x8, RZ, 0xc0, !PT ;  /* 0x0000000831ff7812 */ /* 0x000fe2000784c0ff */
[----:B------:R-:W2:Y:S08]  /*ddc50*/  LDL.LU R0, [R1+0x43fc] ;  /* 0x0043fc0001007983 */ /* 0x000eb00000300800 */
[----:B------:R0:W-:Y:S01]  /*ddc60*/  @P1 STG.E.U8 desc[UR54][R16.64], R4 ;  /* 0x0000000410001986 */ /* 0x0001e2000c101136 */
[----:B------:R-:W-:-:S02]  /*ddc70*/  LOP3.LUT P1, RZ, R3, 0x10, RZ, 0xc0, !PT ;  /* 0x0000001003ff7812 */ /* 0x000fc4000782c0ff */
[----:B------:R-:W-:Y:S02]  /*ddc80*/  LOP3.LUT P0, RZ, R49, 0x2, RZ, 0xc0, !PT ;  /* 0x0000000231ff7812 */ /* 0x000fe4000780c0ff */
[----:B0-----:R-:W-:-:S09]  /*ddc90*/  PRMT R4, R60, 0x7770, RZ ;  /* 0x000077703c047816 */ /* 0x001fd200000000ff */
[----:B------:R0:W-:Y:S01]  /*ddca0*/  @P1 STG.E.U8 desc[UR54][R14.64], R4 ;  /* 0x000000040e001986 */ /* 0x0001e2000c101136 */
[----:B------:R-:W-:Y:S02]  /*ddcb0*/  LOP3.LUT P3, RZ, R2, 0x40000000, RZ, 0xc0, !PT ;  /* 0x4000000002ff7812 */ /* 0x000fe4000786c0ff */
[----:B0-----:R-:W-:-:S05]  /*ddcc0*/  PRMT R4, R60, 0x7771, RZ ;  /* 0x000077713c047816 */ /* 0x001fca00000000ff */
[----:B------:R0:W-:Y:S01]  /*ddcd0*/  @P2 STG.E.U8 desc[UR54][R12.64], R4 ;  /* 0x000000040c002986 */ /* 0x0001e2000c101136 */
[----:B------:R-:W-:Y:S02]  /*ddce0*/  LOP3.LUT P4, RZ, R2, 0x10000000, RZ, 0xc0, !PT ;  /* 0x1000000002ff7812 */ /* 0x000fe4000788c0ff */
[----:B0-----:R-:W-:-:S05]  /*ddcf0*/  PRMT R4, R60, 0x7772, RZ ;  /* 0x000077723c047816 */ /* 0x001fca00000000ff */
[----:B------:R0:W-:Y:S01]  /*ddd00*/  @P0 STG.E.U8 desc[UR54][R10.64], R4 ;  /* 0x000000040a000986 */ /* 0x0001e2000c101136 */
[----:B------:R-:W-:Y:S02]  /*ddd10*/  LOP3.LUT P5, RZ, R2, 0x8000000, RZ, 0xc0, !PT ;  /* 0x0800000002ff7812 */ /* 0x000fe400078ac0ff */
[----:B0-----:R-:W-:Y:S02]  /*ddd20*/  PRMT R4, R60, 0x7773, RZ ;  /* 0x000077733c047816 */ /* 0x001fe400000000ff */
[----:B------:R-:W-:Y:S01]  /*ddd30*/  LOP3.LUT P6, RZ, R2, 0x2000000, RZ, 0xc0, !PT ;  /* 0x0200000002ff7812 */ /* 0x000fe200078cc0ff */
[----:B------:R-:W2:Y:S04]  /*ddd40*/  LDL.LU R60, [R1+0x43f8] ;  /* 0x0043f800013c7983 */ /* 0x000ea80000300800 */
[----:B---3--:R4:W-:Y:S02]  /*ddd50*/  @P3 STG.E.U8 desc[UR54][R8.64], R4 ;  /* 0x0000000408003986 */ /* 0x0089e4000c101136 */
[----:B----4-:R-:W-:-:S05]  /*ddd60*/  PRMT R4, R57, 0x7770, RZ ;  /* 0x0000777039047816 */ /* 0x010fca00000000ff */
[----:B------:R0:W-:Y:S02]  /*ddd70*/  @P4 STG.E.U8 desc[UR54][R6.64], R4 ;  /* 0x0000000406004986 */ /* 0x0001e4000c101136 */
[----:B0-----:R-:W-:-:S05]  /*ddd80*/  PRMT R4, R57, 0x7771, RZ ;  /* 0x0000777139047816 */ /* 0x001fca00000000ff */
[----:B--2---:R0:W-:Y:S02]  /*ddd90*/  @P5 STG.E.U8 desc[UR54][R54.64], R4 ;  /* 0x0000000436005986 */ /* 0x0041e4000c101136 */
[----:B0-----:R-:W-:-:S05]  /*ddda0*/  PRMT R4, R57, 0x7772, RZ ;  /* 0x0000777239047816 */ /* 0x001fca00000000ff */
[----:B------:R0:W-:Y:S04]  /*dddb0*/  @P6 STG.E.U8 desc[UR54][R52.64], R4 ;  /* 0x0000000434006986 */ /* 0x0001e8000c101136 */
[----:B0-----:R-:W2:Y:S04]  /*dddc0*/  LDL.LU.64 R52, [R1+0x12d8] ;  /* 0x0012d80001347983 */ /* 0x001ea80000300a00 */
[----:B------:R-:W3:Y:S04]  /*dddd0*/  LDL.LU.64 R12, [R1+0x12d0] ;  /* 0x0012d000010c7983 */ /* 0x000ee80000300a00 */
[----:B------:R-:W4:Y:S04]  /*ddde0*/  LDL.LU.64 R10, [R1+0x12c8] ;  /* 0x0012c800010a7983 */ /* 0x000f280000300a00 */
[----:B------:R-:W3:Y:S04]  /*dddf0*/  LDL.LU.64 R8, [R1+0x12c0] ;  /* 0x0012c00001087983 */ /* 0x000ee80000300a00 */
[----:B------:R-:W3:Y:S04]  /*dde00*/  LDL.LU R56, [R1+0x124] ;  /* 0x0001240001387983 */ /* 0x000ee80000300800 */
[----:B------:R-:W3:Y:S04]  /*dde10*/  LDL.LU.64 R6, [R1+0x12b8] ;  /* 0x0012b80001067983 */ /* 0x000ee80000300a00 */
[----:B------:R-:W3:Y:S04]  /*dde20*/  LDL.LU.64 R54, [R1+0x12b0] ;  /* 0x0012b00001367983 */ /* 0x000ee80000300a00 */
[----:B------:R-:W3:Y:S01]  /*dde30*/  LDL.LU R23, [R1+0x128] ;  /* 0x0001280001177983 */ /* 0x000ee20000300800 */
[----:B------:R-:W-:-:S02]  /*dde40*/  LOP3.LUT P3, RZ, R2, 0x400000, RZ, 0xc0, !PT ;  /* 0x0040000002ff7812 */ /* 0x000fc4000786c0ff */
[----:B------:R-:W-:Y:S02]  /*dde50*/  PRMT R4, R57, 0x7773, RZ ;  /* 0x0000777339047816 */ /* 0x000fe400000000ff */
[----:B------:R-:W-:Y:S02]  /*dde60*/  LOP3.LUT P1, RZ, R0, 0x40000000, RZ, 0xc0, !PT ;  /* 0x4000000000ff7812 */ /* 0x000fe4000782c0ff */
[----:B------:R-:W-:Y:S02]  /*dde70*/  LOP3.LUT R3, R3, 0xfffffffe, RZ, 0xc0, !PT ;  /* 0xfffffffe03037812 */ /* 0x000fe400078ec0ff */
[----:B------:R-:W-:-:S05]  /*dde80*/  LOP3.LUT R60, R60, 0xefffffff, RZ, 0xc0, !PT ;  /* 0xefffffff3c3c7812 */ /* 0x000fca00078ec0ff */
[----:B--2---:R0:W-:Y:S04]  /*dde90*/  @P3 STG.E.U8 desc[UR54][R52.64], R4 ;  /* 0x0000000434003986 */ /* 0x0041e8000c101136 */
[----:B0-----:R-:W2:Y:S01]  /*ddea0*/  LDL.LU.64 R52, [R1+0x12a8] ;  /* 0x0012a80001347983 */ /* 0x001ea20000300a00 */
[----:B------:R-:W-:Y:S02]  /*ddeb0*/  @P1 LOP3.LUT R60, R60, 0x10000000, RZ, 0xfc, !PT ;  /* 0x100000003c3c1812 */ /* 0x000fe400078efcff */
[----:B------:R-:W-:Y:S01]  /*ddec0*/  LOP3.LUT P1, RZ, R2, 0x2, RZ, 0xc0, !PT ;  /* 0x0000000202ff7812 */ /* 0x000fe2000782c0ff */
[----:B------:R-:W2:Y:S01]  /*dded0*/  LDL.LU.64 R26, [R1+0x12a0] ;  /* 0x0012a000011a7983 */ /* 0x000ea20000300a00 */
[----:B------:R-:W-:-:S03]  /*ddee0*/  LOP3.LUT R60, R60, 0xdfffffff, RZ, 0xc0, !PT ;  /* 0xdfffffff3c3c7812 */ /* 0x000fc600078ec0ff */
[----:B------:R-:W2:Y:S04]  /*ddef0*/  LDL.LU.64 R20, [R1+0x1298] ;  /* 0x0012980001147983 */ /* 0x000ea80000300a00 */
[----:B------:R-:W2:Y:S04]  /*ddf00*/  LDL.LU R57, [R1+0x12c] ;  /* 0x00012c0001397983 */ /* 0x000ea80000300800 */
[----:B------:R-:W-:Y:S01]  /*ddf10*/  @P1 LOP3.LUT R60, R60, 0x20000000, RZ, 0xfc, !PT ;  /* 0x200000003c3c1812 */ /* 0x000fe200078efcff */
[----:B------:R-:W2:Y:S01]  /*ddf20*/  LDL.LU.64 R18, [R1+0x1290] ;  /* 0x0012900001127983 */ /* 0x000ea20000300a00 */
[----:B------:R-:W-:-:S02]  /*ddf30*/  LOP3.LUT P1, RZ, R2, 0x8, RZ, 0xc0, !PT ;  /* 0x0000000802ff7812 */ /* 0x000fc4000782c0ff */
[----:B------:R-:W-:Y:S01]  /*ddf40*/  LOP3.LUT R60, R60, 0xbfffffff, RZ, 0xc0, !PT ;  /* 0xbfffffff3c3c7812 */ /* 0x000fe200078ec0ff */
[----:B------:R-:W2:Y:S01]  /*ddf50*/  LDL.LU.64 R16, [R1+0x1288] ;  /* 0x0012880001107983 */ /* 0x000ea20000300a00 */
[C---:B------:R-:W-:Y:S02]  /*ddf60*/  LOP3.LUT P4, RZ, R2.reuse, 0x100000, RZ, 0xc0, !PT ;  /* 0x0010000002ff7812 */ /* 0x040fe4000788c0ff */
[----:B------:R-:W-:Y:S01]  /*ddf70*/  LOP3.LUT P5, RZ, R2, 0x80000, RZ, 0xc0, !PT ;  /* 0x0008000002ff7812 */ /* 0x000fe200078ac0ff */
[----:B------:R-:W2:Y:S06]  /*ddf80*/  LDL.LU.64 R14, [R1+0x1280] ;  /* 0x00128000010e7983 */ /* 0x000eac0000300a00 */
[----:B------:R-:W-:-:S02]  /*ddf90*/  @P1 LOP3.LUT R60, R60, 0x40000000, RZ, 0xfc, !PT ;  /* 0x400000003c3c1812 */ /* 0x000fc400078efcff */
[----:B------:R-:W-:Y:S02]  /*ddfa0*/  LOP3.LUT P1, RZ, R2, 0x10, RZ, 0xc0, !PT ;  /* 0x0000001002ff7812 */ /* 0x000fe4000782c0ff */
[----:B------:R-:W-:-:S11]  /*ddfb0*/  LOP3.LUT R60, R60, 0x7fffffff, RZ, 0xc0, !PT ;  /* 0x7fffffff3c3c7812 */ /* 0x000fd600078ec0ff */
[----:B------:R-:W-:Y:S02]  /*ddfc0*/  @P1 LOP3.LUT R60, R60, 0x80000000, RZ, 0xfc, !PT ;  /* 0x800000003c3c1812 */ /* 0x000fe400078efcff */
[----:B------:R-:W-:-:S13]  /*ddfd0*/  LOP3.LUT P1, RZ, R2, 0x40, RZ, 0xc0, !PT ;  /* 0x0000004002ff7812 */ /* 0x000fda000782c0ff */
[----:B------:R-:W-:Y:S02]  /*ddfe0*/  @P1 LOP3.LUT R3, R3, 0x1, RZ, 0xfc, !PT ;  /* 0x0000000103031812 */ /* 0x000fe400078efcff */
[----:B------:R-:W-:Y:S02]  /*ddff0*/  LOP3.LUT P1, RZ, R2, 0x200, RZ, 0xc0, !PT ;  /* 0x0000020002ff7812 */ /* 0x000fe4000782c0ff */
[----:B------:R-:W-:-:S11]  /*de000*/  LOP3.LUT R3, R3, 0xfffffffd, RZ, 0xc0, !PT ;  /* 0xfffffffd03037812 */ /* 0x000fd600078ec0ff */
[----:B------:R-:W-:Y:S02]  /*de010*/  @P1 LOP3.LUT R3, R3, 0x2, RZ, 0xfc, !PT ;  /* 0x0000000203031812 */ /* 0x000fe400078efcff */
[----:B------:R-:W-:Y:S02]  /*de020*/  LOP3.LUT P1, RZ, R2, 0x800, RZ, 0xc0, !PT ;  /* 0x0000080002ff7812 */ /* 0x000fe4000782c0ff */
[----:B------:R-:W-:Y:S02]  /*de030*/  LOP3.LUT R3, R3, 0xfffffffb, RZ, 0xc0, !PT ;  /* 0xfffffffb03037812 */ /* 0x000fe400078ec0ff */
[----:B---3--:R-:W-:-:S09]  /*de040*/  PRMT R4, R56, 0x7770, RZ ;  /* 0x0000777038047816 */ /* 0x008fd200000000ff */
[----:B------:R-:W-:Y:S02]  /*de050*/  @P1 LOP3.LUT R3, R3, 0x4, RZ, 0xfc, !PT ;  /* 0x0000000403031812 */ /* 0x000fe400078efcff */
[C---:B------:R-:W-:Y:S01]  /*de060*/  LOP3.LUT P1, RZ, R2.reuse, 0x1000, RZ, 0xc0, !PT ;  /* 0x0000100002ff7812 */ /* 0x040fe2000782c0ff */
[----:B------:R0:W-:Y:S01]  /*de070*/  @P4 STG.E.U8 desc[UR54][R12.64], R4 ;  /* 0x000000040c004986 */ /* 0x0001e2000c101136 */
[----:B------:R-:W-:Y:S02]  /*de080*/  LOP3.LUT P6, RZ, R2, 0x20000, RZ, 0xc0, !PT ;  /* 0x0002000002ff7812 */ /* 0x000fe400078cc0ff */
[----:B------:R-:W-:Y:S02]  /*de090*/  LOP3.LUT R3, R3, 0xfffffff7, RZ, 0xc0, !PT ;  /* 0xfffffff703037812 */ /* 0x000fe400078ec0ff */
[----:B0-----:R-:W-:Y:S01]  /*de0a0*/  PRMT R4, R56, 0x7771, RZ ;  /* 0x0000777138047816 */ /* 0x001fe200000000ff */
[----:B------:R-:W3:Y:S06]  /*de0b0*/  LDL.LU.64 R12, [R1+0x1278] ;  /* 0x00127800010c7983 */ /* 0x000eec0000300a00 */
[----:B------:R-:W-:-:S02]  /*de0c0*/  @P1 LOP3.LUT R3, R3, 0x8, RZ, 0xfc, !PT ;  /* 0x0000000803031812 */ /* 0x000fc400078efcff */
[----:B------:R-:W-:Y:S01]  /*de0d0*/  LOP3.LUT P1, RZ, R2, 0x4000, RZ, 0xc0, !PT ;  /* 0x0000400002ff7812 */ /* 0x000fe2000782c0ff */
[----:B----4-:R0:W-:Y:S02]  /*de0e0*/  @P5 STG.E.U8 desc[UR54][R10.64], R4 ;  /* 0x000000040a005986 */ /* 0x0101e4000c101136 */
[C---:B0-----:R-:W-:Y:S02]  /*de0f0*/  PRMT R4, R56.reuse, 0x7772, RZ ;  /* 0x0000777238047816 */ /* 0x041fe400000000ff */
[----:B------:R-:W4:Y:S04]  /*de100*/  LDL.LU.64 R10, [R1+0x1270] ;  /* 0x00127000010a7983 */ /* 0x000f280000300a00 */
[----:B------:R0:W-:Y:S02]  /*de110*/  @P6 STG.E.U8 desc[UR54][R8.64], R4 ;  /* 0x0000000408006986 */ /* 0x0001e4000c101136 */
[----:B0-----:R-:W-:-:S02]  /*de120*/  PRMT R4, R56, 0x7773, RZ ;  /* 0x0000777338047816 */ /* 0x001fc400000000ff */
[----:B------:R-:W4:Y:S04]  /*de130*/  LDL.LU.64 R8, [R1+0x1268] ;  /* 0x0012680001087983 */ /* 0x000f280000300a00 */
[----:B------:R0:W-:Y:S01]  /*de140*/  @P1 STG.E.U8 desc[UR54][R6.64], R4 ;  /* 0x0000000406001986 */ /* 0x0001e2000c101136 */
[----:B------:R-:W-:Y:S02]  /*de150*/  LOP3.LUT P1, RZ, R3, 0x8, RZ, 0xc0, !PT ;  /* 0x0000000803ff7812 */ /* 0x000fe4000782c0ff */
[----:B0-----:R-:W-:Y:S01]  /*de160*/  PRMT R4, R23, 0x7770, RZ ;  /* 0x0000777017047816 */ /* 0x001fe200000000ff */
[----:B------:R-:W4:Y:S10]  /*de170*/  LDL.LU.64 R6, [R1+0x1260] ;  /* 0x0012600001067983 */ /* 0x000f340000300a00 */
[----:B------:R0:W-:Y:S01]  /*de180*/  @P1 STG.E.U8 desc[UR54][R54.64], R4 ;  /* 0x0000000436001986 */ /* 0x0001e2000c101136 */
[----:B------:R-:W-:-:S03]  /*de190*/  LOP3.LUT P1, RZ, R3, 0x4, RZ, 0xc0, !PT ;  /* 0x0000000403ff7812 */ /* 0x000fc6000782c0ff */
[----:B------:R-:W4:Y:S01]  /*de1a0*/  LDL.LU R56, [R1+0x114] ;  /* 0x0001140001387983 */ /* 0x000f220000300800 */
[----:B------:R-:W-:-:S03]  /*de1b0*/  PRMT R22, R23, 0x7771, RZ ;  /* 0x0000777117167816 */ /* 0x000fc600000000ff */
[----:B0-----:R-:W4:Y:S04]  /*de1c0*/  LDL.LU.64 R4, [R1+0x1258] ;  /* 0x0012580001047983 */ /* 0x001f280000300a00 */
[----:B------:R-:W4:Y:S04]  /*de1d0*/  LDL.LU.64 R54, [R1+0x1250] ;  /* 0x0012500001367983 */ /* 0x000f280000300a00 */
[----:B--2---:R0:W-:Y:S04]  /*de1e0*/  @P1 STG.E.U8 desc[UR54][R52.64], R22 ;  /* 0x0000001634001986 */ /* 0x0041e8000c101136 */
[----:B0-----:R-:W2:Y:S01]  /*de1f0*/  LDL.LU.64 R52, [R1+0x1248] ;  /* 0x0012480001347983 */ /* 0x001ea20000300a00 */
[----:B------:R-:W-:-:S02]  /*de200*/  LOP3.LUT P1, RZ, R3, 0x2, RZ, 0xc0, !PT ;  /* 0x0000000203ff7812 */ /* 0x000fc4000782c0ff */
[----:B------:R-:W-:-:S11]  /*de210*/  PRMT R22, R23, 0x7772, RZ ;  /* 0x0000777217167816 */ /* 0x000fd600000000ff */
[----:B------:R-:W-:Y:S01]  /*de220*/  @P1 STG.E.U8 desc[UR54][R26.64], R22 ;  /* 0x000000161a001986 */ /* 0x000fe2000c101136 */
        /* <DEDUP_REMOVED lines=13> */
[C---:B------:R-:W-:Y:S02]  /*de300*/  LOP3.LUT P2, RZ, R0.reuse, 0x10000000, RZ, 0xc0, !PT ;  /* 0x1000000000ff7812 */ /* 0x040fe4000784c0ff */
[----:B------:R-:W-:Y:S02]  /*de310*/  LOP3.LUT P0, RZ, R0, 0x8000000, RZ, 0xc0, !PT ;  /* 0x0800000000ff7812 */ /* 0x000fe4000780c0ff */
[----:B0-----:R-:W-:-:S07]  /*de320*/  PRMT R3, R57, 0x7773, RZ ;  /* 0x0000777339037816 */ /* 0x001fce00000000ff */
[----:B---3--:R0:W-:Y:S01]  /*de330*/  @P1 STG.E.U8 desc[UR54][R12.64], R3 ;  /* 0x000000030c001986 */ /* 0x0081e2000c101136 */
[----:B------:R-:W-:Y:S02]  /*de340*/  LOP3.LUT P3, RZ, R0, 0x2000000, RZ, 0xc0, !PT ;  /* 0x0200000000ff7812 */ /* 0x000fe4000786c0ff */
[----:B0-----:R-:W-:-:S05]  /*de350*/  PRMT R3, R61, 0x7770, RZ ;  /* 0x000077703d037816 */ /* 0x001fca00000000ff */
[----:B----4-:R0:W-:Y:S01]  /*de360*/  @P2 STG.E.U8 desc[UR54][R10.64], R3 ;  /* 0x000000030a002986 */ /* 0x0101e2000c101136 */
        /* <DEDUP_REMOVED lines=8> */
[----:B------:R-:W3:Y:S04]  /*de3f0*/  LDL.LU R61, [R1+0x43f4] ;  /* 0x0043f400013d7983 */ /* 0x000ee80000300800 */
[----:B------:R0:W-:Y:S02]  /*de400*/  @P4 STG.E.U8 desc[UR54][R4.64], R3 ;  /* 0x0000000304004986 */ /* 0x0001e4000c101136 */
[----:B0-----:R-:W-:-:S05]  /*de410*/  PRMT R3, R56, 0x7770, RZ ;  /* 0x0000777038037816 */ /* 0x001fca00000000ff */
[----:B------:R0:W-:Y:S02]  /*de420*/  @P5 STG.E.U8 desc[UR54][R54.64], R3 ;  /* 0x0000000336005986 */ /* 0x0001e4000c101136 */
[----:B0-----:R-:W-:-:S05]  /*de430*/  PRMT R3, R56, 0x7771, RZ ;  /* 0x0000777138037816 */ /* 0x001fca00000000ff */
[----:B--2---:R0:W-:Y:S04]  /*de440*/  @P6 STG.E.U8 desc[UR54][R52.64], R3 ;  /* 0x0000000334006986 */ /* 0x0041e8000c101136 */
[----:B0-----:R-:W2:Y:S04]  /*de450*/  LDL.LU.64 R52, [R1+0x1240] ;  /* 0x0012400001347983 */ /* 0x001ea80000300a00 */
[----:B------:R-:W4:Y:S04]  /*de460*/  LDL.LU.64 R8, [R1+0x1238] ;  /* 0x0012380001087983 */ /* 0x000f280000300a00 */
[----:B------:R-:W4:Y:S04]  /*de470*/  LDL.LU.64 R10, [R1+0x1230] ;  /* 0x00123000010a7983 */ /* 0x000f280000300a00 */
[----:B------:R-:W4:Y:S04]  /*de480*/  LDL.LU.64 R6, [R1+0x1228] ;  /* 0x0012280001067983 */ /* 0x000f280000300a00 */
[----:B------:R-:W4:Y:S04]  /*de490*/  LDL.LU.64 R4, [R1+0x1220] ;  /* 0x0012200001047983 */ /* 0x000f280000300a00 */
[----:B------:R-:W4:Y:S01]  /*de4a0*/  LDL.LU R57, [R1+0x118] ;  /* 0x0001180001397983 */ /* 0x000f220000300800 */
[----:B------:R-:W-:-:S03]  /*de4b0*/  LOP3.LUT P3, RZ, R0, 0x20000, RZ, 0xc0, !PT ;  /* 0x0002000000ff7812 */ /* 0x000fc6000786c0ff */
[----:B------:R-:W4:Y:S01]  /*de4c0*/  LDL.LU.64 R54, [R1+0x1218] ;  /* 0x0012180001367983 */ /* 0x000f220000300a00 */
[----:B------:R-:W-:-:S03]  /*de4d0*/  PRMT R3, R56, 0x7772, RZ ;  /* 0x0000777238037816 */ /* 0x000fc600000000ff */
[----:B------:R-:W4:Y:S01]  /*de4e0*/  LDL.LU R21, [R1+0x11c] ;  /* 0x00011c0001157983 */ /* 0x000f220000300800 */
[----:B------:R-:W-:Y:S02]  /*de4f0*/  LOP3.LUT R60, R60, 0xffefffff, RZ, 0xc0, !PT ;  /* 0xffefffff3c3c7812 */ /* 0x000fe400078ec0ff */
[C---:B------:R-:W-:Y:S02]  /*de500*/  LOP3.LUT P4, RZ, R0.reuse, 0x4000, RZ, 0xc0, !PT ;  /* 0x0000400000ff7812 */ /* 0x040fe4000788c0ff */
[C---:B------:R-:W-:Y:S02]  /*de510*/  LOP3.LUT P5, RZ, R0.reuse, 0x1000, RZ, 0xc0, !PT ;  /* 0x0000100000ff7812 */ /* 0x040fe400078ac0ff */
[----:B------:R-:W-:Y:S02]  /*de520*/  LOP3.LUT P6, RZ, R0, 0x800, RZ, 0xc0, !PT ;  /* 0x0000080000ff7812 */ /* 0x000fe400078cc0ff */
[----:B---3--:R-:W-:Y:S01]  /*de530*/  LOP3.LUT P1, RZ, R61, 0x2000000, RZ, 0xc0, !PT ;  /* 0x020000003dff7812 */ /* 0x008fe2000782c0ff */
[----:B--2---:R0:W-:Y:S04]  /*de540*/  @P3 STG.E.U8 desc[UR54][R52.64], R3 ;  /* 0x0000000334003986 */ /* 0x0041e8000c101136 */
[----:B0-----:R-:W2:Y:S08]  /*de550*/  LDL.LU.64 R52, [R1+0x1210] ;  /* 0x0012100001347983 */ /* 0x001eb00000300a00 */
[----:B------:R-:W-:-:S02]  /*de560*/  @P1 LOP3.LUT R60, R60, 0x100000, RZ, 0xfc, !PT ;  /* 0x001000003c3c1812 */ /* 0x000fc400078efcff */
[----:B------:R-:W-:Y:S01]  /*de570*/  LOP3.LUT P1, RZ, R61, 0x8000000, RZ, 0xc0, !PT ;  /* 0x080000003dff7812 */ /* 0x000fe2000782c0ff */
[----:B------:R-:W3:Y:S01]  /*de580*/  LDL.LU.64 R26, [R1+0x1208] ;  /* 0x00120800011a7983 */ /* 0x000ee20000300a00 */
[----:B------:R-:W-:-:S03]  /*de590*/  LOP3.LUT R60, R60, 0xffdfffff, RZ, 0xc0, !PT ;  /* 0xffdfffff3c3c7812 */ /* 0x000fc600078ec0ff */
[----:B------:R-:W3:Y:S08]  /*de5a0*/  LDL.LU.64 R22, [R1+0x1200] ;  /* 0x0012000001167983 */ /* 0x000ef00000300a00 */
[----:B------:R-:W-:Y:S02]  /*de5b0*/  @P1 LOP3.LUT R60, R60, 0x200000, RZ, 0xfc, !PT ;  /* 0x002000003c3c1812 */ /* 0x000fe400078efcff */
[----:B------:R-:W-:-:S02]  /*de5c0*/  LOP3.LUT P1, RZ, R61, 0x10000000, RZ, 0xc0, !PT ;  /* 0x100000003dff7812 */ /* 0x000fc4000782c0ff */
[----:B------:R-:W-:-:S11]  /*de5d0*/  LOP3.LUT R60, R60, 0xffbfffff, RZ, 0xc0, !PT ;  /* 0xffbfffff3c3c7812 */ /* 0x000fd600078ec0ff */
[----:B------:R-:W-:Y:S02]  /*de5e0*/  @P1 LOP3.LUT R60, R60, 0x400000, RZ, 0xfc, !PT ;  /* 0x004000003c3c1812 */ /* 0x000fe400078efcff */
[----:B------:R-:W-:Y:S02]  /*de5f0*/  LOP3.LUT P1, RZ, R61, 0x40000000, RZ, 0xc0, !PT ;  /* 0x400000003dff7812 */ /* 0x000fe4000782c0ff */
[----:B------:R-:W-:-:S11]  /*de600*/  LOP3.LUT R60, R60, 0xff7fffff, RZ, 0xc0, !PT ;  /* 0xff7fffff3c3c7812 */ /* 0x000fd600078ec0ff */
[----:B------:R-:W-:Y:S02]  /*de610*/  @P1 LOP3.LUT R60, R60, 0x800000, RZ, 0xfc, !PT ;  /* 0x008000003c3c1812 */ /* 0x000fe400078efcff */
[----:B------:R-:W-:Y:S02]  /*de620*/  LOP3.LUT P1, RZ, R0, 0x2, RZ, 0xc0, !PT ;  /* 0x0000000200ff7812 */ /* 0x000fe4000782c0ff */
[----:B------:R-:W-:Y:S02]  /*de630*/  LOP3.LUT R60, R60, 0xfeffffff, RZ, 0xc0, !PT ;  /* 0xfeffffff3c3c7812 */ /* 0x000fe400078ec0ff */
[----:B------:R-:W-:-:S09]  /*de640*/  PRMT R3, R56, 0x7773, RZ ;  /* 0x0000777338037816 */ /* 0x000fd200000000ff */
[----:B------:R-:W-:Y:S02]  /*de650*/  @P1 LOP3.LUT R60, R60, 0x1000000, RZ, 0xfc, !PT ;  /* 0x010000003c3c1812 */ /* 0x000fe400078efcff */
[----:B------:R-:W-:Y:S01]  /*de660*/  LOP3.LUT P1, RZ, R0, 0x8, RZ, 0xc0, !PT ;  /* 0x0000000800ff7812 */ /* 0x000fe2000782c0ff */
[----:B----4-:R0:W-:Y:S01]  /*de670*/  @P4 STG.E.U8 desc[UR54][R8.64], R3 ;  /* 0x0000000308004986 */ /* 0x0101e2000c101136 */
[----:B------:R-:W-:-:S03]  /*de680*/  LOP3.LUT R60, R60, 0xfdffffff, RZ, 0xc0, !PT ;  /* 0xfdffffff3c3c7812 */ /* 0x000fc600078ec0ff */
[----:B0-----:R-:W4:Y:S04]  /*de690*/  LDL.LU R8, [R1+0x100] ;  /* 0x0001000001087983 */ /* 0x001f280000300800 */
[----:B------:R-:W4:Y:S04]  /*de6a0*/  LDL.LU.64 R18, [R1+0x11f8] ;  /* 0x0011f80001127983 */ /* 0x000f280000300a00 */
[----:B------:R-:W-:Y:S02]  /*de6b0*/  @P1 LOP3.LUT R60, R60, 0x2000000, RZ, 0xfc, !PT ;  /* 0x020000003c3c1812 */ /* 0x000fe400078efcff */
[----:B------:R-:W-:Y:S01]  /*de6c0*/  LOP3.LUT P1, RZ, R0, 0x10, RZ, 0xc0, !PT ;  /* 0x0000001000ff7812 */ /* 0x000fe2000782c0ff */
[----:B------:R-:W4:Y:S01]  /*de6d0*/  LDL.LU.64 R16, [R1+0x11f0] ;  /* 0x0011f00001107983 */ /* 0x000f220000300a00 */
[----:B------:R-:W-:-:S03]  /*de6e0*/  LOP3.LUT R60, R60, 0xfbffffff, RZ, 0xc0, !PT ;  /* 0xfbffffff3c3c7812 */ /* 0x000fc600078ec0ff */
[----:B------:R-:W4:Y:S01]  /*de6f0*/  LDL.LU.64 R14, [R1+0x11e8] ;  /* 0x0011e800010e7983 */ /* 0x000f220000300a00 */
[----:B------:R-:W-:-:S03]  /*de700*/  PRMT R3, R57, 0x7770, RZ ;  /* 0x0000777039037816 */ /* 0x000fc600000000ff */
[----:B------:R-:W4:Y:S04]  /*de710*/  LDL.LU.64 R12, [R1+0x11e0] ;  /* 0x0011e000010c7983 */ /* 0x000f280000300a00 */
[----:B------:R-:W-:Y:S02]  /*de720*/  @P1 LOP3.LUT R60, R60, 0x4000000, RZ, 0xfc, !PT ;  /* 0x040000003c3c1812 */ /* 0x000fe400078efcff */
[----:B------:R-:W-:Y:S02]  /*de730*/  LOP3.LUT P1, RZ, R0, 0x40, RZ, 0xc0, !PT ;  /* 0x0000004000ff7812 */ /* 0x000fe4000782c0ff */
[----:B------:R-:W-:Y:S01]  /*de740*/  LOP3.LUT R60, R60, 0xf7ffffff, RZ, 0xc0, !PT ;  /* 0xf7ffffff3c3c7812 */ /* 0x000fe200078ec0ff */
[----:B------:R0:W-:Y:S10]  /*de750*/  @P5 STG.E.U8 desc[UR54][R10.64], R3 ;  /* 0x000000030a005986 */ /* 0x0001f4000c101136 */
[----:B------:R-:W-:-:S02]  /*de760*/  @P1 LOP3.LUT R60, R60, 0x8000000, RZ, 0xfc, !PT ;  /* 0x080000003c3c1812 */ /* 0x000fc400078efcff */
[----:B------:R-:W-:Y:S01]  /*de770*/  LOP3.LUT P1, RZ, R0, 0x200, RZ, 0xc0, !PT ;  /* 0x0000020000ff7812 */ /* 0x000fe2000782c0ff */
[----:B0-----:R-:W4:Y:S01]  /*de780*/  LDL.LU.64 R10, [R1+0x11d8] ;  /* 0x0011d800010a7983 */ /* 0x001f220000300a00 */
[----:B------:R-:W-:-:S05]  /*de790*/  PRMT R3, R57, 0x7771, RZ ;  /* 0x0000777139037816 */ /* 0x000fca00000000ff */
[----:B------:R0:W-:Y:S02]  /*de7a0*/  @P6 STG.E.U8 desc[UR54][R6.64], R3 ;  /* 0x0000000306006986 */ /* 0x0001e4000c101136 */
[C---:B0-----:R-:W-:Y:S02]  /*de7b0*/  PRMT R3, R57.reuse, 0x7772, RZ ;  /* 0x0000777239037816 */ /* 0x041fe400000000ff */
[----:B------:R-:W4:Y:S04]  /*de7c0*/  LDL.LU.64 R6, [R1+0x11d0] ;  /* 0x0011d00001067983 */ /* 0x000f280000300a00 */
[----:B------:R0:W-:Y:S01]  /*de7d0*/  @P1 STG.E.U8 desc[UR54][R4.64], R3 ;  /* 0x0000000304001986 */ /* 0x0001e2000c101136 */
[C---:B------:R-:W-:Y:S02]  /*de7e0*/  LOP3.LUT P1, RZ, R60.reuse, 0x8000000, RZ, 0xc0, !PT ;  /* 0x080000003cff7812 */ /* 0x040fe4000782c0ff */
[----:B0-----:R-:W-:Y:S01]  /*de7f0*/  PRMT R3, R57, 0x7773, RZ ;  /* 0x0000777339037816 */ /* 0x001fe200000000ff */
[----:B------:R-:W4:Y:S10]  /*de800*/  LDL.LU.64 R4, [R1+0x11c8] ;  /* 0x0011c80001047983 */ /* 0x000f340000300a00 */
[----:B------:R0:W-:Y:S01]  /*de810*/  @P1 STG.E.U8 desc[UR54][R54.64], R3 ;  /* 0x0000000336001986 */ /* 0x0001e2000c101136 */
[----:B------:R-:W-:-:S03]  /*de820*/  LOP3.LUT P1, RZ, R60, 0x4000000, RZ, 0xc0, !PT ;  /* 0x040000003cff7812 */ /* 0x000fc6000782c0ff */
[----:B------:R-:W4:Y:S04]  /*de830*/  LDL.LU.64 R56, [R1+0x11c0] ;  /* 0x0011c00001387983 */ /* 0x000f280000300a00 */
[----:B0-----:R-:W4:Y:S01]  /*de840*/  LDL.LU.64 R54, [R1+0x11b8] ;  /* 0x0011b80001367983 */ /* 0x001f220000300a00 */
[----:B------:R-:W-:-:S03]  /*de850*/  PRMT R3, R21, 0x7770, RZ ;  /* 0x0000777015037816 */ /* 0x000fc600000000ff */
[----:B------:R-:W4:Y:S04]  /*de860*/  LDL.LU R9, [R1+0x108] ;  /* 0x0001080001097983 */ /* 0x000f280000300800 */
[----:B--2---:R0:W-:Y:S04]  /*de870*/  @P1 STG.E.U8 desc[UR54][R52.64], R3 ;  /* 0x0000000334001986 */ /* 0x0041e8000c101136 */
[----:B0-----:R-:W2:Y:S01]  /*de880*/  LDL.LU.64 R52, [R1+0x11b0] ;  /* 0x0011b00001347983 */ /* 0x001ea20000300a00 */
[----:B------:R-:W-:Y:S02]  /*de890*/  LOP3.LUT P1, RZ, R60, 0x2000000, RZ, 0xc0, !PT ;  /* 0x020000003cff7812 */ /* 0x000fe4000782c0ff */
[----:B------:R-:W-:-:S11]  /*de8a0*/  PRMT R3, R21, 0x7771, RZ ;  /* 0x0000777115037816 */ /* 0x000fd600000000ff */
[----:B---3--:R0:W-:Y:S01]  /*de8b0*/  @P1 STG.E.U8 desc[UR54][R26.64], R3 ;  /* 0x000000031a001986 */ /* 0x0081e2000c101136 */
[----:B------:R-:W-:Y:S02]  /*de8c0*/  LOP3.LUT P1, RZ, R60, 0x1000000, RZ, 0xc0, !PT ;  /* 0x010000003cff7812 */ /* 0x000fe4000782c0ff */
[----:B0-----:R-:W-:-:S11]  /*de8d0*/  PRMT R3, R21, 0x7772, RZ ;  /* 0x0000777215037816 */ /* 0x001fd600000000ff */
[----:B------:R0:W-:Y:S01]  /*de8e0*/  @P1 STG.E.U8 desc[UR54][R22.64], R3 ;  /* 0x0000000316001986 */ /* 0x0001e2000c101136 */
[----:B------:R-:W-:Y:S02]  /*de8f0*/  LOP3.LUT P1, RZ, R60, 0x800000, RZ, 0xc0, !PT ;  /* 0x008000003cff7812 */ /* 0x000fe4000782c0ff */
[----:B0-----:R-:W-:-:S11]  /*de900*/  PRMT R3, R21, 0x7773, RZ ;  /* 0x0000777315037816 */ /* 0x001fd600000000ff */
[----:B----4-:R0:W-:Y:S01]  /*de910*/  @P1 STG.E.U8 desc[UR54][R18.64], R3 ;  /* 0x0000000312001986 */ /* 0x0101e2000c101136 */
        /* <DEDUP_REMOVED lines=22> */
[----:B------:R0:W-:Y:S02]  /*dea80*/  @P4 STG.E.U8 desc[UR54][R56.64], R3 ;  /* 0x0000000338004986 */ /* 0x0001e4000c101136 */
[----:B0-----:R-:W-:Y:S02]  /*dea90*/  PRMT R3, R51, 0x7773, RZ ;  /* 0x0000777333037816 */ /* 0x001fe400000000ff */
[----:B------:R-:W3:Y:S04]  /*deaa0*/  LDL.LU R51, [R1+0x43f0] ;  /* 0x0043f00001337983 */ /* 0x000ee80000300800 */
[----:B------:R0:W-:Y:S02]  /*deab0*/  @P5 STG.E.U8 desc[UR54][R54.64], R3 ;  /* 0x0000000336005986 */ /* 0x0001e4000c101136 */
[----:B0-----:R-:W-:-:S05]  /*deac0*/  PRMT R3, R9, 0x7770, RZ ;  /* 0x0000777009037816 */ /* 0x001fca00000000ff */
[----:B--2---:R0:W-:Y:S04]  /*dead0*/  @P6 STG.E.U8 desc[UR54][R52.64], R3 ;  /* 0x0000000334006986 */ /* 0x0041e8000c101136 */
[----:B0-----:R-:W2:Y:S04]  /*deae0*/  LDL.LU.64 R52, [R1+0x11a8] ;  /* 0x0011a80001347983 */ /* 0x001ea80000300a00 */
[----:B------:R-:W4:Y:S04]  /*deaf0*/  LDL.LU.64 R10, [R1+0x11a0] ;  /* 0x0011a000010a7983 */ /* 0x000f280000300a00 */
[----:B------:R-:W3:Y:S04]  /*deb00*/  LDL.LU.64 R54, [R1+0x1198] ;  /* 0x0011980001367983 */ /* 0x000ee80000300a00 */
[----:B------:R-:W3:Y:S04]  /*deb10*/  LDL.LU.64 R6, [R1+0x1190] ;  /* 0x0011900001067983 */ /* 0x000ee80000300a00 */
[----:B------:R-:W4:Y:S04]  /*deb20*/  LDL.LU.64 R4, [R1+0x1188] ;  /* 0x0011880001047983 */ /* 0x000f280000300a00 */
[----:B------:R-:W4:Y:S04]  /*deb30*/  LDL.LU.64 R56, [R1+0x1180] ;  /* 0x0011800001387983 */ /* 0x000f280000300a00 */
[----:B------:R-:W4:Y:S01]  /*deb40*/  LDL.LU R18, [R1+0x10c] ;  /* 0x00010c0001127983 */ /* 0x000f220000300800 */
[----:B------:R-:W-:-:S02]  /*deb50*/  LOP3.LUT P3, RZ, R61, 0x800, RZ, 0xc0, !PT ;  /* 0x000008003dff7812 */ /* 0x000fc4000786c0ff */
[----:B------:R-:W-:Y:S02]  /*deb60*/  PRMT R3, R9, 0x7771, RZ ;  /* 0x0000777109037816 */ /* 0x000fe400000000ff */
[----:B------:R-:W-:Y:S02]  /*deb70*/  LOP3.LUT P1, RZ, R61, 0x4, RZ, 0xc0, !PT ;  /* 0x000000043dff7812 */ /* 0x000fe4000782c0ff */
[----:B------:R-:W-:-:S11]  /*deb80*/  LOP3.LUT R60, R60, 0xffffefff, RZ, 0xc0, !PT ;  /* 0xffffefff3c3c7812 */ /* 0x000fd600078ec0ff */
[----:B------:R-:W-:Y:S02]  /*deb90*/  @P1 LOP3.LUT R60, R60, 0x1000, RZ, 0xfc, !PT ;  /* 0x000010003c3c1812 */ /* 0x000fe400078efcff */
[----:B------:R-:W-:Y:S02]  /*deba0*/  LOP3.LUT P1, RZ, R61, 0x1, RZ, 0xc0, !PT ;  /* 0x000000013dff7812 */ /* 0x000fe4000782c0ff */
[----:B------:R-:W-:-:S11]  /*debb0*/  LOP3.LUT R60, R60, 0xffffdfff, RZ, 0xc0, !PT ;  /* 0xffffdfff3c3c7812 */ /* 0x000fd600078ec0ff */
[----:B------:R-:W-:-:S04]  /*debc0*/  @P1 LOP3.LUT R60, R60, 0x2000, RZ, 0xfc, !PT ;  /* 0x000020003c3c1812 */ /* 0x000fc800078efcff */
[----:B------:R-:W-:Y:S02]  /*debd0*/  LOP3.LUT R60, R60, 0xffffbfff, RZ, 0xc0, !PT ;  /* 0xffffbfff3c3c7812 */ /* 0x000fe400078ec0ff */
[C---:B------:R-:W-:Y:S02]  /*debe0*/  LOP3.LUT P4, RZ, R61.reuse, 0x200, RZ, 0xc0, !PT ;  /* 0x000002003dff7812 */ /* 0x040fe4000788c0ff */
[----:B------:R-:W-:Y:S01]  /*debf0*/  LOP3.LUT P5, RZ, R61, 0x40, RZ, 0xc0, !PT ;  /* 0x000000403dff7812 */ /* 0x000fe200078ac0ff */
[----:B--2---:R0:W-:Y:S04]  /*dec00*/  @P3 STG.E.U8 desc[UR54][R52.64], R3 ;  /* 0x0000000334003986 */ /* 0x0041e8000c101136 */
[----:B0-----:R-:W2:Y:S01]  /*dec10*/  LDL.LU.64 R52, [R1+0x1178] ;  /* 0x0011780001347983 */ /* 0x001ea20000300a00 */
[----:B---3--:R-:W-:-:S03]  /*dec20*/  LOP3.LUT P1, RZ, R51, 0x80000000, RZ, 0xc0, !PT ;  /* 0x8000000033ff7812 */ /* 0x008fc6000782c0ff */
[----:B------:R-:W3:Y:S04]  /*dec30*/  LDL.LU R19, [R1+0xf0] ;  /* 0x0000f00001137983 */ /* 0x000ee80000300800 */
[----:B------:R-:W3:Y:S04]  /*dec40*/  LDL.LU.64 R26, [R1+0x1170] ;  /* 0x00117000011a7983 */ /* 0x000ee80000300a00 */
[----:B------:R-:W3:Y:S02]  /*dec50*/  LDL.LU.64 R22, [R1+0x1168] ;  /* 0x0011680001167983 */ /* 0x000ee40000300a00 */
[----:B------:R-:W-:-:S02]  /*dec60*/  @P1 LOP3.LUT R60, R60, 0x4000, RZ, 0xfc, !PT ;  /* 0x000040003c3c1812 */ /* 0x000fc400078efcff */
[----:B------:R-:W-:Y:S01]  /*dec70*/  LOP3.LUT P1, RZ, R51, 0x20000000, RZ, 0xc0, !PT ;  /* 0x2000000033ff7812 */ /* 0x000fe2000782c0ff */
[----:B------:R-:W3:Y:S01]  /*dec80*/  LDL.LU.64 R20, [R1+0x1160] ;  /* 0x0011600001147983 */ /* 0x000ee20000300a00 */
[----:B------:R-:W-:Y:S02]  /*dec90*/  LOP3.LUT R60, R60, 0xffff7fff, RZ, 0xc0, !PT ;  /* 0xffff7fff3c3c7812 */ /* 0x000fe400078ec0ff */
[----:B------:R-:W-:Y:S01]  /*deca0*/  PRMT R3, R9, 0x7772, RZ ;  /* 0x0000777209037816 */ /* 0x000fe200000000ff */
[----:B------:R-:W3:Y:S08]  /*decb0*/  LDL.LU.64 R16, [R1+0x1158] ;  /* 0x0011580001107983 */ /* 0x000ef00000300a00 */
[----:B------:R-:W-:-:S02]  /*decc0*/  @P1 LOP3.LUT R60, R60, 0x8000, RZ, 0xfc, !PT ;  /* 0x000080003c3c1812 */ /* 0x000fc400078efcff */
[----:B------:R-:W-:Y:S02]  /*decd0*/  LOP3.LUT P1, RZ, R51, 0x8000000, RZ, 0xc0, !PT ;  /* 0x0800000033ff7812 */ /* 0x000fe4000782c0ff */
[----:B------:R-:W-:-:S11]  /*dece0*/  LOP3.LUT R60, R60, 0xfffeffff, RZ, 0xc0, !PT ;  /* 0xfffeffff3c3c7812 */ /* 0x000fd600078ec0ff */
[----:B------:R-:W-:Y:S02]  /*decf0*/  @P1 LOP3.LUT R60, R60, 0x10000, RZ, 0xfc, !PT ;  /* 0x000100003c3c1812 */ /* 0x000fe400078efcff */
[----:B------:R-:W-:Y:S02]  /*ded00*/  LOP3.LUT P1, RZ, R51, 0x10000000, RZ, 0xc0, !PT ;  /* 0x1000000033ff7812 */ /* 0x000fe4000782c0ff */
[----:B------:R-:W-:Y:S01]  /*ded10*/  LOP3.LUT R60, R60, 0xfffdffff, RZ, 0xc0, !PT ;  /* 0xfffdffff3c3c7812 */ /* 0x000fe200078ec0ff */
[----:B----4-:R0:W-:Y:S10]  /*ded20*/  @P4 STG.E.U8 desc[UR54][R10.64], R3 ;  /* 0x000000030a004986 */ /* 0x0101f4000c101136 */
[----:B------:R-:W-:-:S02]  /*ded30*/  @P1 LOP3.LUT R60, R60, 0x20000, RZ, 0xfc, !PT ;  /* 0x000200003c3c1812 */ /* 0x000fc400078efcff */
[----:B------:R-:W-:Y:S02]  /*ded40*/  LOP3.LUT P1, RZ, R51, 0x40000000, RZ, 0xc0, !PT ;  /* 0x4000000033ff7812 */ /* 0x000fe4000782c0ff */
[----:B------:R-:W-:Y:S02]  /*ded50*/  LOP3.LUT R60, R60, 0xfffbffff, RZ, 0xc0, !PT ;  /* 0xfffbffff3c3c7812 */ /* 0x000fe400078ec0ff */
[----:B0-----:R-:W-:-:S05]  /*ded60*/  PRMT R3, R9, 0x7773, RZ ;  /* 0x0000777309037816 */ /* 0x001fca00000000ff */
[----:B------:R0:W-:Y:S04]  /*ded70*/  @P5 STG.E.U8 desc[UR54][R54.64], R3 ;  /* 0x0000000336005986 */ /* 0x0001e8000c101136 */
[----:B------:R-:W-:Y:S02]  /*ded80*/  @P1 LOP3.LUT R60, R60, 0x40000, RZ, 0xfc, !PT ;  /* 0x000400003c3c1812 */ /* 0x000fe400078efcff */
[C---:B------:R-:W-:Y:S01]  /*ded90*/  LOP3.LUT P1, RZ, R61.reuse, 0x2, RZ, 0xc0, !PT ;  /* 0x000000023dff7812 */ /* 0x040fe2000782c0ff */
[----:B0-----:R-:W4:Y:S01]  /*deda0*/  LDL.LU R54, [R1+0xf4] ;  /* 0x0000f40001367983 */ /* 0x001f220000300800 */
[----:B------:R-:W-:-:S03]  /*dedb0*/  LOP3.LUT P6, RZ, R61, 0x10, RZ, 0xc0, !PT ;  /* 0x000000103dff7812 */ /* 0x000fc600078cc0ff */
[----:B------:R-:W4:Y:S01]  /*dedc0*/  LDL.LU.64 R14, [R1+0x1150] ;  /* 0x00115000010e7983 */ /* 0x000f220000300a00 */
[----:B------:R-:W-:Y:S02]  /*dedd0*/  LOP3.LUT R60, R60, 0xfff7ffff, RZ, 0xc0, !PT ;  /* 0xfff7ffff3c3c7812 */ /* 0x000fe400078ec0ff */
[----:B------:R-:W-:Y:S01]  /*dede0*/  PRMT R3, R18, 0x7770, RZ ;  /* 0x0000777012037816 */ /* 0x000fe200000000ff */
[----:B------:R-:W4:Y:S04]  /*dedf0*/  LDL.LU.64 R12, [R1+0x1148] ;  /* 0x00114800010c7983 */ /* 0x000f280000300a00 */
[----:B------:R-:W-:Y:S02]  /*dee00*/  @P1 LOP3.LUT R60, R60, 0x80000, RZ, 0xfc, !PT ;  /* 0x000800003c3c1812 */ /* 0x000fe400078efcff */
[----:B------:R-:W-:Y:S01]  /*dee10*/  LOP3.LUT P1, RZ, R61, 0x8, RZ, 0xc0, !PT ;  /* 0x000000083dff7812 */ /* 0x000fe2000782c0ff */
[----:B------:R-:W4:Y:S04]  /*dee20*/  LDL.LU R55, [R1+0xf8] ;  /* 0x0000f80001377983 */ /* 0x000f280000300800 */
[----:B------:R0:W-:Y:S04]  /*dee30*/  @P6 STG.E.U8 desc[UR54][R6.64], R3 ;  /* 0x0000000306006986 */ /* 0x0001e8000c101136 */
[----:B------:R-:W4:Y:S04]  /*dee40*/  LDL.LU.64 R10, [R1+0x1140] ;  /* 0x00114000010a7983 */ /* 0x000f280000300a00 */
[----:B------:R-:W4:Y:S01]  /*dee50*/  LDL.LU.64 R8, [R1+0x1138] ;  /* 0x0011380001087983 */ /* 0x000f220000300a00 */
[----:B0-----:R-:W-:-:S03]  /*dee60*/  PRMT R3, R18, 0x7771, RZ ;  /* 0x0000777112037816 */ /* 0x001fc600000000ff */
[----:B------:R-:W4:Y:S04]  /*dee70*/  LDL.LU.64 R6, [R1+0x1130] ;  /* 0x0011300001067983 */ /* 0x000f280000300a00 */
[----:B------:R0:W-:Y:S01]  /*dee80*/  @P1 STG.E.U8 desc[UR54][R4.64], R3 ;  /* 0x0000000304001986 */ /* 0x0001e2000c101136 */
[----:B------:R-:W-:Y:S02]  /*dee90*/  LOP3.LUT P1, RZ, R60, 0x80000, RZ, 0xc0, !PT ;  /* 0x000800003cff7812 */ /* 0x000fe4000782c0ff */
[----:B0-----:R-:W-:Y:S01]  /*deea0*/  PRMT R3, R18, 0x7772, RZ ;  /* 0x0000777212037816 */ /* 0x001fe200000000ff */
[----:B------:R-:W4:Y:S10]  /*deeb0*/  LDL.LU.64 R4, [R1+0x1128] ;  /* 0x0011280001047983 */ /* 0x000f340000300a00 */
[----:B------:R0:W-:Y:S01]  /*deec0*/  @P1 STG.E.U8 desc[UR54][R56.64], R3 ;  /* 0x0000000338001986 */ /* 0x0001e2000c101136 */
[----:B------:R-:W-:-:S03]  /*deed0*/  LOP3.LUT P1, RZ, R60, 0x40000, RZ, 0xc0, !PT ;  /* 0x000400003cff7812 */ /* 0x000fc6000782c0ff */
[----:B0-----:R-:W4:Y:S01]  /*deee0*/  LDL.LU.64 R56, [R1+0x1120] ;  /* 0x0011200001387983 */ /* 0x001f220000300a00 */
[----:B------:R-:W-:-:S09]  /*deef0*/  PRMT R3, R18, 0x7773, RZ ;  /* 0x0000777312037816 */ /* 0x000fd200000000ff */
[----:B--2---:R0:W-:Y:S04]  /*def00*/  @P1 STG.E.U8 desc[UR54][R52.64], R3 ;  /* 0x0000000334001986 */ /* 0x0041e8000c101136 */
[----:B0-----:R-:W2:Y:S01]  /*def10*/  LDL.LU.64 R52, [R1+0x1118] ;  /* 0x0011180001347983 */ /* 0x001ea20000300a00 */
[----:B------:R-:W-:Y:S02]  /*def20*/  LOP3.LUT P1, RZ, R60, 0x20000, RZ, 0xc0, !PT ;  /* 0x000200003cff7812 */ /* 0x000fe4000782c0ff */
[----:B---3--:R-:W-:-:S11]  /*def30*/  PRMT R3, R19, 0x7770, RZ ;  /* 0x0000777013037816 */ /* 0x008fd600000000ff */
        /* <DEDUP_REMOVED lines=11> */
[----:B----4-:R-:W-:-:S11]  /*deff0*/  PRMT R3, R54, 0x7770, RZ ;  /* 0x0000777036037816 */ /* 0x010fd600000000ff */
        /* <DEDUP_REMOVED lines=18> */
[----:B0-----:R-:W-:-:S05]  /*df120*/  PRMT R3, R55, 0x7772, RZ ;  /* 0x0000777237037816 */ /* 0x001fca00000000ff */
[----:B------:R0:W-:Y:S02]  /*df130*/  @P5 STG.E.U8 desc[UR54][R56.64], R3 ;  /* 0x0000000338005986 */ /* 0x0001e4000c101136 */
[----:B0-----:R-:W-:-:S05]  /*df140*/  PRMT R3, R55, 0x7773, RZ ;  /* 0x0000777337037816 */ /* 0x001fca00000000ff */
[----:B--2---:R0:W-:Y:S04]  /*df150*/  @P6 STG.E.U8 desc[UR54][R52.64], R3 ;  /* 0x0000000334006986 */ /* 0x0041e8000c101136 */
[----:B0-----:R-:W2:Y:S04]  /*df160*/  LDL.LU.64 R52, [R1+0x1110] ;  /* 0x0011100001347983 */ /* 0x001ea80000300a00 */
[----:B------:R-:W3:Y:S04]  /*df170*/  LDL.LU.64 R10, [R1+0x1108] ;  /* 0x00110800010a7983 */ /* 0x000ee80000300a00 */
[----:B------:R-:W4:Y:S04]  /*df180*/  LDL.LU.64 R8, [R1+0x1100] ;  /* 0x0011000001087983 */ /* 0x000f280000300a00 */
[----:B------:R-:W2:Y:S04]  /*df190*/  LDL.LU R7, [R1+0xfc] ;  /* 0x0000fc0001077983 */ /* 0x000ea80000300800 */
[----:B------:R-:W3:Y:S04]  /*df1a0*/  LDL.LU.64 R54, [R1+0x10f8] ;  /* 0x0010f80001367983 */ /* 0x000ee80000300a00 */
[----:B------:R-:W3:Y:S04]  /*df1b0*/  LDL.LU.64 R4, [R1+0x10f0] ;  /* 0x0010f00001047983 */ /* 0x000ee80000300a00 */
[----:B------:R-:W3:Y:S04]  /*df1c0*/  LDL.LU.64 R56, [R1+0x10e8] ;  /* 0x0010e80001387983 */ /* 0x000ee80000300a00 */
[----:B------:R-:W3:Y:S01]  /*df1d0*/  LDL.LU R16, [R1+0xe0] ;  /* 0x0000e00001107983 */ /* 0x000ee20000300800 */
[----:B------:R-:W-:-:S02]  /*df1e0*/  LOP3.LUT P3, RZ, R61, 0x10000, RZ, 0xc0, !PT ;  /* 0x000100003dff7812 */ /* 0x000fc4000786c0ff */
        /* <DEDUP_REMOVED lines=13> */
[----:B------:R-:W-:Y:S02]  /*df2c0*/  LOP3.LUT R60, R60, 0xfffffeff, RZ, 0xc0, !PT ;  /* 0xfffffeff3c3c7812 */ /* 0x000fe400078ec0ff */
[----:B--2---:R-:W-:-:S05]  /*df2d0*/  PRMT R3, R7, 0x7770, RZ ;  /* 0x0000777007037816 */ /* 0x004fca00000000ff */
[----:B------:R0:W-:Y:S04]  /*df2e0*/  @P3 STG.E.U8 desc[UR54][R52.64], R3 ;  /* 0x0000000334003986 */ /* 0x0001e8000c101136 */
[----:B0-----:R-:W2:Y:S04]  /*df2f0*/  LDL.LU.64 R52, [R1+0x10e0] ;  /* 0x0010e00001347983 */ /* 0x001ea80000300a00 */
[----:B------:R-:W2:Y:S04]  /*df300*/  LDL.LU.64 R26, [R1+0x10d8] ;  /* 0x0010d800011a7983 */ /* 0x000ea80000300a00 */
[----:B------:R-:W2:Y:S04]  /*df310*/  LDL.LU.64 R22, [R1+0x10d0] ;  /* 0x0010d00001167983 */ /* 0x000ea80000300a00 */
[----:B------:R-:W2:Y:S01]  /*df320*/  LDL.LU R17, [R1+0xe4] ;  /* 0x0000e40001117983 */ /* 0x000ea20000300800 */
[----:B------:R-:W-:-:S02]  /*df330*/  @P1 LOP3.LUT R60, R60, 0x100, RZ, 0xfc, !PT ;  /* 0x000001003c3c1812 */ /* 0x000fc400078efcff */
[C---:B------:R-:W-:Y:S01]  /*df340*/  LOP3.LUT P1, RZ, R61.reuse, 0x80000000, RZ, 0xc0, !PT ;  /* 0x800000003dff7812 */ /* 0x040fe2000782c0ff */
[----:B------:R-:W2:Y:S01]  /*df350*/  LDL.LU.64 R20, [R1+0x10c8] ;  /* 0x0010c80001147983 */ /* 0x000ea20000300a00 */
[----:B------:R-:W-:Y:S02]  /*df360*/  LOP3.LUT R60, R60, 0xfffffdff, RZ, 0xc0, !PT ;  /* 0xfffffdff3c3c7812 */ /* 0x000fe400078ec0ff */
[C---:B------:R-:W-:Y:S01]  /*df370*/  LOP3.LUT P4, RZ, R61.reuse, 0x40000, RZ, 0xc0, !PT ;  /* 0x000400003dff7812 */ /* 0x040fe2000788c0ff */
[----:B------:R-:W2:Y:S01]  /*df380*/  LDL.LU.64 R18, [R1+0x10c0] ;  /* 0x0010c00001127983 */ /* 0x000ea20000300a00 */
[----:B------:R-:W-:Y:S02]  /*df390*/  LOP3.LUT P5, RZ, R61, 0x200000, RZ, 0xc0, !PT ;  /* 0x002000003dff7812 */ /* 0x000fe400078ac0ff */
[----:B------:R-:W-:Y:S01]  /*df3a0*/  PRMT R3, R7, 0x7771, RZ ;  /* 0x0000777107037816 */ /* 0x000fe200000000ff */
[----:B------:R-:W2:Y:S04]  /*df3b0*/  LDL.LU.64 R14, [R1+0x10b8] ;  /* 0x0010b800010e7983 */ /* 0x000ea80000300a00 */
[----:B------:R-:W-:-:S02]  /*df3c0*/  @P1 LOP3.LUT R60, R60, 0x200, RZ, 0xfc, !PT ;  /* 0x000002003c3c1812 */ /* 0x000fc400078efcff */
[C---:B------:R-:W-:Y:S02]  /*df3d0*/  LOP3.LUT P1, RZ, R61.reuse, 0x20000000, RZ, 0xc0, !PT ;  /* 0x200000003dff7812 */ /* 0x040fe4000782c0ff */
[----:B------:R-:W-:Y:S01]  /*df3e0*/  LOP3.LUT R60, R60, 0xfffffbff, RZ, 0xc0, !PT ;  /* 0xfffffbff3c3c7812 */ /* 0x000fe200078ec0ff */
[----:B---3--:R0:W-:Y:S01]  /*df3f0*/  @P4 STG.E.U8 desc[UR54][R10.64], R3 ;  /* 0x000000030a004986 */ /* 0x0081e2000c101136 */
[----:B------:R-:W-:-:S09]  /*df400*/  LOP3.LUT P6, RZ, R61, 0x800000, RZ, 0xc0, !PT ;  /* 0x008000003dff7812 */ /* 0x000fd200078cc0ff */
[----:B------:R-:W-:Y:S02]  /*df410*/  @P1 LOP3.LUT R60, R60, 0x400, RZ, 0xfc, !PT ;  /* 0x000004003c3c1812 */ /* 0x000fe400078efcff */
[----:B------:R-:W-:Y:S02]  /*df420*/  LOP3.LUT P1, RZ, R61, 0x4000000, RZ, 0xc0, !PT ;  /* 0x040000003dff7812 */ /* 0x000fe4000782c0ff */
[----:B0-----:R-:W-:Y:S02]  /*df430*/  PRMT R3, R7, 0x7772, RZ ;  /* 0x0000777207037816 */ /* 0x001fe400000000ff */
[----:B------:R-:W-:-:S03]  /*df440*/  LOP3.LUT R60, R60, 0xfffff7ff, RZ, 0xc0, !PT ;  /* 0xfffff7ff3c3c7812 */ /* 0x000fc600078ec0ff */
[----:B----4-:R0:W-:Y:S06]  /*df450*/  @P5 STG.E.U8 desc[UR54][R8.64], R3 ;  /* 0x0000000308005986 */ /* 0x0101ec000c101136 */
[----:B------:R-:W-:Y:S02]  /*df460*/  @P1 LOP3.LUT R60, R60, 0x800, RZ, 0xfc, !PT ;  /* 0x000008003c3c1812 */ /* 0x000fe400078efcff */
[----:B0-----:R-:W-:Y:S02]  /*df470*/  PRMT R3, R7, 0x7773, RZ ;  /* 0x0000777307037816 */ /* 0x001fe400000000ff */
[----:B------:R-:W-:-:S03]  /*df480*/  LOP3.LUT P1, RZ, R61, 0x1000000, RZ, 0xc0, !PT ;  /* 0x010000003dff7812 */ /* 0x000fc6000782c0ff */
[----:B------:R0:W-:Y:S04]  /*df490*/  @P6 STG.E.U8 desc[UR54][R54.64], R3 ;  /* 0x0000000336006986 */ /* 0x0001e8000c101136 */
[----:B0-----:R-:W3:Y:S01]  /*df4a0*/  LDL.LU R54, [R1+0xe8] ;  /* 0x0000e80001367983 */ /* 0x001ee20000300800 */
[----:B------:R-:W-:-:S03]  /*df4b0*/  PRMT R3, R16, 0x7770, RZ ;  /* 0x0000777010037816 */ /* 0x000fc600000000ff */
[----:B------:R-:W4:Y:S04]  /*df4c0*/  LDL.LU.64 R12, [R1+0x10b0] ;  /* 0x0010b000010c7983 */ /* 0x000f280000300a00 */
[----:B------:R-:W3:Y:S04]  /*df4d0*/  LDL.LU.64 R10, [R1+0x10a8] ;  /* 0x0010a800010a7983 */ /* 0x000ee80000300a00 */
[----:B------:R0:W-:Y:S01]  /*df4e0*/  @P1 STG.E.U8 desc[UR54][R4.64], R3 ;  /* 0x0000000304001986 */ /* 0x0001e2000c101136 */
[----:B------:R-:W-:-:S03]  /*df4f0*/  LOP3.LUT P1, RZ, R60, 0x800, RZ, 0xc0, !PT ;  /* 0x000008003cff7812 */ /* 0x000fc6000782c0ff */
[----:B------:R-:W3:Y:S04]  /*df500*/  LDL.LU.64 R8, [R1+0x10a0] ;  /* 0x0010a00001087983 */ /* 0x000ee80000300a00 */
[----:B------:R-:W3:Y:S01]  /*df510*/  LDL.LU.64 R6, [R1+0x1098] ;  /* 0x0010980001067983 */ /* 0x000ee20000300a00 */
[----:B0-----:R-:W-:-:S03]  /*df520*/  PRMT R3, R16, 0x7771, RZ ;  /* 0x0000777110037816 */ /* 0x001fc600000000ff */
[----:B------:R-:W4:Y:S04]  /*df530*/  LDL.LU R55, [R1+0xec] ;  /* 0x0000ec0001377983 */ /* 0x000f280000300800 */
[----:B------:R0:W-:Y:S01]  /*df540*/  @P1 STG.E.U8 desc[UR54][R56.64], R3 ;  /* 0x0000000338001986 */ /* 0x0001e2000c101136 */
[----:B------:R-:W-:-:S03]  /*df550*/  LOP3.LUT P1, RZ, R60, 0x400, RZ, 0xc0, !PT ;  /* 0x000004003cff7812 */ /* 0x000fc6000782c0ff */
[----:B------:R-:W4:Y:S04]  /*df560*/  LDL.LU.64 R4, [R1+0x1090] ;  /* 0x0010900001047983 */ /* 0x000f280000300a00 */
[----:B0-----:R-:W4:Y:S01]  /*df570*/  LDL.LU.64 R56, [R1+0x1088] ;  /* 0x0010880001387983 */ /* 0x001f220000300a00 */
[----:B------:R-:W-:-:S05]  /*df580*/  PRMT R3, R16, 0x7772, RZ ;  /* 0x0000777210037816 */ /* 0x000fca00000000ff */
[----:B--2---:R0:W-:Y:S04]  /*df590*/  @P1 STG.E.U8 desc[UR54][R52.64], R3 ;  /* 0x0000000334001986 */ /* 0x0041e8000c101136 */
        /* <DEDUP_REMOVED lines=19> */
[----:B---3--:R-:W-:-:S07]  /*df6d0*/  PRMT R3, R54, 0x7770, RZ ;  /* 0x0000777036037816 */ /* 0x008fce00000000ff */
        /* <DEDUP_REMOVED lines=20> */
[----:B------:R-:W3:Y:S04]  /*df820*/  LDL.LU.64 R6, [R1+0x1060] ;  /* 0x0010600001067983 */ /* 0x000ee80000300a00 */
[----:B------:R-:W3:Y:S04]  /*df830*/  LDL.LU R56, [R1+0xd0] ;  /* 0x0000d00001387983 */ /* 0x000ee80000300800 */
[----:B------:R-:W3:Y:S04]  /*df840*/  LDL.LU.64 R4, [R1+0x1058] ;  /* 0x0010580001047983 */ /* 0x000ee80000300a00 */
[----:B------:R-:W3:Y:S01]  /*df850*/  LDL.LU R14, [R1+0xd4] ;  /* 0x0000d400010e7983 */ /* 0x000ee20000300800 */
[----:B------:R-:W-:-:S02]  /*df860*/  PRMT R3, R55, 0x7773, RZ ;  /* 0x0000777337037816 */ /* 0x000fc400000000ff */
[----:B------:R-:W-:Y:S01]  /*df870*/  LOP3.LUT P3, RZ, R0, 0x800000, RZ, 0xc0, !PT ;  /* 0x0080000000ff7812 */ /* 0x000fe2000786c0ff */
[----:B------:R-:W3:Y:S01]  /*df880*/  LDL.LU.64 R54, [R1+0x1050] ;  /* 0x0010500001367983 */ /* 0x000ee20000300a00 */
        /* <DEDUP_REMOVED lines=12> */
[----:B------:R-:W-:Y:S01]  /*df950*/  LOP3.LUT P1, RZ, R2, 0x80, RZ, 0xc0, !PT ;  /* 0x0000008002ff7812 */ /* 0x000fe2000782c0ff */
[----:B--2---:R0:W-:Y:S04]  /*df960*/  @P3 STG.E.U8 desc[UR54][R52.64], R3 ;  /* 0x0000000334003986 */ /* 0x0041e8000c101136 */
[----:B0-----:R-:W2:Y:S04]  /*df970*/  LDL.LU.64 R52, [R1+0x1048] ;  /* 0x0010480001347983 */ /* 0x001ea80000300a00 */
[----:B------:R-:W2:Y:S01]  /*df980*/  LDL.LU.64 R26, [R1+0x1040] ;  /* 0x00104000011a7983 */ /* 0x000ea20000300a00 */
[----:B------:R-:W-:-:S03]  /*df990*/  LOP3.LUT R60, R60, 0xfffffffe, RZ, 0xc0, !PT ;  /* 0xfffffffe3c3c7812 */ /* 0x000fc600078ec0ff */
[----:B------:R-:W2:Y:S01]  /*df9a0*/  LDL.LU.64 R22, [R1+0x1038] ;  /* 0x0010380001167983 */ /* 0x000ea20000300a00 */
[----:B------:R-:W-:Y:S02]  /*df9b0*/  @P1 LOP3.LUT R60, R60, 0x1, RZ, 0xfc, !PT ;  /* 0x000000013c3c1812 */ /* 0x000fe400078efcff */
[----:B------:R-:W-:Y:S01]  /*df9c0*/  LOP3.LUT P1, RZ, R2, 0x20, RZ, 0xc0, !PT ;  /* 0x0000002002ff7812 */ /* 0x000fe2000782c0ff */
[----:B------:R-:W2:Y:S01]  /*df9d0*/  LDL.LU R15, [R1+0xd8] ;  /* 0x0000d800010f7983 */ /* 0x000ea20000300800 */
[----:B------:R-:W-:-:S03]  /*df9e0*/  LOP3.LUT R60, R60, 0xfffffffd, RZ, 0xc0, !PT ;  /* 0xfffffffd3c3c7812 */ /* 0x000fc600078ec0ff */
[----:B------:R-:W2:Y:S04]  /*df9f0*/  LDL.LU.64 R20, [R1+0x1030] ;  /* 0x0010300001147983 */ /* 0x000ea80000300a00 */
[----:B------:R-:W2:Y:S04]  /*dfa00*/  LDL.LU.64 R18, [R1+0x1028] ;  /* 0x0010280001127983 */ /* 0x000ea80000300a00 */
[----:B------:R-:W-:Y:S01]  /*dfa10*/  @P1 LOP3.LUT R60, R60, 0x2, RZ, 0xfc, !PT ;  /* 0x000000023c3c1812 */ /* 0x000fe200078efcff */
[----:B------:R-:W2:Y:S01]  /*dfa20*/  LDL.LU.64 R16, [R1+0x1020] ;  /* 0x0010200001107983 */ /* 0x000ea20000300a00 */
[----:B------:R-:W-:-:S02]  /*dfa30*/  LOP3.LUT P1, RZ, R2, 0x4, RZ, 0xc0, !PT ;  /* 0x0000000402ff7812 */ /* 0x000fc4000782c0ff */
[----:B------:R-:W-:Y:S01]  /*dfa40*/  LOP3.LUT R60, R60, 0xfffffffb, RZ, 0xc0, !PT ;  /* 0xfffffffb3c3c7812 */ /* 0x000fe200078ec0ff */
[----:B------:R-:W2:Y:S01]  /*dfa50*/  LDL.LU R57, [R1+0xdc] ;  /* 0x0000dc0001397983 */ /* 0x000ea20000300800 */
[C---:B------:R-:W-:Y:S02]  /*dfa60*/  LOP3.LUT P4, RZ, R0.reuse, 0x1000000, RZ, 0xc0, !PT ;  /* 0x0100000000ff7812 */ /* 0x040fe4000788c0ff */
[----:B------:R-:W-:Y:S01]  /*dfa70*/  LOP3.LUT P5, RZ, R0, 0x4000000, RZ, 0xc0, !PT ;  /* 0x0400000000ff7812 */ /* 0x000fe200078ac0ff */
[----:B------:R-:W2:Y:S01]  /*dfa80*/  LDL.LU.64 R12, [R1+0x1018] ;  /* 0x00101800010c7983 */ /* 0x000ea20000300a00 */
[----:B---3--:R-:W-:-:S05]  /*dfa90*/  PRMT R3, R56, 0x7770, RZ ;  /* 0x0000777038037816 */ /* 0x008fca00000000ff */
[----:B------:R-:W-:Y:S02]  /*dfaa0*/  @P1 LOP3.LUT R60, R60, 0x4, RZ, 0xfc, !PT ;  /* 0x000000043c3c1812 */ /* 0x000fe400078efcff */
[----:B------:R-:W-:Y:S02]  /*dfab0*/  LOP3.LUT P1, RZ, R2, 0x1, RZ, 0xc0, !PT ;  /* 0x0000000102ff7812 */ /* 0x000fe4000782c0ff */
[----:B------:R-:W-:Y:S01]  /*dfac0*/  LOP3.LUT P6, RZ, R0, 0x20000000, RZ, 0xc0, !PT ;  /* 0x2000000000ff7812 */ /* 0x000fe200078cc0ff */
[----:B------:R0:W-:Y:S01]  /*dfad0*/  @P4 STG.E.U8 desc[UR54][R10.64], R3 ;  /* 0x000000030a004986 */ /* 0x0001e2000c101136 */
        /* <DEDUP_REMOVED lines=10> */
[----:B------:R-:W3:Y:S04]  /*dfb80*/  LDL.LU.64 R6, [R1+0x1000] ;  /* 0x0010000001067983 */ /* 0x000ee80000300a00 */
[----:B------:R0:W-:Y:S01]  /*dfb90*/  @P1 STG.E.U8 desc[UR54][R4.64], R3 ;  /* 0x0000000304001986 */ /* 0x0001e2000c101136 */
[----:B------:R-:W-:-:S03]  /*dfba0*/  LOP3.LUT P1, RZ, R60, 0x8, RZ, 0xc0, !PT ;  /* 0x000000083cff7812 */ /* 0x000fc6000782c0ff */
[----:B------:R-:W3:Y:S01]  /*dfbb0*/  LDL.LU R56, [R1+0xc0] ;  /* 0x0000c00001387983 */ /* 0x000ee20000300800 */
[----:B0-----:R-:W-:-:S03]  /*dfbc0*/  PRMT R3, R14, 0x7770, RZ ;  /* 0x000077700e037816 */ /* 0x001fc600000000ff */
[----:B------:R-:W3:Y:S06]  /*dfbd0*/  LDL.LU.64 R4, [R1+0xff8] ;  /* 0x000ff80001047983 */ /* 0x000eec0000300a00 */
[----:B------:R0:W-:Y:S01]  /*dfbe0*/  @P1 STG.E.U8 desc[UR54][R54.64], R3 ;  /* 0x0000000336001986 */ /* 0x0001e2000c101136 */
[----:B------:R-:W-:-:S03]  /*dfbf0*/  LOP3.LUT P1, RZ, R60, 0x4, RZ, 0xc0, !PT ;  /* 0x000000043cff7812 */ /* 0x000fc6000782c0ff */
[----:B0-----:R-:W3:Y:S01]  /*dfc00*/  LDL.LU.64 R54, [R1+0xff0] ;  /* 0x000ff00001367983 */ /* 0x001ee20000300a00 */
[----:B------:R-:W-:-:S09]  /*dfc10*/  PRMT R3, R14, 0x7771, RZ ;  /* 0x000077710e037816 */ /* 0x000fd200000000ff */
        /* <DEDUP_REMOVED lines=42> */
[----:B------:R-:W3:Y:S04]  /*dfec0*/  LDL.LU.64 R4, [R1+0xfc0] ;  /* 0x000fc00001047983 */ /* 0x000ee80000300a00 */
[----:B------:R-:W3:Y:S01]  /*dfed0*/  LDL.LU R57, [R1+0xc4] ;  /* 0x0000c40001397983 */ /* 0x000ee20000300800 */
[----:B------:R-:W-:-:S03]  /*dfee0*/  LOP3.LUT P3, RZ, R2, 0x20000000, RZ, 0xc0, !PT ;  /* 0x2000000002ff7812 */ /* 0x000fc6000786c0ff */
[----:B------:R-:W3:Y:S01]  /*dfef0*/  LDL.LU.64 R54, [R1+0xfb8] ;  /* 0x000fb80001367983 */ /* 0x000ee20000300a00 */
[----:B------:R-:W-:-:S03]  /*dff00*/  PRMT R3, R56, 0x7772, RZ ;  /* 0x0000777238037816 */ /* 0x000fc600000000ff */
[----:B------:R-:W3:Y:S01]  /*dff10*/  LDL.LU R21, [R1+0xc8] ;  /* 0x0000c80001157983 */ /* 0x000ee20000300800 */
        /* <DEDUP_REMOVED lines=11> */
[----:B------:R-:W-:-:S09]  /*dffd0*/  LOP3.LUT P4, RZ, R2, 0x80000000, RZ, 0xc0, !PT ;  /* 0x8000000002ff7812 */ /* 0x000fd2000788c0ff */
        /* <DEDUP_REMOVED lines=8> */
[----:B------:R-:W-:Y:S02]  /*e0060*/  PRMT R3, R56, 0x7773, RZ ;  /* 0x0000777338037816 */ /* 0x000fe400000000ff */
[----:B------:R-:W-:-:S03]  /*e0070*/  LOP3.LUT P1, RZ, R49, 0x400, RZ, 0xc0, !PT ;  /* 0x0000040031ff7812 */ /* 0x000fc6000782c0ff */
[----:B---3--:R0:W-:Y:S01]  /*e0080*/  @P4 STG.E.U8 desc[UR54][R8.64], R3 ;  /* 0x0000000308004986 */ /* 0x0081e2000c101136 */
[----:B------:R-:W-:-:S03]  /*e0090*/  LOP3.LUT R61, R61, 0xfdffffff, RZ, 0xc0, !PT ;  /* 0xfdffffff3d3d7812 */ /* 0x000fc600078ec0ff */
[----:B0-----:R-:W3:Y:S04]  /*e00a0*/  LDL.LU R8, [R1+0xcc] ;  /* 0x0000cc0001087983 */ /* 0x001ee80000300800 */
[----:B------:R-:W3:Y:S02]  /*e00b0*/  LDL.LU.64 R18, [R1+0xf98] ;  /* 0x000f980001127983 */ /* 0x000ee40000300a00 */
[----:B------:R-:W-:Y:S02]  /*e00c0*/  @P1 LOP3.LUT R61, R61, 0x2000000, RZ, 0xfc, !PT ;  /* 0x020000003d3d1812 */ /* 0x000fe400078efcff */
[----:B------:R-:W-:Y:S01]  /*e00d0*/  LOP3.LUT P1, RZ, R49, 0x100, RZ, 0xc0, !PT ;  /* 0x0000010031ff7812 */ /* 0x000fe2000782c0ff */
[----:B------:R-:W3:Y:S01]  /*e00e0*/  LDL.LU.64 R16, [R1+0xf90] ;  /* 0x000f900001107983 */ /* 0x000ee20000300a00 */
[----:B------:R-:W-:-:S02]  /*e00f0*/  LOP3.LUT R61, R61, 0xfbffffff, RZ, 0xc0, !PT ;  /* 0xfbffffff3d3d7812 */ /* 0x000fc400078ec0ff */
[C---:B------:R-:W-:Y:S01]  /*e0100*/  LOP3.LUT P5, RZ, R49.reuse, 0x1, RZ, 0xc0, !PT ;  /* 0x0000000131ff7812 */ /* 0x040fe200078ac0ff */
[----:B------:R-:W3:Y:S01]  /*e0110*/  LDL.LU.64 R14, [R1+0xf88] ;  /* 0x000f8800010e7983 */ /* 0x000ee20000300a00 */
[----:B------:R-:W-:Y:S02]  /*e0120*/  LOP3.LUT P6, RZ, R49, 0x4, RZ, 0xc0, !PT ;  /* 0x0000000431ff7812 */ /* 0x000fe400078cc0ff */
[----:B------:R-:W-:Y:S01]  /*e0130*/  PRMT R3, R57, 0x7770, RZ ;  /* 0x0000777039037816 */ /* 0x000fe200000000ff */
[----:B------:R-:W3:Y:S04]  /*e0140*/  LDL.LU.64 R12, [R1+0xf80] ;  /* 0x000f8000010c7983 */ /* 0x000ee80000300a00 */
[----:B------:R-:W-:Y:S02]  /*e0150*/  @P1 LOP3.LUT R61, R61, 0x4000000, RZ, 0xfc, !PT ;  /* 0x040000003d3d1812 */ /* 0x000fe400078efcff */
[----:B------:R-:W-:-:S02]  /*e0160*/  LOP3.LUT P1, RZ, R49, 0x80, RZ, 0xc0, !PT ;  /* 0x0000008031ff7812 */ /* 0x000fc4000782c0ff */
[----:B------:R-:W-:Y:S01]  /*e0170*/  LOP3.LUT R61, R61, 0xf7ffffff, RZ, 0xc0, !PT ;  /* 0xf7ffffff3d3d7812 */ /* 0x000fe200078ec0ff */
[----:B----4-:R0:W-:Y:S10]  /*e0180*/  @P5 STG.E.U8 desc[UR54][R10.64], R3 ;  /* 0x000000030a005986 */ /* 0x0101f4000c101136 */
[----:B------:R-:W-:-:S02]  /*e0190*/  @P1 LOP3.LUT R61, R61, 0x8000000, RZ, 0xfc, !PT ;  /* 0x080000003d3d1812 */ /* 0x000fc400078efcff */
[----:B------:R-:W-:Y:S01]  /*e01a0*/  LOP3.LUT P1, RZ, R49, 0x20, RZ, 0xc0, !PT ;  /* 0x0000002031ff7812 */ /* 0x000fe2000782c0ff */
[----:B0-----:R-:W4:Y:S01]  /*e01b0*/  LDL.LU.64 R10, [R1+0xf78] ;  /* 0x000f7800010a7983 */ /* 0x001f220000300a00 */
[----:B------:R-:W-:-:S05]  /*e01c0*/  PRMT R3, R57, 0x7771, RZ ;  /* 0x0000777139037816 */ /* 0x000fca00000000ff */
[----:B------:R0:W-:Y:S02]  /*e01d0*/  @P6 STG.E.U8 desc[UR54][R6.64], R3 ;  /* 0x0000000306006986 */ /* 0x0001e4000c101136 */
[----:B0-----:R-:W-:Y:S02]  /*e01e0*/  PRMT R3, R57, 0x7772, RZ ;  /* 0x0000777239037816 */ /* 0x001fe400000000ff */
[----:B------:R-:W4:Y:S04]  /*e01f0*/  LDL.LU.64 R6, [R1+0xf68] ;  /* 0x000f680001067983 */ /* 0x000f280000300a00 */
[----:B------:R0:W-:Y:S01]  /*e0200*/  @P1 STG.E.U8 desc[UR54][R4.64], R3 ;  /* 0x0000000304001986 */ /* 0x0001e2000c101136 */
[----:B------:R-:W-:Y:S02]  /*e0210*/  LOP3.LUT P1, RZ, R61, 0x8000000, RZ, 0xc0, !PT ;  /* 0x080000003dff7812 */ /* 0x000fe4000782c0ff */
        /* <DEDUP_REMOVED lines=12> */
[----:B------:R0:W-:Y:S01]  /*e02e0*/  @P1 STG.E.U8 desc[UR54][R26.64], R3 ;  /* 0x000000031a001986 */ /* 0x0001e2000c101136 */
[----:B------:R-:W-:Y:S02]  /*e02f0*/  LOP3.LUT P1, RZ, R61, 0x1000000, RZ, 0xc0, !PT ;  /* 0x010000003dff7812 */ /* 0x000fe4000782c0ff */
[----:B0-----:R-:W-:Y:S01]  /*e0300*/  PRMT R3, R21, 0x7772, RZ ;  /* 0x0000777215037816 */ /* 0x001fe200000000ff */
[----:B------:R-:W2:Y:S10]  /*e0310*/  LDL.LU.64 R26, [R1+0x43e8] ;  /* 0x0043e800011a7983 */ /* 0x000eb40000300a00 */
[----:B------:R0:W-:Y:S01]  /*e0320*/  @P1 STG.E.U8 desc[UR54][R22.64], R3 ;  /* 0x0000000316001986 */ /* 0x0001e2000c101136 */
[----:B------:R-:W-:-:S02]  /*e0330*/  LOP3.LUT P1, RZ, R61, 0x800000, RZ, 0xc0, !PT ;  /* 0x008000003dff7812 */ /* 0x000fc4000782c0ff */
[----:B0-----:R-:W-:-:S11]  /*e0340*/  PRMT R3, R21, 0x7773, RZ ;  /* 0x0000777315037816 */ /* 0x001fd600000000ff */
[----:B---3--:R0:W-:Y:S01]  /*e0350*/  @P1 STG.E.U8 desc[UR54][R18.64], R3 ;  /* 0x0000000312001986 */ /* 0x0081e2000c101136 */
        /* <DEDUP_REMOVED lines=37> */
[----:B------:R-:W-:-:S09]  /*e05b0*/  LOP3.LUT R61, R61, 0xffffefff, RZ, 0xc0, !PT ;  /* 0xffffefff3d3d7812 */ /* 0x000fd200078ec0ff */
[----:B--2---:R0:W-:Y:S04]  /*e05c0*/  @P3 STG.E.U8 desc[UR54][R52.64], R3 ;  /* 0x0000000334003986 */ /* 0x0041e8000c101136 */
[----:B0-----:R-:W2:Y:S01]  /*e05d0*/  LDL.LU.64 R52, [R1+0xf10] ;  /* 0x000f100001347983 */ /* 0x001ea20000300a00 */
[----:B---3--:R-:W-:-:S03]  /*e05e0*/  LOP3.LUT P1, RZ, R48, 0x1000, RZ, 0xc0, !PT ;  /* 0x0000100030ff7812 */ /* 0x008fc6000782c0ff */
[----:B------:R-:W3:Y:S04]  /*e05f0*/  LDL.LU R8, [R1+0xbc] ;  /* 0x0000bc0001087983 */ /* 0x000ee80000300800 */
[----:B------:R-:W3:Y:S04]  /*e0600*/  LDL.LU.64 R22, [R1+0xf08] ;  /* 0x000f080001167983 */ /* 0x000ee80000300a00 */
[----:B------:R-:W3:Y:S02]  /*e0610*/  LDL.LU.64 R20, [R1+0xf00] ;  /* 0x000f000001147983 */ /* 0x000ee40000300a00 */
[----:B------:R-:W-:-:S02]  /*e0620*/  @P1 LOP3.LUT R61, R61, 0x1000, RZ, 0xfc, !PT ;  /* 0x000010003d3d1812 */ /* 0x000fc400078efcff */
[C---:B------:R-:W-:Y:S01]  /*e0630*/  LOP3.LUT P1, RZ, R48.reuse, 0x400, RZ, 0xc0, !PT ;  /* 0x0000040030ff7812 */ /* 0x040fe2000782c0ff */
[----:B------:R-:W3:Y:S01]  /*e0640*/  LDL.LU.64 R18, [R1+0xef8] ;  /* 0x000ef80001127983 */ /* 0x000ee20000300a00 */
[----:B------:R-:W-:Y:S02]  /*e0650*/  LOP3.LUT R61, R61, 0xffffdfff, RZ, 0xc0, !PT ;  /* 0xffffdfff3d3d7812 */ /* 0x000fe400078ec0ff */
[----:B------:R-:W-:Y:S01]  /*e0660*/  LOP3.LUT P4, RZ, R48, 0x1, RZ, 0xc0, !PT ;  /* 0x0000000130ff7812 */ /* 0x000fe2000788c0ff */
[----:B------:R-:W3:Y:S08]  /*e0670*/  LDL.LU.64 R16, [R1+0xef0] ;  /* 0x000ef00001107983 */ /* 0x000ef00000300a00 */
[----:B------:R-:W-:-:S02]  /*e0680*/  @P1 LOP3.LUT R61, R61, 0x2000, RZ, 0xfc, !PT ;  /* 0x000020003d3d1812 */ /* 0x000fc400078efcff */
        /* <DEDUP_REMOVED lines=13> */
[C---:B------:R-:W-:Y:S02]  /*e0760*/  LOP3.LUT P1, RZ, R48.reuse, 0x20, RZ, 0xc0, !PT ;  /* 0x0000002030ff7812 */ /* 0x040fe4000782c0ff */
[----:B------:R-:W-:Y:S01]  /*e0770*/  LOP3.LUT R61, R61, 0xfffbffff, RZ, 0xc0, !PT ;  /* 0xfffbffff3d3d7812 */ /* 0x000fe200078ec0ff */
[----:B----4-:R0:W-:Y:S01]  /*e0780*/  @P4 STG.E.U8 desc[UR54][R10.64], R3 ;  /* 0x000000030a004986 */ /* 0x0101e2000c101136 */
[----:B------:R-:W-:-:S09]  /*e0790*/  LOP3.LUT P5, RZ, R48, 0x2, RZ, 0xc0, !PT ;  /* 0x0000000230ff7812 */ /* 0x000fd200078ac0ff */
[----:B------:R-:W-:Y:S02]  /*e07a0*/  @P1 LOP3.LUT R61, R61, 0x40000, RZ, 0xfc, !PT ;  /* 0x000400003d3d1812 */ /* 0x000fe400078efcff */
[C---:B------:R-:W-:Y:S02]  /*e07b0*/  LOP3.LUT P1, RZ, R48.reuse, 0x10, RZ, 0xc0, !PT ;  /* 0x0000001030ff7812 */ /* 0x040fe4000782c0ff */
[----:B0-----:R-:W-:Y:S02]  /*e07c0*/  PRMT R3, R9, 0x7773, RZ ;  /* 0x0000777309037816 */ /* 0x001fe400000000ff */
[----:B------:R-:W4:Y:S01]  /*e07d0*/  LDL.LU R9, [R1+0xa0] ;  /* 0x0000a00001097983 */ /* 0x000f220000300800 */
[----:B------:R-:W-:-:S03]  /*e07e0*/  LOP3.LUT P6, RZ, R48, 0x4, RZ, 0xc0, !PT ;  /* 0x0000000430ff7812 */ /* 0x000fc600078cc0ff */
[----:B------:R-:W4:Y:S01]  /*e07f0*/  LDL.LU.64 R14, [R1+0xee8] ;  /* 0x000ee800010e7983 */ /* 0x000f220000300a00 */
[----:B------:R-:W-:-:S03]  /*e0800*/  LOP3.LUT R61, R61, 0xfff7ffff, RZ, 0xc0, !PT ;  /* 0xfff7ffff3d3d7812 */ /* 0x000fc600078ec0ff */
[----:B------:R0:W-:Y:S01]  /*e0810*/  @P5 STG.E.U8 desc[UR54][R6.64], R3 ;  /* 0x0000000306005986 */ /* 0x0001e2000c101136 */
[----:B------:R-:W-:Y:S02]  /*e0820*/  @P1 LOP3.LUT R61, R61, 0x80000, RZ, 0xfc, !PT ;  /* 0x000800003d3d1812 */ /* 0x000fe400078efcff */
[----:B------:R-:W-:Y:S01]  /*e0830*/  LOP3.LUT P1, RZ, R48, 0x8, RZ, 0xc0, !PT ;  /* 0x0000000830ff7812 */ /* 0x000fe2000782c0ff */
[----:B------:R-:W4:Y:S04]  /*e0840*/  LDL.LU.64 R12, [R1+0xee0] ;  /* 0x000ee000010c7983 */ /* 0x000f280000300a00 */
[----:B------:R-:W4:Y:S01]  /*e0850*/  LDL.LU.64 R10, [R1+0xed8] ;  /* 0x000ed800010a7983 */ /* 0x000f220000300a00 */
[----:B0-----:R-:W-:-:S03]  /*e0860*/  PRMT R3, R60, 0x7770, RZ ;  /* 0x000077703c037816 */ /* 0x001fc600000000ff */
[----:B------:R-:W4:Y:S04]  /*e0870*/  LDL.LU.64 R6, [R1+0xed0] ;  /* 0x000ed00001067983 */ /* 0x000f280000300a00 */
[----:B------:R0:W-:Y:S02]  /*e0880*/  @P6 STG.E.U8 desc[UR54][R4.64], R3 ;  /* 0x0000000304006986 */ /* 0x0001e4000c101136 */
[----:B0-----:R-:W-:Y:S02]  /*e0890*/  PRMT R3, R60, 0x7771, RZ ;  /* 0x000077713c037816 */ /* 0x001fe400000000ff */
[----:B------:R-:W4:Y:S04]  /*e08a0*/  LDL.LU.64 R4, [R1+0xeb0] ;  /* 0x000eb00001047983 */ /* 0x000f280000300a00 */
[----:B------:R0:W-:Y:S01]  /*e08b0*/  @P1 STG.E.U8 desc[UR54][R56.64], R3 ;  /* 0x0000000338001986 */ /* 0x0001e2000c101136 */
[----:B------:R-:W-:-:S02]  /*e08c0*/  LOP3.LUT P1, RZ, R61, 0x80000, RZ, 0xc0, !PT ;  /* 0x000800003dff7812 */ /* 0x000fc4000782c0ff */
        /* <DEDUP_REMOVED lines=22> */
[C---:B------:R-:W-:Y:S02]  /*e0a30*/  LOP3.LUT P0, RZ, R48.reuse, 0x4000, RZ, 0xc0, !PT ;  /* 0x0000400030ff7812 */ /* 0x040fe4000780c0ff */
[----:B------:R-:W-:Y:S02]  /*e0a40*/  LOP3.LUT P3, RZ, R48, 0x8000, RZ, 0xc0, !PT ;  /* 0x0000800030ff7812 */ /* 0x000fe4000786c0ff */
[----:B----4-:R-:W-:-:S05]  /*e0a50*/  PRMT R3, R9, 0x7770, RZ ;  /* 0x0000777009037816 */ /* 0x010fca00000000ff */
[----:B------:R0:W-:Y:S01]  /*e0a60*/  @P1 STG.E.U8 desc[UR54][R14.64], R3 ;  /* 0x000000030e001986 */ /* 0x0001e2000c101136 */
[----:B------:R-:W-:Y:S02]  /*e0a70*/  LOP3.LUT P1, RZ, R61, 0x1000, RZ, 0xc0, !PT ;  /* 0x000010003dff7812 */ /* 0x000fe4000782c0ff */
[----:B0-----:R-:W-:-:S11]  /*e0a80*/  PRMT R3, R9, 0x7771, RZ ;  /* 0x0000777109037816 */ /* 0x001fd600000000ff */
        /* <DEDUP_REMOVED lines=13> */
[----:B------:R0:W-:Y:S02]  /*e0b60*/  @P5 STG.E.U8 desc[UR54][R54.64], R3 ;  /* 0x0000000336005986 */ /* 0x0001e4000c101136 */
[----:B0-----:R-:W-:Y:S02]  /*e0b70*/  PRMT R3, R50, 0x7773, RZ ;  /* 0x0000777332037816 */ /* 0x001fe400000000ff */
[----:B------:R-:W3:Y:S04]  /*e0b80*/  LDL.LU R50, [R1+0x43e0] ;  /* 0x0043e00001327983 */ /* 0x000ee80000300800 */
[----:B------:R-:W4:Y:S04]  /*e0b90*/  LDL.LU.64 R56, [R1+0xe30] ;  /* 0x000e300001387983 */ /* 0x000f280000300a00 */
[----:B--2---:R0:W-:Y:S04]  /*e0ba0*/  @P6 STG.E.U8 desc[UR54][R52.64], R3 ;  /* 0x0000000334006986 */ /* 0x0041e8000c101136 */
[----:B0-----:R-:W2:Y:S04]  /*e0bb0*/  LDL.LU.64 R52, [R1+0xe28] ;  /* 0x000e280001347983 */ /* 0x001ea80000300a00 */
[----:B------:R-:W2:Y:S04]  /*e0bc0*/  LDL.LU.64 R10, [R1+0xe20] ;  /* 0x000e2000010a7983 */ /* 0x000ea80000300a00 */
        /* <DEDUP_REMOVED lines=21> */
[C---:B------:R-:W-:Y:S02]  /*e0d20*/  LOP3.LUT P1, RZ, R48.reuse, 0x4000000, RZ, 0xc0, !PT ;  /* 0x0400000030ff7812 */ /* 0x040fe4000782c0ff */
[----:B------:R-:W-:Y:S02]  /*e0d30*/  LOP3.LUT R61, R61, 0xfffffdff, RZ, 0xc0, !PT ;  /* 0xfffffdff3d3d7812 */ /* 0x000fe400078ec0ff */
[----:B------:R-:W-:-:S09]  /*e0d40*/  LOP3.LUT P4, RZ, R48, 0x100000, RZ, 0xc0, !PT ;  /* 0x0010000030ff7812 */ /* 0x000fd2000788c0ff */
[----:B------:R-:W-:Y:S02]  /*e0d50*/  @P1 LOP3.LUT R61, R61, 0x200, RZ, 0xfc, !PT ;  /* 0x000002003d3d1812 */ /* 0x000fe400078efcff */
[----:B------:R-:W-:Y:S02]  /*e0d60*/  LOP3.LUT P1, RZ, R48, 0x2000000, RZ, 0xc0, !PT ;  /* 0x0200000030ff7812 */ /* 0x000fe4000782c0ff */
[----:B------:R-:W-:Y:S02]  /*e0d70*/  LOP3.LUT R61, R61, 0xfffffbff, RZ, 0xc0, !PT ;  /* 0xfffffbff3d3d7812 */ /* 0x000fe400078ec0ff */
[----:B--2---:R-:W-:-:S05]  /*e0d80*/  PRMT R3, R9, 0x7770, RZ ;  /* 0x0000777009037816 */ /* 0x004fca00000000ff */
[----:B----4-:R0:W-:Y:S04]  /*e0d90*/  @P3 STG.E.U8 desc[UR54][R56.64], R3 ;  /* 0x0000000338003986 */ /* 0x0101e8000c101136 */
[----:B0-----:R-:W2:Y:S01]  /*e0da0*/  LDL.LU.64 R56, [R1+0xe00] ;  /* 0x000e000001387983 */ /* 0x001ea20000300a00 */
[----:B------:R-:W-:Y:S02]  /*e0db0*/  @P1 LOP3.LUT R61, R61, 0x400, RZ, 0xfc, !PT ;  /* 0x000004003d3d1812 */ /* 0x000fe400078efcff */
[----:B------:R-:W-:Y:S02]  /*e0dc0*/  LOP3.LUT P1, RZ, R48, 0x1000000, RZ, 0xc0, !PT ;  /* 0x0100000030ff7812 */ /* 0x000fe4000782c0ff */
[----:B------:R-:W-:Y:S02]  /*e0dd0*/  PRMT R3, R9, 0x7771, RZ ;  /* 0x0000777109037816 */ /* 0x000fe400000000ff */
[----:B------:R-:W-:-:S03]  /*e0de0*/  LOP3.LUT R61, R61, 0xfffff7ff, RZ, 0xc0, !PT ;  /* 0xfffff7ff3d3d7812 */ /* 0x000fc600078ec0ff */
[----:B------:R0:W-:Y:S01]  /*e0df0*/  @P4 STG.E.U8 desc[UR54][R52.64], R3 ;  /* 0x0000000334004986 */ /* 0x0001e2000c101136 */
[C---:B------:R-:W-:Y:S02]  /*e0e00*/  LOP3.LUT P5, RZ, R48.reuse, 0x200000, RZ, 0xc0, !PT ;  /* 0x0020000030ff7812 */ /* 0x040fe400078ac0ff */
[----:B------:R-:W-:-:S03]  /*e0e10*/  LOP3.LUT P6, RZ, R48, 0x400000, RZ, 0xc0, !PT ;  /* 0x0040000030ff7812 */ /* 0x000fc600078cc0ff */
[----:B------:R-:W-:Y:S01]  /*e0e20*/  @P1 LOP3.LUT R61, R61, 0x800, RZ, 0xfc, !PT ;  /* 0x000008003d3d1812 */ /* 0x000fe200078efcff */
[----:B0-----:R-:W4:Y:S01]  /*e0e30*/  LDL.LU.64 R52, [R1+0xdf8] ;  /* 0x000df80001347983 */ /* 0x001f220000300a00 */
[----:B------:R-:W-:-:S03]  /*e0e40*/  LOP3.LUT P1, RZ, R48, 0x800000, RZ, 0xc0, !PT ;  /* 0x0080000030ff7812 */ /* 0x000fc6000782c0ff */
[----:B------:R-:W4:Y:S04]  /*e0e50*/  LDL.LU.64 R48, [R1+0xdf0] ;  /* 0x000df00001307983 */ /* 0x000f280000300a00 */
[----:B------:R-:W4:Y:S04]  /*e0e60*/  LDL.LU R19, [R1+0x90] ;  /* 0x0000900001137983 */ /* 0x000f280000300800 */
[----:B------:R-:W4:Y:S04]  /*e0e70*/  LDL.LU.64 R22, [R1+0xde8] ;  /* 0x000de80001167983 */ /* 0x000f280000300a00 */
[----:B------:R-:W4:Y:S01]  /*e0e80*/  LDL.LU.64 R20, [R1+0xde0] ;  /* 0x000de00001147983 */ /* 0x000f220000300a00 */
[----:B------:R-:W-:-:S03]  /*e0e90*/  PRMT R3, R9, 0x7772, RZ ;  /* 0x0000777209037816 */ /* 0x000fc600000000ff */
[----:B------:R-:W4:Y:S04]  /*e0ea0*/  LDL.LU.64 R16, [R1+0xdd8] ;  /* 0x000dd80001107983 */ /* 0x000f280000300a00 */
[----:B------:R0:W-:Y:S02]  /*e0eb0*/  @P5 STG.E.U8 desc[UR54][R10.64], R3 ;  /* 0x000000030a005986 */ /* 0x0001e4000c101136 */
[----:B0-----:R-:W-:-:S05]  /*e0ec0*/  PRMT R3, R9, 0x7773, RZ ;  /* 0x0000777309037816 */ /* 0x001fca00000000ff */
[----:B---3--:R0:W-:Y:S04]  /*e0ed0*/  @P6 STG.E.U8 desc[UR54][R54.64], R3 ;  /* 0x0000000336006986 */ /* 0x0081e8000c101136 */
[----:B0-----:R-:W3:Y:S01]  /*e0ee0*/  LDL.LU R55, [R1+0x94] ;  /* 0x0000940001377983 */ /* 0x001ee20000300800 */
[----:B------:R-:W-:-:S03]  /*e0ef0*/  PRMT R3, R18, 0x7770, RZ ;  /* 0x0000777012037816 */ /* 0x000fc600000000ff */
[----:B------:R-:W3:Y:S04]  /*e0f00*/  LDL.LU.64 R14, [R1+0xdd0] ;  /* 0x000dd000010e7983 */ /* 0x000ee80000300a00 */
[----:B------:R-:W3:Y:S04]  /*e0f10*/  LDL.LU.64 R12, [R1+0xdc8] ;  /* 0x000dc800010c7983 */ /* 0x000ee80000300a00 */
[----:B------:R0:W-:Y:S01]  /*e0f20*/  @P1 STG.E.U8 desc[UR54][R6.64], R3 ;  /* 0x0000000306001986 */ /* 0x0001e2000c101136 */
[----:B------:R-:W-:-:S03]  /*e0f30*/  LOP3.LUT P1, RZ, R61, 0x800, RZ, 0xc0, !PT ;  /* 0x000008003dff7812 */ /* 0x000fc6000782c0ff */
[----:B------:R-:W3:Y:S04]  /*e0f40*/  LDL.LU.64 R10, [R1+0xdc0] ;  /* 0x000dc000010a7983 */ /* 0x000ee80000300a00 */
[----:B------:R-:W3:Y:S01]  /*e0f50*/  LDL.LU.64 R8, [R1+0xdb8] ;  /* 0x000db80001087983 */ /* 0x000ee20000300a00 */
[----:B0-----:R-:W-:-:S03]  /*e0f60*/  PRMT R3, R18, 0x7771, RZ ;  /* 0x0000777112037816 */ /* 0x001fc600000000ff */
[----:B------:R-:W3:Y:S04]  /*e0f70*/  LDL.LU R54, [R1+0x98] ;  /* 0x0000980001367983 */ /* 0x000ee80000300800 */
[----:B------:R0:W-:Y:S01]  /*e0f80*/  @P1 STG.E.U8 desc[UR54][R4.64], R3 ;  /* 0x0000000304001986 */ /* 0x0001e2000c101136 */
[----:B------:R-:W-:-:S03]  /*e0f90*/  LOP3.LUT P1, RZ, R61, 0x400, RZ, 0xc0, !PT ;  /* 0x000004003dff7812 */ /* 0x000fc6000782c0ff */
[----:B------:R-:W3:Y:S04]  /*e0fa0*/  LDL.LU.64 R6, [R1+0xdb0] ;  /* 0x000db00001067983 */ /* 0x000ee80000300a00 */
[----:B0-----:R-:W3:Y:S01]  /*e0fb0*/  LDL.LU.64 R4, [R1+0xda8] ;  /* 0x000da80001047983 */ /* 0x001ee20000300a00 */
[----:B------:R-:W-:-:S05]  /*e0fc0*/  PRMT R3, R18, 0x7772, RZ ;  /* 0x0000777212037816 */ /* 0x000fca00000000ff */
[----:B--2---:R0:W-:Y:S04]  /*e0fd0*/  @P1 STG.E.U8 desc[UR54][R56.64], R3 ;  /* 0x0000000338001986 */ /* 0x0041e8000c101136 */
[----:B0-----:R-:W2:Y:S01]  /*e0fe0*/  LDL.LU.64 R56, [R1+0xda0] ;  /* 0x000da00001387983 */ /* 0x001ea20000300a00 */
[----:B------:R-:W-:Y:S02]  /*e0ff0*/  LOP3.LUT P1, RZ, R61, 0x200, RZ, 0xc0, !PT ;  /* 0x000002003dff7812 */ /* 0x000fe4000782c0ff */
[----:B------:R-:W-:-:S11]  /*e1000*/  PRMT R3, R18, 0x7773, RZ ;  /* 0x0000777312037816 */ /* 0x000fd600000000ff */
[----:B----4-:R0:W-:Y:S01]  /*e1010*/  @P1 STG.E.U8 desc[UR54][R52.64], R3 ;  /* 0x0000000334001986 */ /* 0x0101e2000c101136 */
[----:B------:R-:W-:Y:S02]  /*e1020*/  LOP3.LUT P1, RZ, R61, 0x100, RZ, 0xc0, !PT ;  /* 0x000001003dff7812 */ /* 0x000fe4000782c0ff */
[----:B0-----:R-:W-:Y:S01]  /*e1030*/  PRMT R3, R19, 0x7770, RZ ;  /* 0x0000777013037816 */ /* 0x001fe200000000ff */
[----:B------:R-:W4:Y:S10]  /*e1040*/  LDL.LU.64 R52, [R1+0x43d8] ;  /* 0x0043d80001347983 */ /* 0x000f340000300a00 */
[----:B------:R0:W-:Y:S01]  /*e1050*/  @P1 STG.E.U8 desc[UR54][R48.64], R3 ;  /* 0x0000000330001986 */ /* 0x0001e2000c101136 */
[----:B------:R-:W-:-:S02]  /*e1060*/  LOP3.LUT P1, RZ, R61, 0x80, RZ, 0xc0, !PT ;  /* 0x000000803dff7812 */ /* 0x000fc4000782c0ff */
        /* <DEDUP_REMOVED lines=31> */
[----:B------:R-:W3:Y:S04]  /*e1260*/  LDL.LU.64 R10, [R1+0xd88] ;  /* 0x000d8800010a7983 */ /* 0x000ee80000300a00 */
[----:B------:R-:W3:Y:S04]  /*e1270*/  LDL.LU.64 R8, [R1+0xd80] ;  /* 0x000d800001087983 */ /* 0x000ee80000300a00 */
[----:B------:R-:W3:Y:S04]  /*e1280*/  LDL.LU R55, [R1+0x9c] ;  /* 0x00009c0001377983 */ /* 0x000ee80000300800 */
[----:B------:R-:W3:Y:S04]  /*e1290*/  LDL.LU.64 R6, [R1+0xd78] ;  /* 0x000d780001067983 */ /* 0x000ee80000300a00 */
[----:B------:R-:W3:Y:S04]  /*e12a0*/  LDL.LU.64 R4, [R1+0xd70] ;  /* 0x000d700001047983 */ /* 0x000ee80000300a00 */
[----:B------:R-:W3:Y:S01]  /*e12b0*/  LDL.LU R60, [R1+0x80] ;  /* 0x00008000013c7983 */ /* 0x000ee20000300800 */
[----:B------:R-:W-:-:S02]  /*e12c0*/  LOP3.LUT P3, RZ, R50, 0x40, RZ, 0xc0, !PT ;  /* 0x0000004032ff7812 */ /* 0x000fc4000786c0ff */
[----:B------:R-:W-:Y:S02]  /*e12d0*/  PRMT R3, R54, 0x7773, RZ ;  /* 0x0000777336037816 */ /* 0x000fe400000000ff */
[C---:B------:R-:W-:Y:S02]  /*e12e0*/  LOP3.LUT P4, RZ, R50.reuse, 0x80, RZ, 0xc0, !PT ;  /* 0x0000008032ff7812 */ /* 0x040fe4000788c0ff */
[C---:B------:R-:W-:Y:S02]  /*e12f0*/  LOP3.LUT P5, RZ, R50.reuse, 0x100, RZ, 0xc0, !PT ;  /* 0x0000010032ff7812 */ /* 0x040fe400078ac0ff */
[----:B------:R-:W-:Y:S02]  /*e1300*/  LOP3.LUT P6, RZ, R50, 0x200, RZ, 0xc0, !PT ;  /* 0x0000020032ff7812 */ /* 0x000fe400078cc0ff */
        /* <DEDUP_REMOVED lines=11> */
[----:B------:R-:W-:Y:S01]  /*e13c0*/  @P1 LOP3.LUT R0, R0, 0x80000000, RZ, 0xfc, !PT ;  /* 0x8000000000001812 */ /* 0x000fe200078efcff */
[----:B--2---:R0:W-:Y:S04]  /*e13d0*/  @P3 STG.E.U8 desc[UR54][R56.64], R3 ;  /* 0x0000000338003986 */ /* 0x0041e8000c101136 */
[----:B0-----:R-:W2:Y:S04]  /*e13e0*/  LDL.LU.64 R56, [R1+0xd68] ;  /* 0x000d680001387983 */ /* 0x001ea80000300a00 */
[----:B------:R-:W4:Y:S04]  /*e13f0*/  LDL.LU.64 R48, [R1+0xd60] ;  /* 0x000d600001307983 */ /* 0x000f280000300a00 */
[----:B------:R-:W4:Y:S04]  /*e1400*/  LDL.LU.64 R22, [R1+0xd58] ;  /* 0x000d580001167983 */ /* 0x000f280000300a00 */
[----:B------:R-:W4:Y:S04]  /*e1410*/  LDL.LU R54, [R1+0x84] ;  /* 0x0000840001367983 */ /* 0x000f280000300800 */
[----:B------:R-:W4:Y:S04]  /*e1420*/  LDL.LU.64 R20, [R1+0xd50] ;  /* 0x000d500001147983 */ /* 0x000f280000300a00 */
[----:B------:R-:W4:Y:S04]  /*e1430*/  LDL.LU.64 R18, [R1+0xd48] ;  /* 0x000d480001127983 */ /* 0x000f280000300a00 */
[----:B------:R-:W4:Y:S01]  /*e1440*/  LDL.LU.64 R16, [R1+0xd40] ;  /* 0x000d400001107983 */ /* 0x000f220000300a00 */
[----:B---3--:R-:W-:-:S03]  /*e1450*/  PRMT R3, R55, 0x7770, RZ ;  /* 0x0000777037037816 */ /* 0x008fc600000000ff */
[----:B------:R-:W3:Y:S04]  /*e1460*/  LDL.LU.64 R14, [R1+0xd38] ;  /* 0x000d3800010e7983 */ /* 0x000ee80000300a00 */
[----:B------:R0:W-:Y:S02]  /*e1470*/  @P4 STG.E.U8 desc[UR54][R12.64], R3 ;  /* 0x000000030c004986 */ /* 0x0001e4000c101136 */
[C---:B0-----:R-:W-:Y:S02]  /*e1480*/  PRMT R3, R55.reuse, 0x7771, RZ ;  /* 0x0000777137037816 */ /* 0x041fe400000000ff */
[----:B------:R-:W3:Y:S04]  /*e1490*/  LDL.LU.64 R12, [R1+0xd30] ;  /* 0x000d3000010c7983 */ /* 0x000ee80000300a00 */
[----:B------:R0:W-:Y:S02]  /*e14a0*/  @P5 STG.E.U8 desc[UR54][R10.64], R3 ;  /* 0x000000030a005986 */ /* 0x0001e4000c101136 */
[----:B0-----:R-:W-:-:S02]  /*e14b0*/  PRMT R3, R55, 0x7772, RZ ;  /* 0x0000777237037816 */ /* 0x001fc400000000ff */
[----:B------:R-:W3:Y:S04]  /*e14c0*/  LDL.LU.64 R10, [R1+0xd28] ;  /* 0x000d2800010a7983 */ /* 0x000ee80000300a00 */
[----:B------:R0:W-:Y:S04]  /*e14d0*/  @P6 STG.E.U8 desc[UR54][R8.64], R3 ;  /* 0x0000000308006986 */ /* 0x0001e8000c101136 */
[----:B0-----:R-:W3:Y:S01]  /*e14e0*/  LDL.LU.64 R8, [R1+0xd20] ;  /* 0x000d200001087983 */ /* 0x001ee20000300a00 */
        /* <DEDUP_REMOVED lines=11> */
[----:B------:R-:W-:Y:S02]  /*e15a0*/  PRMT R3, R55, 0x7773, RZ ;  /* 0x0000777337037816 */ /* 0x000fe400000000ff */
[----:B------:R-:W3:Y:S07]  /*e15b0*/  LDL.LU R55, [R1+0x8c] ;  /* 0x00008c0001377983 */ /* 0x000eee0000300800 */
[----:B------:R-:W-:-:S02]  /*e15c0*/  @P1 LOP3.LUT R61, R61, 0x8, RZ, 0xfc, !PT ;  /* 0x000000083d3d1812 */ /* 0x000fc400078efcff */
[----:B------:R-:W-:-:S13]  /*e15d0*/  LOP3.LUT P1, RZ, R50, 0x400, RZ, 0xc0, !PT ;  /* 0x0000040032ff7812 */ /* 0x000fda000782c0ff */
[----:B------:R0:W-:Y:S01]  /*e15e0*/  @P1 STG.E.U8 desc[UR54][R6.64], R3 ;  /* 0x0000000306001986 */ /* 0x0001e2000c101136 */
[C---:B------:R-:W-:Y:S02]  /*e15f0*/  LOP3.LUT P1, RZ, R61.reuse, 0x8, RZ, 0xc0, !PT ;  /* 0x000000083dff7812 */ /* 0x040fe4000782c0ff */
[----:B0-----:R-:W-:Y:S01]  /*e1600*/  PRMT R3, R60, 0x7770, RZ ;  /* 0x000077703c037816 */ /* 0x001fe200000000ff */
[----:B------:R-:W3:Y:S10]  /*e1610*/  LDL.LU.64 R6, [R1+0xd18] ;  /* 0x000d180001067983 */ /* 0x000ef40000300a00 */
[----:B------:R0:W-:Y:S01]  /*e1620*/  @P1 STG.E.U8 desc[UR54][R4.64], R3 ;  /* 0x0000000304001986 */ /* 0x0001e2000c101136 */
[----:B------:R-:W-:-:S02]  /*e1630*/  LOP3.LUT P1, RZ, R61, 0x4, RZ, 0xc0, !PT ;  /* 0x000000043dff7812 */ /* 0x000fc4000782c0ff */
[----:B0-----:R-:W-:Y:S01]  /*e1640*/  PRMT R3, R60, 0x7771, RZ ;  /* 0x000077713c037816 */ /* 0x001fe200000000ff */
[----:B------:R-:W3:Y:S01]  /*e1650*/  LDL.LU.64 R4, [R1+0xd10] ;  /* 0x000d100001047983 */ /* 0x000ee20000300a00 */
[C---:B------:R-:W-:Y:S02]  /*e1660*/  LOP3.LUT P2, RZ, R51.reuse, 0x100000, RZ, 0xc0, !PT ;  /* 0x0010000033ff7812 */ /* 0x040fe4000784c0ff */
[C---:B------:R-:W-:Y:S02]  /*e1670*/  LOP3.LUT P0, RZ, R51.reuse, 0x80000, RZ, 0xc0, !PT ;  /* 0x0008000033ff7812 */ /* 0x040fe4000780c0ff */
[----:B------:R-:W-:-:S05]  /*e1680*/  LOP3.LUT P3, RZ, R51, 0x40000, RZ, 0xc0, !PT ;  /* 0x0004000033ff7812 */ /* 0x000fca000786c0ff */
[----:B--2---:R0:W-:Y:S01]  /*e1690*/  @P1 STG.E.U8 desc[UR54][R56.64], R3 ;  /* 0x0000000338001986 */ /* 0x0041e2000c101136 */
[C---:B------:R-:W-:Y:S02]  /*e16a0*/  LOP3.LUT P1, RZ, R61.reuse, 0x2, RZ, 0xc0, !PT ;  /* 0x000000023dff7812 */ /* 0x040fe4000782c0ff */
[----:B0-----:R-:W-:Y:S01]  /*e16b0*/  PRMT R3, R60, 0x7772, RZ ;  /* 0x000077723c037816 */ /* 0x001fe200000000ff */
[----:B------:R-:W2:Y:S10]  /*e16c0*/  LDL.LU.64 R56, [R1+0xd08] ;  /* 0x000d080001387983 */ /* 0x000eb40000300a00 */
[----:B----4-:R0:W-:Y:S01]  /*e16d0*/  @P1 STG.E.U8 desc[UR54][R48.64], R3 ;  /* 0x0000000330001986 */ /* 0x0101e2000c101136 */
        /* <DEDUP_REMOVED lines=14> */
[----:B---3--:R0:W-:Y:S02]  /*e17c0*/  @P1 STG.E.U8 desc[UR54][R14.64], R3 ;  /* 0x000000030e001986 */ /* 0x0081e4000c101136 */
        /* <DEDUP_REMOVED lines=8> */
[----:B------:R-:W4:Y:S01]  /*e1850*/  LDL.LU.64 R10, [R1+0xd00] ;  /* 0x000d0000010a7983 */ /* 0x000f220000300a00 */
[C---:B------:R-:W-:Y:S02]  /*e1860*/  LOP3.LUT P4, RZ, R51.reuse, 0x20000, RZ, 0xc0, !PT ;  /* 0x0002000033ff7812 */ /* 0x040fe4000788c0ff */
[----:B------:R-:W-:Y:S01]  /*e1870*/  LOP3.LUT P5, RZ, R51, 0x10000, RZ, 0xc0, !PT ;  /* 0x0001000033ff7812 */ /* 0x000fe200078ac0ff */
[----:B------:R-:W3:Y:S10]  /*e1880*/  LDL.LU.64 R14, [R1+0xcf8] ;  /* 0x000cf800010e7983 */ /* 0x000ef40000300a00 */
[----:B------:R0:W-:Y:S02]  /*e1890*/  @P4 STG.E.U8 desc[UR54][R6.64], R3 ;  /* 0x0000000306004986 */ /* 0x0001e4000c101136 */
[----:B0-----:R-:W-:-:S05]  /*e18a0*/  PRMT R3, R55, 0x7770, RZ ;  /* 0x0000777037037816 */ /* 0x001fca00000000ff */
[----:B------:R0:W-:Y:S04]  /*e18b0*/  @P5 STG.E.U8 desc[UR54][R4.64], R3 ;  /* 0x0000000304005986 */ /* 0x0001e8000c101136 */
[----:B0-----:R-:W3:Y:S04]  /*e18c0*/  LDL.LU.64 R4, [R1+0xcf0] ;  /* 0x000cf00001047983 */ /* 0x001ee80000300a00 */
[----:B------:R-:W3:Y:S04]  /*e18d0*/  LDL.LU.64 R12, [R1+0xce8] ;  /* 0x000ce800010c7983 */ /* 0x000ee80000300a00 */
[----:B------:R-:W3:Y:S04]  /*e18e0*/  LDL.LU.64 R8, [R1+0xce0] ;  /* 0x000ce00001087983 */ /* 0x000ee80000300a00 */
[----:B------:R-:W3:Y:S01]  /*e18f0*/  LDL.LU R7, [R1+0x70] ;  /* 0x0000700001077983 */ /* 0x000ee20000300800 */
[----:B------:R-:W-:-:S02]  /*e1900*/  LOP3.LUT P6, RZ, R51, 0x8000, RZ, 0xc0, !PT ;  /* 0x0000800033ff7812 */ /* 0x000fc400078cc0ff */
[----:B------:R-:W-:Y:S02]  /*e1910*/  PRMT R3, R55, 0x7771, RZ ;  /* 0x0000777137037816 */ /* 0x000fe400000000ff */
[----:B------:R-:W-:-:S09]  /*e1920*/  LOP3.LUT P3, RZ, R51, 0x4000, RZ, 0xc0, !PT ;  /* 0x0000400033ff7812 */ /* 0x000fd2000786c0ff */
[----:B--2---:R0:W-:Y:S04]  /*e1930*/  @P6 STG.E.U8 desc[UR54][R56.64], R3 ;  /* 0x0000000338006986 */ /* 0x0041e8000c101136 */
[----:B0-----:R-:W2:Y:S01]  /*e1940*/  LDL.LU.64 R56, [R1+0xcd8] ;  /* 0x000cd80001387983 */ /* 0x001ea20000300a00 */
[----:B------:R-:W-:-:S05]  /*e1950*/  PRMT R3, R55, 0x7772, RZ ;  /* 0x0000777237037816 */ /* 0x000fca00000000ff */
[----:B----4-:R0:W-:Y:S04]  /*e1960*/  @P3 STG.E.U8 desc[UR54][R10.64], R3 ;  /* 0x000000030a003986 */ /* 0x0101e8000c101136 */
[----:B0-----:R-:W4:Y:S01]  /*e1970*/  LDL.LU R10, [R1+0x74] ;  /* 0x00007400010a7983 */ /* 0x001f220000300800 */
[----:B------:R-:W-:-:S03]  /*e1980*/  PRMT R3, R55, 0x7773, RZ ;  /* 0x0000777337037816 */ /* 0x000fc600000000ff */
[----:B------:R-:W4:Y:S01]  /*e1990*/  LDL.LU.64 R54, [R1+0xcd0] ;  /* 0x000cd00001367983 */ /* 0x000f220000300a00 */
[C---:B------:R-:W-:Y:S02]  /*e19a0*/  LOP3.LUT P1, RZ, R51.reuse, 0x4, RZ, 0xc0, !PT ;  /* 0x0000000433ff7812 */ /* 0x040fe4000782c0ff */
[----:B------:R-:W-:Y:S01]  /*e19b0*/  LOP3.LUT R0, R0, 0xffefffff, RZ, 0xc0, !PT ;  /* 0xffefffff00007812 */ /* 0x000fe200078ec0ff */
[----:B------:R-:W4:Y:S01]  /*e19c0*/  LDL.LU.64 R60, [R1+0xcc8] ;  /* 0x000cc800013c7983 */ /* 0x000f220000300a00 */
[----:B------:R-:W-:-:S03]  /*e19d0*/  LOP3.LUT P4, RZ, R51, 0x2000, RZ, 0xc0, !PT ;  /* 0x0000200033ff7812 */ /* 0x000fc6000788c0ff */
[----:B------:R-:W4:Y:S01]  /*e19e0*/  LDL.LU.64 R48, [R1+0xcc0] ;  /* 0x000cc00001307983 */ /* 0x000f220000300a00 */
[----:B------:R-:W-:-:S03]  /*e19f0*/  LOP3.LUT P5, RZ, R51, 0x1000, RZ, 0xc0, !PT ;  /* 0x0000100033ff7812 */ /* 0x000fc600078ac0ff */
[----:B------:R-:W4:Y:S02]  /*e1a00*/  LDL.LU.64 R22, [R1+0xcb8] ;  /* 0x000cb80001167983 */ /* 0x000f240000300a00 */
        /* <DEDUP_REMOVED lines=11> */
[----:B------:R-:W-:Y:S01]  /*e1ac0*/  LOP3.LUT R0, R0, 0xfeffffff, RZ, 0xc0, !PT ;  /* 0xfeffffff00007812 */ /* 0x000fe200078ec0ff */
[----:B---3--:R0:W-:Y:S10]  /*e1ad0*/  @P4 STG.E.U8 desc[UR54][R14.64], R3 ;  /* 0x000000030e004986 */ /* 0x0081f4000c101136 */
[----:B------:R-:W-:-:S02]  /*e1ae0*/  @P1 LOP3.LUT R0, R0, 0x1000000, RZ, 0xfc, !PT ;  /* 0x0100000000001812 */ /* 0x000fc400078efcff */
[----:B------:R-:W-:Y:S02]  /*e1af0*/  LOP3.LUT P1, RZ, R51, 0x80, RZ, 0xc0, !PT ;  /* 0x0000008033ff7812 */ /* 0x000fe4000782c0ff */
[----:B------:R-:W-:Y:S02]  /*e1b00*/  LOP3.LUT R0, R0, 0xfdffffff, RZ, 0xc0, !PT ;  /* 0xfdffffff00007812 */ /* 0x000fe400078ec0ff */
[----:B0-----:R-:W-:-:S05]  /*e1b10*/  PRMT R3, R7, 0x7770, RZ ;  /* 0x0000777007037816 */ /* 0x001fca00000000ff */
[----:B------:R0:W-:Y:S04]  /*e1b20*/  @P5 STG.E.U8 desc[UR54][R4.64], R3 ;  /* 0x0000000304005986 */ /* 0x0001e8000c101136 */
[----:B------:R-:W-:Y:S02]  /*e1b30*/  @P1 LOP3.LUT R0, R0, 0x2000000, RZ, 0xfc, !PT ;  /* 0x0200000000001812 */ /* 0x000fe400078efcff */
[----:B------:R-:W-:Y:S01]  /*e1b40*/  LOP3.LUT P1, RZ, R51, 0x100, RZ, 0xc0, !PT ;  /* 0x0000010033ff7812 */ /* 0x000fe2000782c0ff */
[----:B0-----:R-:W3:Y:S01]  /*e1b50*/  LDL.LU R4, [R1+0x78] ;  /* 0x0000780001047983 */ /* 0x001ee20000300800 */
[----:B------:R-:W-:-:S03]  /*e1b60*/  LOP3.LUT R0, R0, 0xfbffffff, RZ, 0xc0, !PT ;  /* 0xfbffffff00007812 */ /* 0x000fc600078ec0ff */
[----:B------:R-:W3:Y:S08]  /*e1b70*/  LDL.LU.64 R20, [R1+0xcb0] ;  /* 0x000cb00001147983 */ /* 0x000ef00000300a00 */
[----:B------:R-:W-:Y:S01]  /*e1b80*/  @P1 LOP3.LUT R0, R0, 0x4000000, RZ, 0xfc, !PT ;  /* 0x0400000000001812 */ /* 0x000fe200078efcff */
[----:B------:R-:W3:Y:S01]  /*e1b90*/  LDL.LU.64 R18, [R1+0xca8] ;  /* 0x000ca80001127983 */ /* 0x000ee20000300a00 */
[----:B------:R-:W-:-:S02]  /*e1ba0*/  LOP3.LUT P1, RZ, R51, 0x200, RZ, 0xc0, !PT ;  /* 0x0000020033ff7812 */ /* 0x000fc4000782c0ff */
[----:B------:R-:W-:Y:S01]  /*e1bb0*/  LOP3.LUT P6, RZ, R51, 0x800, RZ, 0xc0, !PT ;  /* 0x0000080033ff7812 */ /* 0x000fe200078cc0ff */
[----:B------:R-:W3:Y:S01]  /*e1bc0*/  LDL.LU R5, [R1+0x7c] ;  /* 0x00007c0001057983 */ /* 0x000ee20000300800 */
[----:B------:R-:W-:Y:S02]  /*e1bd0*/  LOP3.LUT R0, R0, 0xf7ffffff, RZ, 0xc0, !PT ;  /* 0xf7ffffff00007812 */ /* 0x000fe400078ec0ff */
[----:B------:R-:W-:Y:S01]  /*e1be0*/  PRMT R3, R7, 0x7771, RZ ;  /* 0x0000777107037816 */ /* 0x000fe200000000ff */
[----:B------:R-:W3:Y:S04]  /*e1bf0*/  LDL.LU.64 R16, [R1+0xca0] ;  /* 0x000ca00001107983 */ /* 0x000ee80000300a00 */
[----:B------:R-:W3:Y:S02]  /*e1c00*/  LDL.LU.64 R14, [R1+0xc98] ;  /* 0x000c9800010e7983 */ /* 0x000ee40000300a00 */
[----:B------:R-:W-:-:S02]  /*e1c10*/  @P1 LOP3.LUT R0, R0, 0x8000000, RZ, 0xfc, !PT ;  /* 0x0800000000001812 */ /* 0x000fc400078efcff */
[----:B------:R-:W-:Y:S01]  /*e1c20*/  LOP3.LUT P1, RZ, R51, 0x400, RZ, 0xc0, !PT ;  /* 0x0000040033ff7812 */ /* 0x000fe2000782c0ff */
[----:B------:R0:W-:Y:S02]  /*e1c30*/  @P6 STG.E.U8 desc[UR54][R12.64], R3 ;  /* 0x000000030c006986 */ /* 0x0001e4000c101136 */
[----:B0-----:R-:W-:Y:S02]  /*e1c40*/  PRMT R3, R7, 0x7772, RZ ;  /* 0x0000777207037816 */ /* 0x001fe400000000ff */
[----:B------:R-:W3:Y:S08]  /*e1c50*/  LDL.LU.64 R12, [R1+0xc90] ;  /* 0x000c9000010c7983 */ /* 0x000ef00000300a00 */
[----:B------:R0:W-:Y:S01]  /*e1c60*/  @P1 STG.E.U8 desc[UR54][R8.64], R3 ;  /* 0x0000000308001986 */ /* 0x0001e2000c101136 */
[----:B------:R-:W-:-:S02]  /*e1c70*/  LOP3.LUT P1, RZ, R0, 0x8000000, RZ, 0xc0, !PT ;  /* 0x0800000000ff7812 */ /* 0x000fc4000782c0ff */
[----:B0-----:R-:W-:Y:S01]  /*e1c80*/  PRMT R3, R7, 0x7773, RZ ;  /* 0x0000777307037816 */ /* 0x001fe200000000ff */
[----:B------:R-:W3:Y:S10]  /*e1c90*/  LDL.LU.64 R8, [R1+0xc88] ;  /* 0x000c880001087983 */ /* 0x000ef40000300a00 */
[----:B--2---:R0:W-:Y:S01]  /*e1ca0*/  @P1 STG.E.U8 desc[UR54][R56.64], R3 ;  /* 0x0000000338001986 */ /* 0x0041e2000c101136 */
[----:B------:R-:W-:-:S03]  /*e1cb0*/  LOP3.LUT P1, RZ, R0, 0x4000000, RZ, 0xc0, !PT ;  /* 0x0400000000ff7812 */ /* 0x000fc6000782c0ff */
[----:B------:R-:W2:Y:S04]  /*e1cc0*/  LDL.LU.64 R6, [R1+0xc80] ;  /* 0x000c800001067983 */ /* 0x000ea80000300a00 */
[----:B0-----:R-:W2:Y:S04]  /*e1cd0*/  LDL.LU.64 R56, [R1+0xc78] ;  /* 0x000c780001387983 */ /* 0x001ea80000300a00 */
[----:B------:R-:W2:Y:S01]  /*e1ce0*/  LDL.LU R11, [R1+0x60] ;  /* 0x00006000010b7983 */ /* 0x000ea20000300800 */
[----:B----4-:R-:W-:-:S05]  /*e1cf0*/  PRMT R3, R10, 0x7770, RZ ;  /* 0x000077700a037816 */ /* 0x010fca00000000ff */
[----:B------:R0:W-:Y:S04]  /*e1d00*/  @P1 STG.E.U8 desc[UR54][R54.64], R3 ;  /* 0x0000000336001986 */ /* 0x0001e8000c101136 */
[----:B0-----:R-:W4:Y:S01]  /*e1d10*/  LDL.LU.64 R54, [R1+0xc70] ;  /* 0x000c700001367983 */ /* 0x001f220000300a00 */
        /* <DEDUP_REMOVED lines=10> */
[----:B------:R-:W-:Y:S02]  /*e1dc0*/  LOP3.LUT P2, RZ, R51, 0x2, RZ, 0xc0, !PT ;  /* 0x0000000233ff7812 */ /* 0x000fe4000784c0ff */
[----:B---3--:R-:W-:-:S09]  /*e1dd0*/  PRMT R3, R4, 0x7770, RZ ;  /* 0x0000777004037816 */ /* 0x008fd200000000ff */
[----:B------:R0:W-:Y:S01]  /*e1de0*/  @P1 STG.E.U8 desc[UR54][R20.64], R3 ;  /* 0x0000000314001986 */ /* 0x0001e2000c101136 */
[----:B------:R-:W-:Y:S02]  /*e1df0*/  LOP3.LUT P1, RZ, R0, 0x200000, RZ, 0xc0, !PT ;  /* 0x0020000000ff7812 */ /* 0x000fe4000782c0ff */
[----:B0-----:R-:W-:-:S11]  /*e1e00*/  PRMT R3, R4, 0x7771, RZ ;  /* 0x0000777104037816 */ /* 0x001fd600000000ff */
[----:B------:R0:W-:Y:S01]  /*e1e10*/  @P1 STG.E.U8 desc[UR54][R18.64], R3 ;  /* 0x0000000312001986 */ /* 0x0001e2000c101136 */
[----:B------:R-:W-:Y:S02]  /*e1e20*/  LOP3.LUT P1, RZ, R0, 0x100000, RZ, 0xc0, !PT ;  /* 0x0010000000ff7812 */ /* 0x000fe4000782c0ff */
        /* <DEDUP_REMOVED lines=14> */
[----:B--2---:R0:W-:Y:S02]  /*e1f10*/  @P4 STG.E.U8 desc[UR54][R6.64], R3 ;  /* 0x0000000306004986 */ /* 0x0041e4000c101136 */
[----:B0-----:R-:W-:-:S05]  /*e1f20*/  PRMT R3, R5, 0x7773, RZ ;  /* 0x0000777305037816 */ /* 0x001fca00000000ff */
[----:B------:R0:W-:Y:S02]  /*e1f30*/  @P5 STG.E.U8 desc[UR54][R56.64], R3 ;  /* 0x0000000338005986 */ /* 0x0001e4000c101136 */
[----:B0-----:R-:W-:-:S05]  /*e1f40*/  PRMT R3, R11, 0x7770, RZ ;  /* 0x000077700b037816 */ /* 0x001fca00000000ff */
[----:B----4-:R0:W-:Y:S04]  /*e1f50*/  @P6 STG.E.U8 desc[UR54][R54.64], R3 ;  /* 0x0000000336006986 */ /* 0x0101e8000c101136 */
[----:B0-----:R-:W2:Y:S04]  /*e1f60*/  LDL.LU.64 R54, [R1+0xc68] ;  /* 0x000c680001367983 */ /* 0x001ea80000300a00 */
[----:B------:R-:W3:Y:S04]  /*e1f70*/  LDL.LU.64 R12, [R1+0xc60] ;  /* 0x000c6000010c7983 */ /* 0x000ee80000300a00 */
[----:B------:R-:W4:Y:S04]  /*e1f80*/  LDL.LU.64 R8, [R1+0xc58] ;  /* 0x000c580001087983 */ /* 0x000f280000300a00 */
[----:B------:R-:W3:Y:S04]  /*e1f90*/  LDL.LU.64 R6, [R1+0xc50] ;  /* 0x000c500001067983 */ /* 0x000ee80000300a00 */
[----:B------:R-:W3:Y:S04]  /*e1fa0*/  LDL.LU.64 R4, [R1+0xb28] ;  /* 0x000b280001047983 */ /* 0x000ee80000300a00 */
[----:B------:R-:W3:Y:S04]  /*e1fb0*/  LDL.LU.64 R56, [R1+0xb20] ;  /* 0x000b200001387983 */ /* 0x000ee80000300a00 */
[----:B------:R-:W3:Y:S01]  /*e1fc0*/  LDL.LU R60, [R1+0x64] ;  /* 0x00006400013c7983 */ /* 0x000ee20000300800 */
[----:B------:R-:W-:-:S02]  /*e1fd0*/  LOP3.LUT P3, RZ, R52, 0x8000000, RZ, 0xc0, !PT ;  /* 0x0800000034ff7812 */ /* 0x000fc4000786c0ff */
[----:B------:R-:W-:Y:S02]  /*e1fe0*/  PRMT R3, R11, 0x7771, RZ ;  /* 0x000077710b037816 */ /* 0x000fe400000000ff */
        /* <DEDUP_REMOVED lines=15> */
[----:B------:R-:W2:Y:S04]  /*e20e0*/  LDL.LU R10, [R1+0x68] ;  /* 0x00006800010a7983 */ /* 0x000ea80000300800 */
[----:B------:R-:W2:Y:S01]  /*e20f0*/  LDL.LU.64 R48, [R1+0xb10] ;  /* 0x000b100001307983 */ /* 0x000ea20000300a00 */
[----:B------:R-:W-:-:S03]  /*e2100*/  LOP3.LUT R0, R0, 0xfffeffff, RZ, 0xc0, !PT ;  /* 0xfffeffff00007812 */ /* 0x000fc600078ec0ff */
[----:B------:R-:W2:Y:S01]  /*e2110*/  LDL.LU.64 R22, [R1+0xb08] ;  /* 0x000b080001167983 */ /* 0x000ea20000300a00 */
[----:B------:R-:W-:Y:S02]  /*e2120*/  @P1 LOP3.LUT R0, R0, 0x10000, RZ, 0xfc, !PT ;  /* 0x0001000000001812 */ /* 0x000fe400078efcff */
[----:B------:R-:W-:Y:S01]  /*e2130*/  LOP3.LUT P1, RZ, R52, 0x100000, RZ, 0xc0, !PT ;  /* 0x0010000034ff7812 */ /* 0x000fe2000782c0ff */
[----:B------:R-:W2:Y:S01]  /*e2140*/  LDL.LU.64 R20, [R1+0xb00] ;  /* 0x000b000001147983 */ /* 0x000ea20000300a00 */
[----:B------:R-:W-:Y:S02]  /*e2150*/  LOP3.LUT R0, R0, 0xfffdffff, RZ, 0xc0, !PT ;  /* 0xfffdffff00007812 */ /* 0x000fe400078ec0ff */
[----:B------:R-:W-:Y:S01]  /*e2160*/  LOP3.LUT P4, RZ, R52, 0x4000000, RZ, 0xc0, !PT ;  /* 0x0400000034ff7812 */ /* 0x000fe2000788c0ff */
[----:B------:R-:W2:Y:S08]  /*e2170*/  LDL.LU.64 R18, [R1+0xaf8] ;  /* 0x000af80001127983 */ /* 0x000eb00000300a00 */
[----:B------:R-:W-:-:S02]  /*e2180*/  @P1 LOP3.LUT R0, R0, 0x20000, RZ, 0xfc, !PT ;  /* 0x0002000000001812 */ /* 0x000fc400078efcff */
[----:B------:R-:W-:Y:S02]  /*e2190*/  LOP3.LUT P1, RZ, R52, 0x200000, RZ, 0xc0, !PT ;  /* 0x0020000034ff7812 */ /* 0x000fe4000782c0ff */
[----:B------:R-:W-:Y:S02]  /*e21a0*/  PRMT R3, R11, 0x7772, RZ ;  /* 0x000077720b037816 */ /* 0x000fe400000000ff */
[----:B------:R-:W-:-:S03]  /*e21b0*/  LOP3.LUT R0, R0, 0xfffbffff, RZ, 0xc0, !PT ;  /* 0xfffbffff00007812 */ /* 0x000fc600078ec0ff */
[----:B---3--:R0:W-:Y:S01]  /*e21c0*/  @P4 STG.E.U8 desc[UR54][R12.64], R3 ;  /* 0x000000030c004986 */ /* 0x0081e2000c101136 */
[----:B------:R-:W-:-:S05]  /*e21d0*/  LOP3.LUT P5, RZ, R52, 0x2000000, RZ, 0xc0, !PT ;  /* 0x0200000034ff7812 */ /* 0x000fca00078ac0ff */
[----:B------:R-:W-:Y:S02]  /*e21e0*/  @P1 LOP3.LUT R0, R0, 0x40000, RZ, 0xfc, !PT ;  /* 0x0004000000001812 */ /* 0x000fe400078efcff */
[C---:B------:R-:W-:Y:S02]  /*e21f0*/  LOP3.LUT P1, RZ, R52.reuse, 0x400000, RZ, 0xc0, !PT ;  /* 0x0040000034ff7812 */ /* 0x040fe4000782c0ff */
[----:B0-----:R-:W-:Y:S02]  /*e2200*/  PRMT R3, R11, 0x7773, RZ ;  /* 0x000077730b037816 */ /* 0x001fe400000000ff */
[----:B------:R-:W3:Y:S01]  /*e2210*/  LDL.LU R11, [R1+0x6c] ;  /* 0x00006c00010b7983 */ /* 0x000ee20000300800 */
[----:B------:R-:W-:-:S03]  /*e2220*/  LOP3.LUT P6, RZ, R52, 0x1000000, RZ, 0xc0, !PT ;  /* 0x0100000034ff7812 */ /* 0x000fc600078cc0ff */
[----:B------:R-:W3:Y:S01]  /*e2230*/  LDL.LU.64 R16, [R1+0xaf0] ;  /* 0x000af00001107983 */ /* 0x000ee20000300a00 */
[----:B------:R-:W-:-:S03]  /*e2240*/  LOP3.LUT R0, R0, 0xfff7ffff, RZ, 0xc0, !PT ;  /* 0xfff7ffff00007812 */ /* 0x000fc600078ec0ff */
[----:B----4-:R0:W-:Y:S01]  /*e2250*/  @P5 STG.E.U8 desc[UR54][R8.64], R3 ;  /* 0x0000000308005986 */ /* 0x0101e2000c101136 */
[----:B------:R-:W-:Y:S02]  /*e2260*/  @P1 LOP3.LUT R0, R0, 0x80000, RZ, 0xfc, !PT ;  /* 0x0008000000001812 */ /* 0x000fe400078efcff */
[----:B------:R-:W-:Y:S01]  /*e2270*/  LOP3.LUT P1, RZ, R52, 0x800000, RZ, 0xc0, !PT ;  /* 0x0080000034ff7812 */ /* 0x000fe2000782c0ff */
[----:B------:R-:W4:Y:S04]  /*e2280*/  LDL.LU.64 R14, [R1+0xae8] ;  /* 0x000ae800010e7983 */ /* 0x000f280000300a00 */
[----:B------:R-:W3:Y:S01]  /*e2290*/  LDL.LU.64 R12, [R1+0xae0] ;  /* 0x000ae000010c7983 */ /* 0x000ee20000300a00 */
[----:B0-----:R-:W-:-:S03]  /*e22a0*/  PRMT R3, R60, 0x7770, RZ ;  /* 0x000077703c037816 */ /* 0x001fc600000000ff */
[----:B------:R-:W3:Y:S04]  /*e22b0*/  LDL.LU.64 R8, [R1+0xad8] ;  /* 0x000ad80001087983 */ /* 0x000ee80000300a00 */
        /* <DEDUP_REMOVED lines=26> */
[----:B---3--:R-:W-:-:S11]  /*e2460*/  PRMT R3, R11, 0x7770, RZ ;  /* 0x000077700b037816 */ /* 0x008fd600000000ff */
[----:B------:R0:W-:Y:S01]  /*e2470*/  @P1 STG.E.U8 desc[UR54][R16.64], R3 ;  /* 0x0000000310001986 */ /* 0x0001e2000c101136 */
[----:B------:R-:W-:Y:S02]  /*e2480*/  LOP3.LUT P1, RZ, R0, 0x1000, RZ, 0xc0, !PT ;  /* 0x0000100000ff7812 */ /* 0x000fe4000782c0ff */
[C---:B------:R-:W-:Y:S02]  /*e2490*/  LOP3.LUT P2, RZ, R52.reuse, 0x4000, RZ, 0xc0, !PT ;  /* 0x0000400034ff7812 */ /* 0x040fe4000784c0ff */
[----:B------:R-:W-:Y:S02]  /*e24a0*/  LOP3.LUT P0, RZ, R52, 0x2000, RZ, 0xc0, !PT ;  /* 0x0000200034ff7812 */ /* 0x000fe4000780c0ff */
[----:B0-----:R-:W-:-:S07]  /*e24b0*/  PRMT R3, R11, 0x7771, RZ ;  /* 0x000077710b037816 */ /* 0x001fce00000000ff */
        /* <DEDUP_REMOVED lines=15> */
[----:B0-----:R-:W-:Y:S02]  /*e25b0*/  PRMT R3, R53, 0x7773, RZ ;  /* 0x0000777335037816 */ /* 0x001fe400000000ff */
[----:B------:R-:W3:Y:S04]  /*e25c0*/  LDL.LU R53, [R1+0x43d0] ;  /* 0x0043d00001357983 */ /* 0x000ee80000300800 */
[----:B--2---:R0:W-:Y:S04]  /*e25d0*/  @P6 STG.E.U8 desc[UR54][R54.64], R3 ;  /* 0x0000000336006986 */ /* 0x0041e8000c101136 */
[----:B0-----:R-:W2:Y:S04]  /*e25e0*/  LDL.LU.64 R54, [R1+0xab0] ;  /* 0x000ab00001367983 */ /* 0x001ea80000300a00 */
[----:B------:R-:W4:Y:S04]  /*e25f0*/  LDL.LU.64 R12, [R1+0xaa8] ;  /* 0x000aa800010c7983 */ /* 0x000f280000300a00 */
[----:B------:R-:W2:Y:S04]  /*e2600*/  LDL.LU.64 R10, [R1+0xaa0] ;  /* 0x000aa000010a7983 */ /* 0x000ea80000300a00 */
[----:B------:R-:W2:Y:S04]  /*e2610*/  LDL.LU R9, [R1+0x54] ;  /* 0x0000540001097983 */ /* 0x000ea80000300800 */
[----:B------:R-:W3:Y:S04]  /*e2620*/  LDL.LU.64 R6, [R1+0xa98] ;  /* 0x000a980001067983 */ /* 0x000ee80000300a00 */
[----:B------:R-:W3:Y:S04]  /*e2630*/  LDL.LU.64 R4, [R1+0xa90] ;  /* 0x000a900001047983 */ /* 0x000ee80000300a00 */
[----:B------:R-:W3:Y:S04]  /*e2640*/  LDL.LU.64 R56, [R1+0xa88] ;  /* 0x000a880001387983 */ /* 0x000ee80000300a00 */
[----:B------:R-:W3:Y:S01]  /*e2650*/  LDL.LU R18, [R1+0x58] ;  /* 0x0000580001127983 */ /* 0x000ee20000300800 */
[----:B------:R-:W-:-:S02]  /*e2660*/  LOP3.LUT P3, RZ, R52, 0x100, RZ, 0xc0, !PT ;  /* 0x0000010034ff7812 */ /* 0x000fc4000786c0ff */
[----:B------:R-:W-:Y:S02]  /*e2670*/  LOP3.LUT R0, R0, 0xffffffef, RZ, 0xc0, !PT ;  /* 0xffffffef00007812 */ /* 0x000fe400078ec0ff */
[C---:B------:R-:W-:Y:S02]  /*e2680*/  LOP3.LUT P4, RZ, R52.reuse, 0x80, RZ, 0xc0, !PT ;  /* 0x0000008034ff7812 */ /* 0x040fe4000788c0ff */
[C---:B------:R-:W-:Y:S02]  /*e2690*/  LOP3.LUT P5, RZ, R52.reuse, 0x40, RZ, 0xc0, !PT ;  /* 0x0000004034ff7812 */ /* 0x040fe400078ac0ff */
[----:B------:R-:W-:Y:S02]  /*e26a0*/  LOP3.LUT P6, RZ, R52, 0x20, RZ, 0xc0, !PT ;  /* 0x0000002034ff7812 */ /* 0x000fe400078cc0ff */
[----:B--2---:R-:W-:-:S05]  /*e26b0*/  PRMT R3, R9, 0x7770, RZ ;  /* 0x0000777009037816 */ /* 0x004fca00000000ff */
[----:B------:R0:W-:Y:S04]  /*e26c0*/  @P3 STG.E.U8 desc[UR54][R54.64], R3 ;  /* 0x0000000336003986 */ /* 0x0001e8000c101136 */
[----:B0-----:R-:W2:Y:S01]  /*e26d0*/  LDL.LU.64 R54, [R1+0xa80] ;  /* 0x000a800001367983 */ /* 0x001ea20000300a00 */
[----:B---3--:R-:W-:-:S03]  /*e26e0*/  LOP3.LUT P1, RZ, R53, 0x10000000, RZ, 0xc0, !PT ;  /* 0x1000000035ff7812 */ /* 0x008fc6000782c0ff */
[----:B------:R-:W3:Y:S04]  /*e26f0*/  LDL.LU.64 R60, [R1+0xa78] ;  /* 0x000a7800013c7983 */ /* 0x000ee80000300a00 */
[----:B------:R-:W3:Y:S04]  /*e2700*/  LDL.LU.64 R48, [R1+0xa70] ;  /* 0x000a700001307983 */ /* 0x000ee80000300a00 */
[----:B------:R-:W3:Y:S02]  /*e2710*/  LDL.LU R19, [R1+0x5c] ;  /* 0x00005c0001137983 */ /* 0x000ee40000300800 */
[----:B------:R-:W-:-:S02]  /*e2720*/  @P1 LOP3.LUT R0, R0, 0x10, RZ, 0xfc, !PT ;  /* 0x0000001000001812 */ /* 0x000fc400078efcff */
[----:B------:R-:W-:Y:S01]  /*e2730*/  LOP3.LUT P1, RZ, R53, 0x20000000, RZ, 0xc0, !PT ;  /* 0x2000000035ff7812 */ /* 0x000fe2000782c0ff */
[----:B------:R-:W3:Y:S01]  /*e2740*/  LDL.LU.64 R22, [R1+0xa68] ;  /* 0x000a680001167983 */ /* 0x000ee20000300a00 */
[----:B------:R-:W-:-:S03]  /*e2750*/  LOP3.LUT R0, R0, 0xffffffdf, RZ, 0xc0, !PT ;  /* 0xffffffdf00007812 */ /* 0x000fc600078ec0ff */
[----:B------:R-:W3:Y:S01]  /*e2760*/  LDL.LU.64 R20, [R1+0xa60] ;  /* 0x000a600001147983 */ /* 0x000ee20000300a00 */
[----:B------:R-:W-:-:S03]  /*e2770*/  PRMT R3, R9, 0x7771, RZ ;  /* 0x0000777109037816 */ /* 0x000fc600000000ff */
[----:B------:R-:W3:Y:S04]  /*e2780*/  LDL.LU.64 R16, [R1+0xa58] ;  /* 0x000a580001107983 */ /* 0x000ee80000300a00 */
        /* <DEDUP_REMOVED lines=18> */
[----:B0-----:R-:W-:Y:S02]  /*e28b0*/  PRMT R3, R9, 0x7772, RZ ;  /* 0x0000777209037816 */ /* 0x001fe400000000ff */
[----:B------:R-:W-:-:S03]  /*e28c0*/  LOP3.LUT R0, R0, 0xfffff7ff, RZ, 0xc0, !PT ;  /* 0xfffff7ff00007812 */ /* 0x000fc600078ec0ff */
[----:B------:R0:W-:Y:S06]  /*e28d0*/  @P5 STG.E.U8 desc[UR54][R10.64], R3 ;  /* 0x000000030a005986 */ /* 0x0001ec000c101136 */
[----:B------:R-:W-:Y:S02]  /*e28e0*/  @P1 LOP3.LUT R0, R0, 0x800, RZ, 0xfc, !PT ;  /* 0x0000080000001812 */ /* 0x000fe400078efcff */
[----:B0-----:R-:W-:Y:S02]  /*e28f0*/  PRMT R3, R9, 0x7773, RZ ;  /* 0x0000777309037816 */ /* 0x001fe400000000ff */
[----:B------:R-:W-:-:S03]  /*e2900*/  LOP3.LUT P1, RZ, R52, 0x10, RZ, 0xc0, !PT ;  /* 0x0000001034ff7812 */ /* 0x000fc6000782c0ff */
[----:B------:R0:W-:Y:S04]  /*e2910*/  @P6 STG.E.U8 desc[UR54][R6.64], R3 ;  /* 0x0000000306006986 */ /* 0x0001e8000c101136 */
[----:B0-----:R-:W4:Y:S01]  /*e2920*/  LDL.LU R6, [R1+0x40] ;  /* 0x0000400001067983 */ /* 0x001f220000300800 */
[----:B------:R-:W-:-:S03]  /*e2930*/  PRMT R3, R18, 0x7770, RZ ;  /* 0x0000777012037816 */ /* 0x000fc600000000ff */
[----:B------:R-:W4:Y:S04]  /*e2940*/  LDL.LU.64 R14, [R1+0xa50] ;  /* 0x000a5000010e7983 */ /* 0x000f280000300a00 */
[----:B------:R-:W4:Y:S04]  /*e2950*/  LDL.LU.64 R12, [R1+0xa48] ;  /* 0x000a4800010c7983 */ /* 0x000f280000300a00 */
[----:B------:R0:W-:Y:S01]  /*e2960*/  @P1 STG.E.U8 desc[UR54][R4.64], R3 ;  /* 0x0000000304001986 */ /* 0x0001e2000c101136 */
[----:B------:R-:W-:-:S03]  /*e2970*/  LOP3.LUT P1, RZ, R0, 0x800, RZ, 0xc0, !PT ;  /* 0x0000080000ff7812 */ /* 0x000fc6000782c0ff */
[----:B------:R-:W4:Y:S04]  /*e2980*/  LDL.LU.64 R10, [R1+0xa40] ;  /* 0x000a4000010a7983 */ /* 0x000f280000300a00 */
[----:B------:R-:W4:Y:S01]  /*e2990*/  LDL.LU.64 R8, [R1+0xa38] ;  /* 0x000a380001087983 */ /* 0x000f220000300a00 */
        /* <DEDUP_REMOVED lines=27> */
[C---:B------:R-:W-:Y:S02]  /*e2b50*/  LOP3.LUT P3, RZ, R53.reuse, 0x2000000, RZ, 0xc0, !PT ;  /* 0x0200000035ff7812 */ /* 0x040fe4000786c0ff */
[C---:B------:R-:W-:Y:S02]  /*e2b60*/  LOP3.LUT P4, RZ, R53.reuse, 0x1000000, RZ, 0xc0, !PT ;  /* 0x0100000035ff7812 */ /* 0x040fe4000788c0ff */
[----:B------:R-:W-:-:S02]  /*e2b70*/  LOP3.LUT P5, RZ, R53, 0x800000, RZ, 0xc0, !PT ;  /* 0x0080000035ff7812 */ /* 0x000fc400078ac0ff */
[----:B------:R-:W-:Y:S02]  /*e2b80*/  LOP3.LUT P6, RZ, R53, 0x400000, RZ, 0xc0, !PT ;  /* 0x0040000035ff7812 */ /* 0x000fe400078cc0ff */
[----:B----4-:R-:W-:-:S05]  /*e2b90*/  PRMT R3, R6, 0x7770, RZ ;  /* 0x0000777006037816 */ /* 0x010fca00000000ff */
[----:B------:R0:W-:Y:S02]  /*e2ba0*/  @P1 STG.E.U8 desc[UR54][R14.64], R3 ;  /* 0x000000030e001986 */ /* 0x0001e4000c101136 */
[----:B0-----:R-:W-:-:S05]  /*e2bb0*/  PRMT R3, R6, 0x7771, RZ ;  /* 0x0000777106037816 */ /* 0x001fca00000000ff */
        /* <DEDUP_REMOVED lines=9> */
[----:B0-----:R-:W-:Y:S02]  /*e2c50*/  PRMT R3, R7, 0x7772, RZ ;  /* 0x0000777207037816 */ /* 0x001fe400000000ff */
[----:B------:R-:W3:Y:S04]  /*e2c60*/  LDL.LU.64 R56, [R1+0xa10] ;  /* 0x000a100001387983 */ /* 0x000ee80000300a00 */
[----:B--2---:R0:W-:Y:S04]  /*e2c70*/  @P6 STG.E.U8 desc[UR54][R54.64], R3 ;  /* 0x0000000336006986 */ /* 0x0041e8000c101136 */
[----:B0-----:R-:W2:Y:S04]  /*e2c80*/  LDL.LU.64 R54, [R1+0xa08] ;  /* 0x000a080001367983 */ /* 0x001ea80000300a00 */
[----:B------:R-:W4:Y:S04]  /*e2c90*/  LDL.LU.64 R12, [R1+0xa00] ;  /* 0x000a0000010c7983 */ /* 0x000f280000300a00 */
[----:B------:R-:W2:Y:S04]  /*e2ca0*/  LDL.LU.64 R10, [R1+0x9f8] ;  /* 0x0009f800010a7983 */ /* 0x000ea80000300a00 */
[----:B------:R-:W2:Y:S04]  /*e2cb0*/  LDL.LU R6, [R1+0x48] ;  /* 0x0000480001067983 */ /* 0x000ea80000300800 */
[----:B------:R-:W4:Y:S04]  /*e2cc0*/  LDL.LU.64 R8, [R1+0x9f0] ;  /* 0x0009f00001087983 */ /* 0x000f280000300a00 */
[----:B------:R-:W4:Y:S04]  /*e2cd0*/  LDL.LU.64 R4, [R1+0x9e8] ;  /* 0x0009e80001047983 */ /* 0x000f280000300a00 */
[----:B------:R-:W4:Y:S01]  /*e2ce0*/  LDL.LU R60, [R1+0x4c] ;  /* 0x00004c00013c7983 */ /* 0x000f220000300800 */
[----:B------:R-:W-:-:S02]  /*e2cf0*/  LOP3.LUT P3, RZ, R53, 0x200000, RZ, 0xc0, !PT ;  /* 0x0020000035ff7812 */ /* 0x000fc4000786c0ff */
[----:B------:R-:W-:Y:S02]  /*e2d00*/  PRMT R3, R7, 0x7773, RZ ;  /* 0x0000777307037816 */ /* 0x000fe400000000ff */
[C---:B------:R-:W-:Y:S02]  /*e2d10*/  LOP3.LUT P4, RZ, R53.reuse, 0x100000, RZ, 0xc0, !PT ;  /* 0x0010000035ff7812 */ /* 0x040fe4000788c0ff */
[----:B------:R-:W-:Y:S02]  /*e2d20*/  LOP3.LUT P1, RZ, R53, 0x200, RZ, 0xc0, !PT ;  /* 0x0000020035ff7812 */ /* 0x000fe4000782c0ff */
[----:B------:R-:W-:-:S11]  /*e2d30*/  LOP3.LUT R2, R2, 0xefffffff, RZ, 0xc0, !PT ;  /* 0xefffffff02027812 */ /* 0x000fd600078ec0ff */
[----:B------:R-:W-:Y:S02]  /*e2d40*/  @P1 LOP3.LUT R2, R2, 0x10000000, RZ, 0xfc, !PT ;  /* 0x1000000002021812 */ /* 0x000fe400078efcff */
[----:B------:R-:W-:Y:S02]  /*e2d50*/  LOP3.LUT P1, RZ, R53, 0x400, RZ, 0xc0, !PT ;  /* 0x0000040035ff7812 */ /* 0x000fe4000782c0ff */
[----:B------:R-:W-:Y:S01]  /*e2d60*/  LOP3.LUT R2, R2, 0xdfffffff, RZ, 0xc0, !PT ;  /* 0xdfffffff02027812 */ /* 0x000fe200078ec0ff */
[----:B---3--:R0:W-:Y:S04]  /*e2d70*/  @P3 STG.E.U8 desc[UR54][R56.64], R3 ;  /* 0x0000000338003986 */ /* 0x0081e8000c101136 */
[----:B0-----:R-:W3:Y:S01]  /*e2d80*/  LDL.LU.64 R56, [R1+0x9e0] ;  /* 0x0009e00001387983 */ /* 0x001ee20000300a00 */
[----:B--2---:R-:W-:-:S05]  /*e2d90*/  PRMT R3, R6, 0x7770, RZ ;  /* 0x0000777006037816 */ /* 0x004fca00000000ff */
[----:B------:R0:W-:Y:S04]  /*e2da0*/  @P4 STG.E.U8 desc[UR54][R54.64], R3 ;  /* 0x0000000336004986 */ /* 0x0001e8000c101136 */
[----:B0-----:R-:W2:Y:S01]  /*e2db0*/  LDL.LU.64 R54, [R1+0x9d8] ;  /* 0x0009d80001367983 */ /* 0x001ea20000300a00 */
[----:B------:R-:W-:Y:S02]  /*e2dc0*/  @P1 LOP3.LUT R2, R2, 0x20000000, RZ, 0xfc, !PT ;  /* 0x2000000002021812 */ /* 0x000fe400078efcff */
[C---:B------:R-:W-:Y:S01]  /*e2dd0*/  LOP3.LUT P1, RZ, R53.reuse, 0x800, RZ, 0xc0, !PT ;  /* 0x0000080035ff7812 */ /* 0x040fe2000782c0ff */
[----:B------:R-:W2:Y:S01]  /*e2de0*/  LDL.LU.64 R48, [R1+0x9d0] ;  /* 0x0009d00001307983 */ /* 0x000ea20000300a00 */
[----:B------:R-:W-:Y:S02]  /*e2df0*/  LOP3.LUT R2, R2, 0xbfffffff, RZ, 0xc0, !PT ;  /* 0xbfffffff02027812 */ /* 0x000fe400078ec0ff */
[----:B------:R-:W-:Y:S01]  /*e2e00*/  LOP3.LUT R0, R0, 0xfffffffe, RZ, 0xc0, !PT ;  /* 0xfffffffe00007812 */ /* 0x000fe200078ec0ff */
[----:B------:R-:W2:Y:S01]  /*e2e10*/  LDL.LU R7, [R1+0x30] ;  /* 0x0000300001077983 */ /* 0x000ea20000300800 */
[----:B------:R-:W-:-:S02]  /*e2e20*/  LOP3.LUT P5, RZ, R53, 0x80000, RZ, 0xc0, !PT ;  /* 0x0008000035ff7812 */ /* 0x000fc400078ac0ff */
[C---:B------:R-:W-:Y:S01]  /*e2e30*/  LOP3.LUT P6, RZ, R53.reuse, 0x40000, RZ, 0xc0, !PT ;  /* 0x0004000035ff7812 */ /* 0x040fe200078cc0ff */
[----:B------:R-:W2:Y:S04]  /*e2e40*/  LDL.LU.64 R22, [R1+0x9c8] ;  /* 0x0009c80001167983 */ /* 0x000ea80000300a00 */
[----:B------:R-:W-:Y:S01]  /*e2e50*/  @P1 LOP3.LUT R2, R2, 0x40000000, RZ, 0xfc, !PT ;  /* 0x4000000002021812 */ /* 0x000fe200078efcff */
[----:B------:R-:W2:Y:S01]  /*e2e60*/  LDL.LU.64 R20, [R1+0x9c0] ;  /* 0x0009c00001147983 */ /* 0x000ea20000300a00 */
[----:B------:R-:W-:Y:S02]  /*e2e70*/  LOP3.LUT P1, RZ, R53, 0x1000, RZ, 0xc0, !PT ;  /* 0x0000100035ff7812 */ /* 0x000fe4000782c0ff */
[----:B------:R-:W-:Y:S01]  /*e2e80*/  LOP3.LUT R2, R2, 0x7fffffff, RZ, 0xc0, !PT ;  /* 0x7fffffff02027812 */ /* 0x000fe200078ec0ff */
[----:B------:R-:W2:Y:S01]  /*e2e90*/  LDL.LU.64 R18, [R1+0x9b8] ;  /* 0x0009b80001127983 */ /* 0x000ea20000300a00 */
[----:B------:R-:W-:-:S03]  /*e2ea0*/  PRMT R3, R6, 0x7771, RZ ;  /* 0x0000777106037816 */ /* 0x000fc600000000ff */
[----:B------:R-:W2:Y:S06]  /*e2eb0*/  LDL.LU.64 R16, [R1+0x9b0] ;  /* 0x0009b00001107983 */ /* 0x000eac0000300a00 */
[----:B------:R-:W-:Y:S01]  /*e2ec0*/  @P1 LOP3.LUT R2, R2, 0x80000000, RZ, 0xfc, !PT ;  /* 0x8000000002021812 */ /* 0x000fe200078efcff */
[----:B----4-:R0:W-:Y:S01]  /*e2ed0*/  @P5 STG.E.U8 desc[UR54][R12.64], R3 ;  /* 0x000000030c005986 */ /* 0x0101e2000c101136 */
[----:B------:R-:W-:-:S03]  /*e2ee0*/  LOP3.LUT P1, RZ, R53, 0x2000, RZ, 0xc0, !PT ;  /* 0x0000200035ff7812 */ /* 0x000fc6000782c0ff */
[----:B------:R-:W4:Y:S01]  /*e2ef0*/  LDL.LU.64 R14, [R1+0x9a8] ;  /* 0x0009a800010e7983 */ /* 0x000f220000300a00 */
[----:B0-----:R-:W-:-:S03]  /*e2f00*/  PRMT R3, R6, 0x7772, RZ ;  /* 0x0000777206037816 */ /* 0x001fc600000000ff */
[----:B------:R-:W4:Y:S06]  /*e2f10*/  LDL.LU.64 R12, [R1+0x9a0] ;  /* 0x0009a000010c7983 */ /* 0x000f2c0000300a00 */
        /* <DEDUP_REMOVED lines=9> */
[----:B------:R0:W-:Y:S10]  /*e2fb0*/  @P6 STG.E.U8 desc[UR54][R10.64], R3 ;  /* 0x000000030a006986 */ /* 0x0001f4000c101136 */
[----:B------:R-:W-:-:S02]  /*e2fc0*/  @P1 LOP3.LUT R0, R0, 0x8, RZ, 0xfc, !PT ;  /* 0x0000000800001812 */ /* 0x000fc400078efcff */
[----:B------:R-:W-:Y:S01]  /*e2fd0*/  LOP3.LUT P1, RZ, R53, 0x20000, RZ, 0xc0, !PT ;  /* 0x0002000035ff7812 */ /* 0x000fe2000782c0ff */
[----:B0-----:R-:W4:Y:S01]  /*e2fe0*/  LDL.LU.64 R10, [R1+0x998] ;  /* 0x00099800010a7983 */ /* 0x001f220000300a00 */
[----:B------:R-:W-:-:S03]  /*e2ff0*/  PRMT R3, R6, 0x7773, RZ ;  /* 0x0000777306037816 */ /* 0x000fc600000000ff */
[----:B------:R-:W4:Y:S08]  /*e3000*/  LDL.LU R6, [R1+0x38] ;  /* 0x0000380001067983 */ /* 0x000f300000300800 */
[----:B------:R0:W-:Y:S01]  /*e3010*/  @P1 STG.E.U8 desc[UR54][R8.64], R3 ;  /* 0x0000000308001986 */ /* 0x0001e2000c101136 */
[----:B------:R-:W-:Y:S02]  /*e3020*/  LOP3.LUT P1, RZ, R0, 0x8, RZ, 0xc0, !PT ;  /* 0x0000000800ff7812 */ /* 0x000fe4000782c0ff */
[----:B0-----:R-:W-:Y:S01]  /*e3030*/  PRMT R3, R60, 0x7770, RZ ;  /* 0x000077703c037816 */ /* 0x001fe200000000ff */
[----:B------:R-:W4:Y:S10]  /*e3040*/  LDL.LU.64 R8, [R1+0x990] ;  /* 0x0009900001087983 */ /* 0x000f340000300a00 */
[----:B------:R0:W-:Y:S01]  /*e3050*/  @P1 STG.E.U8 desc[UR54][R4.64], R3 ;  /* 0x0000000304001986 */ /* 0x0001e2000c101136 */
[----:B------:R-:W-:-:S02]  /*e3060*/  LOP3.LUT P1, RZ, R0, 0x4, RZ, 0xc0, !PT ;  /* 0x0000000400ff7812 */ /* 0x000fc4000782c0ff */
[----:B0-----:R-:W-:Y:S01]  /*e3070*/  PRMT R3, R60, 0x7771, RZ ;  /* 0x000077713c037816 */ /* 0x001fe200000000ff */
[----:B------:R-:W4:Y:S10]  /*e3080*/  LDL.LU.64 R4, [R1+0x988] ;  /* 0x0009880001047983 */ /* 0x000f340000300a00 */
[----:B---3--:R0:W-:Y:S01]  /*e3090*/  @P1 STG.E.U8 desc[UR54][R56.64], R3 ;  /* 0x0000000338001986 */ /* 0x0081e2000c101136 */
[----:B------:R-:W-:-:S02]  /*e30a0*/  LOP3.LUT P1, RZ, R0, 0x2, RZ, 0xc0, !PT ;  /* 0x0000000200ff7812 */ /* 0x000fc4000782c0ff */
[----:B0-----:R-:W-:Y:S01]  /*e30b0*/  PRMT R3, R60, 0x7772, RZ ;  /* 0x000077723c037816 */ /* 0x001fe200000000ff */
[----:B------:R-:W3:Y:S10]  /*e30c0*/  LDL.LU.64 R56, [R1+0x980] ;  /* 0x0009800001387983 */ /* 0x000ef40000300a00 */
[----:B--2---:R0:W-:Y:S04]  /*e30d0*/  @P1 STG.E.U8 desc[UR54][R54.64], R3 ;  /* 0x0000000336001986 */ /* 0x0041e8000c101136 */
[----:B0-----:R-:W2:Y:S01]  /*e30e0*/  LDL.LU.64 R54, [R1+0x43c8] ;  /* 0x0043c80001367983 */ /* 0x001ea20000300a00 */
[----:B------:R-:W-:-:S02]  /*e30f0*/  LOP3.LUT P1, RZ, R0, 0x1, RZ, 0xc0, !PT ;  /* 0x0000000100ff7812 */ /* 0x000fc4000782c0ff */
        /* <DEDUP_REMOVED lines=16> */
[C---:B------:R-:W-:Y:S02]  /*e3200*/  LOP3.LUT P3, RZ, R53.reuse, 0x40, RZ, 0xc0, !PT ;  /* 0x0000004035ff7812 */ /* 0x040fe4000786c0ff */
[C---:B------:R-:W-:Y:S02]  /*e3210*/  LOP3.LUT P4, RZ, R53.reuse, 0x20, RZ, 0xc0, !PT ;  /* 0x0000002035ff7812 */ /* 0x040fe4000788c0ff */
[C---:B------:R-:W-:Y:S02]  /*e3220*/  LOP3.LUT P5, RZ, R53.reuse, 0x10, RZ, 0xc0, !PT ;  /* 0x0000001035ff7812 */ /* 0x040fe400078ac0ff */
[----:B------:R-:W-:Y:S02]  /*e3230*/  LOP3.LUT P6, RZ, R53, 0x8, RZ, 0xc0, !PT ;  /* 0x0000000835ff7812 */ /* 0x000fe400078cc0ff */
[----:B--2---:R-:W-:-:S05]  /*e3240*/  PRMT R0, R54, 0x7770, RZ ;  /* 0x0000777036007816 */ /* 0x004fca00000000ff */
[----:B----4-:R0:W-:Y:S02]  /*e3250*/  @P2 STG.E.U8 desc[UR54][R14.64], R0 ;  /* 0x000000000e002986 */ /* 0x0101e4000c101136 */
[----:B0-----:R-:W-:-:S05]  /*e3260*/  PRMT R0, R54, 0x7771, RZ ;  /* 0x0000777136007816 */ /* 0x001fca00000000ff */
[----:B------:R0:W-:Y:S02]  /*e3270*/  @P0 STG.E.U8 desc[UR54][R12.64], R0 ;  /* 0x000000000c000986 */ /* 0x0001e4000c101136 */
[----:B0-----:R-:W-:-:S05]  /*e3280*/  PRMT R0, R54, 0x7772, RZ ;  /* 0x0000777236007816 */ /* 0x001fca00000000ff */
[----:B------:R0:W-:Y:S02]  /*e3290*/  @P3 STG.E.U8 desc[UR54][R10.64], R0 ;  /* 0x000000000a003986 */ /* 0x0001e4000c101136 */
[----:B0-----:R-:W-:Y:S02]  /*e32a0*/  PRMT R0, R54, 0x7773, RZ ;  /* 0x0000777336007816 */ /* 0x001fe400000000ff */
[----:B------:R-:W2:Y:S04]  /*e32b0*/  LDL.LU R54, [R1+0x43c0] ;  /* 0x0043c00001367983 */ /* 0x000ea80000300800 */
[----:B------:R0:W-:Y:S02]  /*e32c0*/  @P4 STG.E.U8 desc[UR54][R8.64], R0 ;  /* 0x0000000008004986 */ /* 0x0001e4000c101136 */
[----:B0-----:R-:W-:-:S05]  /*e32d0*/  PRMT R0, R6, 0x7770, RZ ;  /* 0x0000777006007816 */ /* 0x001fca00000000ff */
[----:B------:R0:W-:Y:S02]  /*e32e0*/  @P5 STG.E.U8 desc[UR54][R4.64], R0 ;  /* 0x0000000004005986 */ /* 0x0001e4000c101136 */
[----:B0-----:R-:W-:-:S05]  /*e32f0*/  PRMT R0, R6, 0x7771, RZ ;  /* 0x0000777106007816 */ /* 0x001fca00000000ff */
[----:B---3--:R0:W-:Y:S04]  /*e3300*/  @P6 STG.E.U8 desc[UR54][R56.64], R0 ;  /* 0x0000000038006986 */ /* 0x0081e8000c101136 */
[----:B0-----:R-:W3:Y:S04]  /*e3310*/  LDL.LU.64 R56, [R1+0x978] ;  /* 0x0009780001387983 */ /* 0x001ee80000300a00 */
[----:B------:R-:W4:Y:S04]  /*e3320*/  LDL.LU.64 R14, [R1+0x970] ;  /* 0x00097000010e7983 */ /* 0x000f280000300a00 */
[----:B------:R-:W2:Y:S04]  /*e3330*/  LDL.LU.64 R12, [R1+0x968] ;  /* 0x00096800010c7983 */ /* 0x000ea80000300a00 */
[----:B------:R-:W2:Y:S04]  /*e3340*/  LDL.LU.64 R10, [R1+0x960] ;  /* 0x00096000010a7983 */ /* 0x000ea80000300a00 */
        /* <DEDUP_REMOVED lines=8> */
[----:B------:R-:W-:Y:S01]  /*e33d0*/  LOP3.LUT P5, RZ, R53, 0x1, RZ, 0xc0, !PT ;  /* 0x0000000135ff7812 */ /* 0x000fe200078ac0ff */
[----:B---3--:R0:W-:Y:S04]  /*e33e0*/  @P3 STG.E.U8 desc[UR54][R56.64], R0 ;  /* 0x0000000038003986 */ /* 0x0081e8000c101136 */
[----:B0-----:R-:W3:Y:S01]  /*e33f0*/  LDL.LU.64 R56, [R1+0x948] ;  /* 0x0009480001387983 */ /* 0x001ee20000300a00 */
[----:B--2---:R-:W-:-:S03]  /*e3400*/  LOP3.LUT P1, RZ, R54, 0x80000, RZ, 0xc0, !PT ;  /* 0x0008000036ff7812 */ /* 0x004fc6000782c0ff */
[----:B------:R-:W2:Y:S04]  /*e3410*/  LDL.LU.64 R20, [R1+0x940] ;  /* 0x0009400001147983 */ /* 0x000ea80000300a00 */
[----:B------:R-:W2:Y:S06]  /*e3420*/  LDL.LU.64 R52, [R1+0x938] ;  /* 0x0009380001347983 */ /* 0x000eac0000300a00 */
        /* <DEDUP_REMOVED lines=14> */
[----:B0-----:R-:W4:Y:S08]  /*e3510*/  LDL.LU R14, [R1+0x24] ;  /* 0x00002400010e7983 */ /* 0x001f300000300800 */
[----:B------:R-:W-:Y:S01]  /*e3520*/  @P1 LOP3.LUT R2, R2, 0x1000000, RZ, 0xfc, !PT ;  /* 0x0100000002021812 */ /* 0x000fe200078efcff */
[----:B------:R-:W4:Y:S01]  /*e3530*/  LDL.LU.64 R48, [R1+0x930] ;  /* 0x0009300001307983 */ /* 0x000f220000300a00 */
[----:B------:R-:W-:-:S02]  /*e3540*/  LOP3.LUT P1, RZ, R54, 0x8000000, RZ, 0xc0, !PT ;  /* 0x0800000036ff7812 */ /* 0x000fc4000782c0ff */
[----:B------:R-:W-:Y:S01]  /*e3550*/  LOP3.LUT R2, R2, 0xfdffffff, RZ, 0xc0, !PT ;  /* 0xfdffffff02027812 */ /* 0x000fe200078ec0ff */
[----:B------:R-:W4:Y:S04]  /*e3560*/  LDL.LU.64 R22, [R1+0x928] ;  /* 0x0009280001167983 */ /* 0x000f280000300a00 */
[----:B------:R-:W4:Y:S01]  /*e3570*/  LDL.LU.64 R18, [R1+0x920] ;  /* 0x0009200001127983 */ /* 0x000f220000300a00 */
[----:B------:R-:W-:Y:S02]  /*e3580*/  LOP3.LUT P6, RZ, R54, 0x80000000, RZ, 0xc0, !PT ;  /* 0x8000000036ff7812 */ /* 0x000fe400078cc0ff */
[----:B------:R-:W-:Y:S01]  /*e3590*/  PRMT R0, R7, 0x7770, RZ ;  /* 0x0000777007007816 */ /* 0x000fe200000000ff */
[----:B------:R-:W4:Y:S02]  /*e35a0*/  LDL.LU.64 R16, [R1+0x918] ;  /* 0x0009180001107983 */ /* 0x000f240000300a00 */
[----:B------:R-:W-:-:S02]  /*e35b0*/  @P1 LOP3.LUT R2, R2, 0x2000000, RZ, 0xfc, !PT ;  /* 0x0200000002021812 */ /* 0x000fc400078efcff */
        /* <DEDUP_REMOVED lines=14> */
[----:B------:R-:W-:-:S03]  /*e36a0*/  LOP3.LUT P1, RZ, R2, 0x8000000, RZ, 0xc0, !PT ;  /* 0x0800000002ff7812 */ /* 0x000fc6000782c0ff */
[----:B0-----:R-:W4:Y:S01]  /*e36b0*/  LDL.LU.64 R8, [R1+0x900] ;  /* 0x0009000001087983 */ /* 0x001f220000300a00 */
[----:B------:R-:W-:-:S03]  /*e36c0*/  PRMT R0, R7, 0x7773, RZ ;  /* 0x0000777307007816 */ /* 0x000fc600000000ff */
[----:B------:R-:W4:Y:S06]  /*e36d0*/  LDL.LU.64 R6, [R1+0x8f8] ;  /* 0x0008f80001067983 */ /* 0x000f2c0000300a00 */
[----:B------:R0:W-:Y:S01]  /*e36e0*/  @P1 STG.E.U8 desc[UR54][R4.64], R0 ;  /* 0x0000000004001986 */ /* 0x0001e2000c101136 */
[----:B------:R-:W-:-:S03]  /*e36f0*/  LOP3.LUT P1, RZ, R2, 0x4000000, RZ, 0xc0, !PT ;  /* 0x0400000002ff7812 */ /* 0x000fc6000782c0ff */
[----:B0-----:R-:W4:Y:S01]  /*e3700*/  LDL.LU.64 R4, [R1+0x8f0] ;  /* 0x0008f00001047983 */ /* 0x001f220000300a00 */
[----:B------:R-:W-:-:S03]  /*e3710*/  PRMT R0, R60, 0x7770, RZ ;  /* 0x000077703c007816 */ /* 0x000fc600000000ff */
[----:B------:R-:W4:Y:S06]  /*e3720*/  LDL.LU R15, [R1+0x2c] ;  /* 0x00002c00010f7983 */ /* 0x000f2c0000300800 */
[----:B---3--:R0:W-:Y:S04]  /*e3730*/  @P1 STG.E.U8 desc[UR54][R56.64], R0 ;  /* 0x0000000038001986 */ /* 0x0081e8000c101136 */
[----:B0-----:R-:W3:Y:S01]  /*e3740*/  LDL.LU.64 R56, [R1+0x8e8] ;  /* 0x0008e80001387983 */ /* 0x001ee20000300a00 */
[----:B------:R-:W-:-:S02]  /*e3750*/  LOP3.LUT P1, RZ, R2, 0x2000000, RZ, 0xc0, !PT ;  /* 0x0200000002ff7812 */ /* 0x000fc4000782c0ff */
[----:B------:R-:W-:-:S11]  /*e3760*/  PRMT R0, R60, 0x7771, RZ ;  /* 0x000077713c007816 */ /* 0x000fd600000000ff */
[----:B--2---:R0:W-:Y:S01]  /*e3770*/  @P1 STG.E.U8 desc[UR54][R20.64], R0 ;  /* 0x0000000014001986 */ /* 0x0041e2000c101136 */
[----:B------:R-:W-:Y:S02]  /*e3780*/  LOP3.LUT P1, RZ, R2, 0x1000000, RZ, 0xc0, !PT ;  /* 0x0100000002ff7812 */ /* 0x000fe4000782c0ff */
[----:B0-----:R-:W-:Y:S01]  /*e3790*/  PRMT R0, R60, 0x7772, RZ ;  /* 0x000077723c007816 */ /* 0x001fe200000000ff */
[----:B------:R-:W2:Y:S10]  /*e37a0*/  LDL.LU.64 R20, [R1+0x43b8] ;  /* 0x0043b80001147983 */ /* 0x000eb40000300a00 */
[----:B------:R0:W-:Y:S01]  /*e37b0*/  @P1 STG.E.U8 desc[UR54][R52.64], R0 ;  /* 0x0000000034001986 */ /* 0x0001e2000c101136 */
[----:B------:R-:W-:-:S02]  /*e37c0*/  LOP3.LUT P1, RZ, R2, 0x800000, RZ, 0xc0, !PT ;  /* 0x0080000002ff7812 */ /* 0x000fc4000782c0ff */
        /* <DEDUP_REMOVED lines=23> */
[----:B------:R0:W-:Y:S01]  /*e3940*/  @P4 STG.E.U8 desc[UR54][R6.64], R0 ;  /* 0x0000000006004986 */ /* 0x0001e2000c101136 */
[----:B------:R-:W-:Y:S02]  /*e3950*/  LOP3.LUT P6, RZ, R54, 0x100, RZ, 0xc0, !PT ;  /* 0x0000010036ff7812 */ /* 0x000fe400078cc0ff */
[----:B0-----:R-:W-:Y:S02]  /*e3960*/  PRMT R0, R55, 0x7773, RZ ;  /* 0x0000777337007816 */ /* 0x001fe400000000ff */
[----:B------:R-:W4:Y:S04]  /*e3970*/  LDL.LU R55, [R1+0x43b0] ;  /* 0x0043b00001377983 */ /* 0x000f280000300800 */
[----:B------:R0:W-:Y:S04]  /*e3980*/  @P5 STG.E.U8 desc[UR54][R4.64], R0 ;  /* 0x0000000004005986 */ /* 0x0001e8000c101136 */
[----:B0-----:R-:W2:Y:S01]  /*e3990*/  LDL.LU.64 R4, [R1+0x8e0] ;  /* 0x0008e00001047983 */ /* 0x001ea20000300a00 */
[----:B------:R-:W-:-:S05]  /*e39a0*/  PRMT R0, R15, 0x7770, RZ ;  /* 0x000077700f007816 */ /* 0x000fca00000000ff */
[----:B---3--:R0:W-:Y:S04]  /*e39b0*/  @P6 STG.E.U8 desc[UR54][R56.64], R0 ;  /* 0x0000000038006986 */ /* 0x0081e8000c101136 */
[----:B0-----:R-:W3:Y:S04]  /*e39c0*/  LDL.LU.64 R56, [R1+0x8d8] ;  /* 0x0008d80001387983 */ /* 0x001ee80000300a00 */
[----:B------:R-:W4:Y:S04]  /*e39d0*/  LDL.LU.64 R12, [R1+0x8d0] ;  /* 0x0008d000010c7983 */ /* 0x000f280000300a00 */
[----:B------:R-:W4:Y:S04]  /*e39e0*/  LDL.LU.64 R10, [R1+0x8c8] ;  /* 0x0008c800010a7983 */ /* 0x000f280000300a00 */
[----:B------:R-:W4:Y:S04]  /*e39f0*/  LDL.LU.64 R8, [R1+0x8c0] ;  /* 0x0008c00001087983 */ /* 0x000f280000300a00 */
[----:B------:R-:W4:Y:S04]  /*e3a00*/  LDL.LU.64 R6, [R1+0x8b8] ;  /* 0x0008b80001067983 */ /* 0x000f280000300a00 */
[----:B------:R-:W4:Y:S01]  /*e3a10*/  LDL.LU R51, [R1+0x10] ;  /* 0x0000100001337983 */ /* 0x000f220000300800 */
[----:B------:R-:W-:-:S02]  /*e3a20*/  LOP3.LUT P3, RZ, R54, 0x20, RZ, 0xc0, !PT ;  /* 0x0000002036ff7812 */ /* 0x000fc4000786c0ff */
[----:B------:R-:W-:Y:S02]  /*e3a30*/  PRMT R0, R15, 0x7771, RZ ;  /* 0x000077710f007816 */ /* 0x000fe400000000ff */
[----:B------:R-:W-:Y:S02]  /*e3a40*/  LOP3.LUT P4, RZ, R54, 0x10, RZ, 0xc0, !PT ;  /* 0x0000001036ff7812 */ /* 0x000fe4000788c0ff */
[----:B------:R-:W-:-:S07]  /*e3a50*/  LOP3.LUT R2, R2, 0xffffefff, RZ, 0xc0, !PT ;  /* 0xffffefff02027812 */ /* 0x000fce00078ec0ff */
[----:B--2---:R0:W-:Y:S04]  /*e3a60*/  @P3 STG.E.U8 desc[UR54][R4.64], R0 ;  /* 0x0000000004003986 */ /* 0x0041e8000c101136 */
[----:B0-----:R-:W2:Y:S01]  /*e3a70*/  LDL.LU.64 R4, [R1+0x8b0] ;  /* 0x0008b00001047983 */ /* 0x001ea20000300a00 */
[----:B------:R-:W-:-:S03]  /*e3a80*/  PRMT R0, R15, 0x7772, RZ ;  /* 0x000077720f007816 */ /* 0x000fc600000000ff */
[----:B------:R-:W2:Y:S04]  /*e3a90*/  LDL.LU R14, [R1+0x14] ;  /* 0x00001400010e7983 */ /* 0x000ea80000300800 */
[----:B---3--:R0:W-:Y:S04]  /*e3aa0*/  @P4 STG.E.U8 desc[UR54][R56.64], R0 ;  /* 0x0000000038004986 */ /* 0x0081e8000c101136 */
[----:B0-----:R-:W3:Y:S01]  /*e3ab0*/  LDL.LU.64 R56, [R1+0x8a8] ;  /* 0x0008a80001387983 */ /* 0x001ee20000300a00 */
[----:B----4-:R-:W-:Y:S02]  /*e3ac0*/  LOP3.LUT P1, RZ, R55, 0x8000, RZ, 0xc0, !PT ;  /* 0x0000800037ff7812 */ /* 0x010fe4000782c0ff */
[C---:B------:R-:W-:Y:S01]  /*e3ad0*/  LOP3.LUT P5, RZ, R54.reuse, 0x4, RZ, 0xc0, !PT ;  /* 0x0000000436ff7812 */ /* 0x040fe200078ac0ff */
[----:B------:R-:W4:Y:S01]  /*e3ae0*/  LDL.LU.64 R52, [R1+0x8a0] ;  /* 0x0008a00001347983 */ /* 0x000f220000300a00 */
[----:B------:R-:W-:-:S02]  /*e3af0*/  LOP3.LUT P6, RZ, R54, 0x2, RZ, 0xc0, !PT ;  /* 0x0000000236ff7812 */ /* 0x000fc400078cc0ff */
[----:B------:R-:W-:Y:S01]  /*e3b00*/  PRMT R0, R15, 0x7773, RZ ;  /* 0x000077730f007816 */ /* 0x000fe200000000ff */
[----:B------:R-:W4:Y:S04]  /*e3b10*/  LDL.LU.64 R60, [R1+0x898] ;  /* 0x00089800013c7983 */ /* 0x000f280000300a00 */
[----:B------:R-:W4:Y:S02]  /*e3b20*/  LDL.LU.64 R48, [R1+0x890] ;  /* 0x0008900001307983 */ /* 0x000f240000300a00 */
[----:B------:R-:W-:Y:S02]  /*e3b30*/  @P1 LOP3.LUT R2, R2, 0x1000, RZ, 0xfc, !PT ;  /* 0x0000100002021812 */ /* 0x000fe400078efcff */
[----:B------:R-:W-:Y:S01]  /*e3b40*/  LOP3.LUT P1, RZ, R55, 0x40000, RZ, 0xc0, !PT ;  /* 0x0004000037ff7812 */ /* 0x000fe2000782c0ff */
[----:B------:R0:W-:Y:S01]  /*e3b50*/  @P5 STG.E.U8 desc[UR54][R12.64], R0 ;  /* 0x000000000c005986 */ /* 0x0001e2000c101136 */
[----:B------:R-:W-:-:S03]  /*e3b60*/  LOP3.LUT R2, R2, 0xffffdfff, RZ, 0xc0, !PT ;  /* 0xffffdfff02027812 */ /* 0x000fc600078ec0ff */
[----:B------:R-:W4:Y:S04]  /*e3b70*/  LDL.LU R15, [R1+0x18] ;  /* 0x00001800010f7983 */ /* 0x000f280000300800 */
[----:B------:R-:W4:Y:S04]  /*e3b80*/  LDL.LU.64 R22, [R1+0x888] ;  /* 0x0008880001167983 */ /* 0x000f280000300a00 */
[----:B------:R-:W-:Y:S01]  /*e3b90*/  @P1 LOP3.LUT R2, R2, 0x2000, RZ, 0xfc, !PT ;  /* 0x0000200002021812 */ /* 0x000fe200078efcff */
[----:B------:R-:W4:Y:S01]  /*e3ba0*/  LDL.LU.64 R18, [R1+0x880] ;  /* 0x0008800001127983 */ /* 0x000f220000300a00 */
[----:B------:R-:W-:-:S02]  /*e3bb0*/  LOP3.LUT P1, RZ, R55, 0x80000, RZ, 0xc0, !PT ;  /* 0x0008000037ff7812 */ /* 0x000fc4000782c0ff */
[----:B------:R-:W-:Y:S01]  /*e3bc0*/  LOP3.LUT R2, R2, 0xffffbfff, RZ, 0xc0, !PT ;  /* 0xffffbfff02027812 */ /* 0x000fe200078ec0ff */
        /* <DEDUP_REMOVED lines=22> */
[----:B------:R-:W-:-:S11]  /*e3d30*/  PRMT R0, R51, 0x7771, RZ ;  /* 0x0000777133007816 */ /* 0x000fd600000000ff */
[----:B------:R0:W-:Y:S01]  /*e3d40*/  @P1 STG.E.U8 desc[UR54][R8.64], R0 ;  /* 0x0000000008001986 */ /* 0x0001e2000c101136 */
[C---:B------:R-:W-:Y:S02]  /*e3d50*/  LOP3.LUT P1, RZ, R2.reuse, 0x80000, RZ, 0xc0, !PT ;  /* 0x0008000002ff7812 */ /* 0x040fe4000782c0ff */
[----:B0-----:R-:W-:Y:S01]  /*e3d60*/  PRMT R0, R51, 0x7772, RZ ;  /* 0x0000777233007816 */ /* 0x001fe200000000ff */
[----:B------:R-:W4:Y:S10]  /*e3d70*/  LDL.LU.64 R8, [R1+0x860] ;  /* 0x0008600001087983 */ /* 0x000f340000300a00 */
[----:B------:R0:W-:Y:S01]  /*e3d80*/  @P1 STG.E.U8 desc[UR54][R6.64], R0 ;  /* 0x0000000006001986 */ /* 0x0001e2000c101136 */
[----:B------:R-:W-:-:S02]  /*e3d90*/  LOP3.LUT P1, RZ, R2, 0x40000, RZ, 0xc0, !PT ;  /* 0x0004000002ff7812 */ /* 0x000fc4000782c0ff */
[----:B0-----:R-:W-:Y:S01]  /*e3da0*/  PRMT R0, R51, 0x7773, RZ ;  /* 0x0000777333007816 */ /* 0x001fe200000000ff */
[----:B------:R-:W4:Y:S10]  /*e3db0*/  LDL.LU.64 R6, [R1+0x858] ;  /* 0x0008580001067983 */ /* 0x000f340000300a00 */
[----:B--2---:R0:W-:Y:S01]  /*e3dc0*/  @P1 STG.E.U8 desc[UR54][R4.64], R0 ;  /* 0x0000000004001986 */ /* 0x0041e2000c101136 */
[----:B------:R-:W-:-:S02]  /*e3dd0*/  LOP3.LUT P1, RZ, R2, 0x20000, RZ, 0xc0, !PT ;  /* 0x0002000002ff7812 */ /* 0x000fc4000782c0ff */
[----:B0-----:R-:W-:Y:S01]  /*e3de0*/  PRMT R0, R14, 0x7770, RZ ;  /* 0x000077700e007816 */ /* 0x001fe200000000ff */
[----:B------:R-:W2:Y:S10]  /*e3df0*/  LDL.LU.64 R4, [R1+0x850] ;  /* 0x0008500001047983 */ /* 0x000eb40000300a00 */
[----:B---3--:R0:W-:Y:S04]  /*e3e00*/  @P1 STG.E.U8 desc[UR54][R56.64], R0 ;  /* 0x0000000038001986 */ /* 0x0081e8000c101136 */
[----:B0-----:R-:W3:Y:S01]  /*e3e10*/  LDL.LU.64 R56, [R1+0x43a8] ;  /* 0x0043a80001387983 */ /* 0x001ee20000300a00 */
[----:B------:R-:W-:-:S02]  /*e3e20*/  LOP3.LUT P1, RZ, R2, 0x10000, RZ, 0xc0, !PT ;  /* 0x0001000002ff7812 */ /* 0x000fc4000782c0ff */
[----:B------:R-:W-:-:S11]  /*e3e30*/  PRMT R0, R14, 0x7771, RZ ;  /* 0x000077710e007816 */ /* 0x000fd600000000ff */
        /* <DEDUP_REMOVED lines=21> */
[C---:B------:R-:W-:Y:S02]  /*e3f90*/  LOP3.LUT P5, RZ, R55.reuse, 0x80, RZ, 0xc0, !PT ;  /* 0x0000008037ff7812 */ /* 0x040fe400078ac0ff */
[----:B------:R-:W-:Y:S02]  /*e3fa0*/  LOP3.LUT P6, RZ, R55, 0x20, RZ, 0xc0, !PT ;  /* 0x0000002037ff7812 */ /* 0x000fe400078cc0ff */
[----:B---3--:R-:W-:-:S05]  /*e3fb0*/  PRMT R0, R56, 0x7770, RZ ;  /* 0x0000777038007816 */ /* 0x008fca00000000ff */
[----:B------:R0:W-:Y:S02]  /*e3fc0*/  @P3 STG.E.U8 desc[UR54][R10.64], R0 ;  /* 0x000000000a003986 */ /* 0x0001e4000c101136 */
        /* <DEDUP_REMOVED lines=10> */
[----:B------:R-:W2:Y:S04]  /*e4070*/  LDL.LU R17, [R1] ;  /* 0x0000000001117983 */ /* 0x000ea80000300800 */
[----:B------:R-:W3:Y:S04]  /*e4080*/  LDL.LU.64 R14, [R1+0x830] ;  /* 0x00083000010e7983 */ /* 0x000ee80000300a00 */
[----:B------:R-:W3:Y:S04]  /*e4090*/  LDL.LU.64 R12, [R1+0x828] ;  /* 0x00082800010c7983 */ /* 0x000ee80000300a00 */
[----:B------:R-:W3:Y:S04]  /*e40a0*/  LDL.LU.64 R10, [R1+0x820] ;  /* 0x00082000010a7983 */ /* 0x000ee80000300a00 */
[----:B------:R-:W3:Y:S01]  /*e40b0*/  LDL.LU R51, [R1+0x4] ;  /* 0x0000040001337983 */ /* 0x000ee20000300800 */
[----:B------:R-:W-:-:S03]  /*e40c0*/  LOP3.LUT P3, RZ, R55, 0x8, RZ, 0xc0, !PT ;  /* 0x0000000837ff7812 */ /* 0x000fc6000786c0ff */
[----:B------:R-:W4:Y:S01]  /*e40d0*/  LDL.LU.64 R8, [R1+0x818] ;  /* 0x0008180001087983 */ /* 0x000f220000300a00 */
[----:B------:R-:W-:Y:S02]  /*e40e0*/  LOP3.LUT R2, R2, 0xffffffef, RZ, 0xc0, !PT ;  /* 0xffffffef02027812 */ /* 0x000fe400078ec0ff */
[----:B------:R-:W-:Y:S02]  /*e40f0*/  LOP3.LUT P4, RZ, R55, 0x2, RZ, 0xc0, !PT ;  /* 0x0000000237ff7812 */ /* 0x000fe4000788c0ff */
[----:B--2---:R-:W-:-:S05]  /*e4100*/  PRMT R0, R17, 0x7770, RZ ;  /* 0x0000777011007816 */ /* 0x004fca00000000ff */
[----:B------:R0:W-:Y:S04]  /*e4110*/  @P3 STG.E.U8 desc[UR54][R4.64], R0 ;  /* 0x0000000004003986 */ /* 0x0001e8000c101136 */
[----:B0-----:R-:W2:Y:S01]  /*e4120*/  LDL.LU.64 R4, [R1+0x810] ;  /* 0x0008100001047983 */ /* 0x001ea20000300a00 */
[----:B---3--:R-:W-:-:S13]  /*e4130*/  LOP3.LUT P1, RZ, R56, 0x2000, RZ, 0xc0, !PT ;  /* 0x0000200038ff7812 */ /* 0x008fda000782c0ff */
        /* <DEDUP_REMOVED lines=20> */
[----:B0-----:R-:W3:Y:S08]  /*e4280*/  LDL.LU.64 R6, [R1+0x808] ;  /* 0x0008080001067983 */ /* 0x001ef00000300a00 */
[----:B------:R-:W-:Y:S02]  /*e4290*/  @P1 LOP3.LUT R2, R2, 0x400, RZ, 0xfc, !PT ;  /* 0x0000040002021812 */ /* 0x000fe400078efcff */
[C---:B------:R-:W-:Y:S01]  /*e42a0*/  LOP3.LUT P1, RZ, R56.reuse, 0x2000000, RZ, 0xc0, !PT ;  /* 0x0200000038ff7812 */ /* 0x040fe2000782c0ff */
[----:B------:R-:W4:Y:S01]  /*e42b0*/  LDL.LU.64 R52, [R1+0x800] ;  /* 0x0008000001347983 */ /* 0x000f220000300a00 */
[----:B------:R-:W-:-:S02]  /*e42c0*/  LOP3.LUT P5, RZ, R56, 0x80000000, RZ, 0xc0, !PT ;  /* 0x8000000038ff7812 */ /* 0x000fc400078ac0ff */
[----:B------:R-:W-:Y:S01]  /*e42d0*/  LOP3.LUT P6, RZ, R56, 0x20000000, RZ, 0xc0, !PT ;  /* 0x2000000038ff7812 */ /* 0x000fe200078cc0ff */
[----:B------:R-:W4:Y:S01]  /*e42e0*/  LDL.LU.64 R60, [R1+0x7f8] ;  /* 0x0007f800013c7983 */ /* 0x000f220000300a00 */
[----:B------:R-:W-:Y:S02]  /*e42f0*/  LOP3.LUT R2, R2, 0xfffff7ff, RZ, 0xc0, !PT ;  /* 0xfffff7ff02027812 */ /* 0x000fe400078ec0ff */
[----:B------:R-:W-:Y:S01]  /*e4300*/  PRMT R0, R17, 0x7772, RZ ;  /* 0x0000777211007816 */ /* 0x000fe200000000ff */
[----:B------:R-:W4:Y:S04]  /*e4310*/  LDL.LU.64 R48, [R1+0x7f0] ;  /* 0x0007f00001307983 */ /* 0x000f280000300a00 */
[----:B------:R-:W-:Y:S01]  /*e4320*/  @P1 LOP3.LUT R2, R2, 0x800, RZ, 0xfc, !PT ;  /* 0x0000080002021812 */ /* 0x000fe200078efcff */
[----:B------:R-:W4:Y:S01]  /*e4330*/  LDL.LU.64 R22, [R1+0x7e8] ;  /* 0x0007e80001167983 */ /* 0x000f220000300a00 */
[----:B------:R-:W-:-:S03]  /*e4340*/  LOP3.LUT P1, RZ, R56, 0x10000000, RZ, 0xc0, !PT ;  /* 0x1000000038ff7812 */ /* 0x000fc6000782c0ff */
[----:B------:R0:W-:Y:S02]  /*e4350*/  @P5 STG.E.U8 desc[UR54][R18.64], R0 ;  /* 0x0000000012005986 */ /* 0x0001e4000c101136 */
[----:B0-----:R-:W-:Y:S02]  /*e4360*/  PRMT R0, R17, 0x7773, RZ ;  /* 0x0000777311007816 */ /* 0x001fe400000000ff */
[----:B------:R-:W4:Y:S04]  /*e4370*/  LDL.LU.64 R18, [R1+0x7e0] ;  /* 0x0007e00001127983 */ /* 0x000f280000300a00 */
[----:B------:R0:W-:Y:S04]  /*e4380*/  @P6 STG.E.U8 desc[UR54][R14.64], R0 ;  /* 0x000000000e006986 */ /* 0x0001e8000c101136 */
[----:B------:R-:W4:Y:S01]  /*e4390*/  LDL.LU.64 R16, [R1+0x7d8] ;  /* 0x0007d80001107983 */ /* 0x000f220000300a00 */
[----:B0-----:R-:W-:-:S03]  /*e43a0*/  PRMT R0, R51, 0x7770, RZ ;  /* 0x0000777033007816 */ /* 0x001fc600000000ff */
[----:B------:R-:W4:Y:S04]  /*e43b0*/  LDL.LU.64 R14, [R1+0x7d0] ;  /* 0x0007d000010e7983 */ /* 0x000f280000300a00 */
        /* <DEDUP_REMOVED lines=8> */
[----:B------:R0:W-:Y:S01]  /*e4440*/  @P1 STG.E.U8 desc[UR54][R8.64], R0 ;  /* 0x0000000008001986 */ /* 0x0001e2000c101136 */
[----:B------:R-:W-:-:S02]  /*e4450*/  LOP3.LUT P1, RZ, R2, 0x200, RZ, 0xc0, !PT ;  /* 0x0000020002ff7812 */ /* 0x000fc4000782c0ff */
[----:B0-----:R-:W-:Y:S01]  /*e4460*/  PRMT R0, R51, 0x7773, RZ ;  /* 0x0000777333007816 */ /* 0x001fe200000000ff */
[----:B------:R-:W4:Y:S10]  /*e4470*/  LDL.LU.64 R8, [R1+0x7b8] ;  /* 0x0007b80001087983 */ /* 0x000f340000300a00 */
[----:B--2---:R0:W-:Y:S04]  /*e4480*/  @P1 STG.E.U8 desc[UR54][R4.64], R0 ;  /* 0x0000000004001986 */ /* 0x0041e8000c101136 */
[----:B0-----:R-:W2:Y:S01]  /*e4490*/  LDL.LU.64 R4, [R1+0x4398] ;  /* 0x0043980001047983 */ /* 0x001ea20000300a00 */
[----:B------:R-:W-:-:S02]  /*e44a0*/  LOP3.LUT P1, RZ, R2, 0x100, RZ, 0xc0, !PT ;  /* 0x0000010002ff7812 */ /* 0x000fc4000782c0ff */
[----:B------:R-:W-:Y:S02]  /*e44b0*/  PRMT R0, R57, 0x7770, RZ ;  /* 0x0000777039007816 */ /* 0x000fe400000000ff */
[C---:B------:R-:W-:Y:S02]  /*e44c0*/  LOP3.LUT P2, RZ, R56.reuse, 0x800, RZ, 0xc0, !PT ;  /* 0x0000080038ff7812 */ /* 0x040fe4000784c0ff */
[C---:B------:R-:W-:Y:S02]  /*e44d0*/  LOP3.LUT P0, RZ, R56.reuse, 0x200, RZ, 0xc0, !PT ;  /* 0x0000020038ff7812 */ /* 0x040fe4000780c0ff */
[C---:B------:R-:W-:Y:S02]  /*e44e0*/  LOP3.LUT P3, RZ, R56.reuse, 0x80, RZ, 0xc0, !PT ;  /* 0x0000008038ff7812 */ /* 0x040fe4000786c0ff */
[C---:B------:R-:W-:Y:S02]  /*e44f0*/  LOP3.LUT P4, RZ, R56.reuse, 0x40, RZ, 0xc0, !PT ;  /* 0x0000004038ff7812 */ /* 0x040fe4000788c0ff */
[----:B------:R-:W-:Y:S01]  /*e4500*/  LOP3.LUT P5, RZ, R56, 0x8, RZ, 0xc0, !PT ;  /* 0x0000000838ff7812 */ /* 0x000fe200078ac0ff */
[----:B---3--:R0:W-:Y:S01]  /*e4510*/  @P1 STG.E.U8 desc[UR54][R6.64], R0 ;  /* 0x0000000006001986 */ /* 0x0081e2000c101136 */
[----:B------:R-:W-:-:S02]  /*e4520*/  LOP3.LUT P1, RZ, R2, 0x80, RZ, 0xc0, !PT ;  /* 0x0000008002ff7812 */ /* 0x000fc4000782c0ff */
[----:B0-----:R-:W-:Y:S01]  /*e4530*/  PRMT R0, R57, 0x7771, RZ ;  /* 0x0000777139007816 */ /* 0x001fe200000000ff */
[----:B------:R-:W3:Y:S10]  /*e4540*/  LDL.LU.64 R6, [R1+0x4390] ;  /* 0x0043900001067983 */ /* 0x000ef40000300a00 */
[----:B----4-:R0:W-:Y:S01]  /*e4550*/  @P1 STG.E.U8 desc[UR54][R52.64], R0 ;  /* 0x0000000034001986 */ /* 0x0101e2000c101136 */
[----:B------:R-:W-:-:S02]  /*e4560*/  LOP3.LUT P1, RZ, R2, 0x40, RZ, 0xc0, !PT ;  /* 0x0000004002ff7812 */ /* 0x000fc4000782c0ff */
[----:B0-----:R-:W-:-:S11]  /*e4570*/  PRMT R0, R57, 0x7772, RZ ;  /* 0x0000777239007816 */ /* 0x001fd600000000ff */
[----:B------:R0:W-:Y:S01]  /*e4580*/  @P1 STG.E.U8 desc[UR54][R60.64], R0 ;  /* 0x000000003c001986 */ /* 0x0001e2000c101136 */
[C---:B------:R-:W-:Y:S02]  /*e4590*/  LOP3.LUT P1, RZ, R2.reuse, 0x20, RZ, 0xc0, !PT ;  /* 0x0000002002ff7812 */ /* 0x040fe4000782c0ff */
[----:B0-----:R-:W-:Y:S02]  /*e45a0*/  PRMT R0, R57, 0x7773, RZ ;  /* 0x0000777339007816 */ /* 0x001fe400000000ff */
[----:B------:R-:W4:Y:S09]  /*e45b0*/  LDL.LU R57, [R1+0x438c] ;  /* 0x00438c0001397983 */ /* 0x000f320000300800 */
[----:B------:R0:W-:Y:S01]  /*e45c0*/  @P1 STG.E.U8 desc[UR54][R48.64], R0 ;  /* 0x0000000030001986 */ /* 0x0001e2000c101136 */
[----:B------:R-:W-:-:S02]  /*e45d0*/  LOP3.LUT P1, RZ, R2, 0x10, RZ, 0xc0, !PT ;  /* 0x0000001002ff7812 */ /* 0x000fc4000782c0ff */
[----:B0-----:R-:W-:-:S11]  /*e45e0*/  PRMT R0, R58, 0x7770, RZ ;  /* 0x000077703a007816 */ /* 0x001fd600000000ff */
[----:B------:R0:W-:Y:S02]  /*e45f0*/  @P1 STG.E.U8 desc[UR54][R22.64], R0 ;  /* 0x0000000016001986 */ /* 0x0001e4000c101136 */
[----:B0-----:R-:W-:-:S05]  /*e4600*/  PRMT R0, R58, 0x7771, RZ ;  /* 0x000077713a007816 */ /* 0x001fca00000000ff */
[----:B------:R0:W-:Y:S02]  /*e4610*/  @P2 STG.E.U8 desc[UR54][R18.64], R0 ;  /* 0x0000000012002986 */ /* 0x0001e4000c101136 */
[----:B0-----:R-:W-:-:S05]  /*e4620*/  PRMT R0, R58, 0x7772, RZ ;  /* 0x000077723a007816 */ /* 0x001fca00000000ff */
[----:B------:R0:W-:Y:S02]  /*e4630*/  @P0 STG.E.U8 desc[UR54][R16.64], R0 ;  /* 0x0000000010000986 */ /* 0x0001e4000c101136 */
[----:B0-----:R-:W-:Y:S02]  /*e4640*/  PRMT R0, R58, 0x7773, RZ ;  /* 0x000077733a007816 */ /* 0x001fe400000000ff */
[----:B------:R-:W3:Y:S04]  /*e4650*/  LDL.LU R58, [R1+0x4388] ;  /* 0x00438800013a7983 */ /* 0x000ee80000300800 */
[----:B------:R-:W3:Y:S04]  /*e4660*/  LDL.LU.64 R16, [R1+0x7b0] ;  /* 0x0007b00001107983 */ /* 0x000ee80000300a00 */
[----:B------:R2:W-:Y:S01]  /*e4670*/  @P3 STG.E.U8 desc[UR54][R14.64], R0 ;  /* 0x000000000e003986 */ /* 0x0005e2000c101136 */
[----:B------:R-:W-:-:S02]  /*e4680*/  LOP3.LUT P6, RZ, R56, 0x4, RZ, 0xc0, !PT ;  /* 0x0000000438ff7812 */ /* 0x000fc400078cc0ff */
[----:B--2---:R-:W-:-:S05]  /*e4690*/  PRMT R0, R4, 0x7770, RZ ;  /* 0x0000777004007816 */ /* 0x004fca00000000ff */
[----:B------:R0:W-:Y:S04]  /*e46a0*/  @P4 STG.E.U8 desc[UR54][R12.64], R0 ;  /* 0x000000000c004986 */ /* 0x0001e8000c101136 */
[----:B0-----:R-:W2:Y:S01]  /*e46b0*/  LDL.LU.64 R12, [R1+0x7a8] ;  /* 0x0007a800010c7983 */ /* 0x001ea20000300a00 */
[----:B------:R-:W-:-:S05]  /*e46c0*/  PRMT R0, R4, 0x7771, RZ ;  /* 0x0000777104007816 */ /* 0x000fca00000000ff */
[----:B------:R0:W-:Y:S02]  /*e46d0*/  @P5 STG.E.U8 desc[UR54][R10.64], R0 ;  /* 0x000000000a005986 */ /* 0x0001e4000c101136 */
[----:B0-----:R-:W-:-:S05]  /*e46e0*/  PRMT R0, R4, 0x7772, RZ ;  /* 0x0000777204007816 */ /* 0x001fca00000000ff */
[----:B------:R0:W-:Y:S04]  /*e46f0*/  @P6 STG.E.U8 desc[UR54][R8.64], R0 ;  /* 0x0000000008006986 */ /* 0x0001e8000c101136 */
[----:B0-----:R-:W2:Y:S04]  /*e4700*/  LDL.LU.64 R8, [R1+0x7a0] ;  /* 0x0007a00001087983 */ /* 0x001ea80000300a00 */
[----:B------:R-:W2:Y:S04]  /*e4710*/  LDL.LU.64 R10, [R1+0x798] ;  /* 0x00079800010a7983 */ /* 0x000ea80000300a00 */
[----:B------:R-:W2:Y:S04]  /*e4720*/  LDL.LU.64 R48, [R1+0x790] ;  /* 0x0007900001307983 */ /* 0x000ea80000300a00 */
[----:B------:R-:W2:Y:S04]  /*e4730*/  LDL.LU.64 R18, [R1+0x788] ;  /* 0x0007880001127983 */ /* 0x000ea80000300a00 */
[----:B------:R-:W2:Y:S01]  /*e4740*/  LDL.LU.64 R14, [R1+0x780] ;  /* 0x00078000010e7983 */ /* 0x000ea20000300a00 */
[----:B------:R-:W-:-:S03]  /*e4750*/  LOP3.LUT P3, RZ, R56, 0x1, RZ, 0xc0, !PT ;  /* 0x0000000138ff7812 */ /* 0x000fc6000786c0ff */
[----:B------:R-:W2:Y:S01]  /*e4760*/  LDL.LU.64 R22, [R1+0x778] ;  /* 0x0007780001167983 */ /* 0x000ea20000300a00 */
[----:B------:R-:W-:Y:S02]  /*e4770*/  PRMT R4, R4, 0x7773, RZ ;  /* 0x0000777304047816 */ /* 0x000fe400000000ff */
[----:B------:R-:W-:Y:S02]  /*e4780*/  PRMT R0, R5, 0x7770, RZ ;  /* 0x0000777005007816 */ /* 0x000fe400000000ff */
[C---:B----4-:R-:W-:Y:S02]  /*e4790*/  LOP3.LUT P4, RZ, R57.reuse, 0x80000000, RZ, 0xc0, !PT ;  /* 0x8000000039ff7812 */ /* 0x050fe4000788c0ff */
[----:B------:R-:W-:-:S03]  /*e47a0*/  LOP3.LUT P6, RZ, R57, 0x20000000, RZ, 0xc0, !PT ;  /* 0x2000000039ff7812 */ /* 0x000fc600078cc0ff */
[----:B---3--:R0:W-:Y:S04]  /*e47b0*/  @P3 STG.E.U8 desc[UR54][R16.64], R4 ;  /* 0x0000000410003986 */ /* 0x0081e8000c101136 */
[----:B0-----:R-:W3:Y:S04]  /*e47c0*/  LDL.LU.64 R16, [R1+0x770] ;  /* 0x0007700001107983 */ /* 0x001ee80000300a00 */
[----:B--2---:R0:W-:Y:S04]  /*e47d0*/  @P4 STG.E.U8 desc[UR54][R12.64], R0 ;  /* 0x000000000c004986 */ /* 0x0041e8000c101136 */
[----:B0-----:R-:W2:Y:S01]  /*e47e0*/  LDL.LU.64 R12, [R1+0x768] ;  /* 0x00076800010c7983 */ /* 0x001ea20000300a00 */
[----:B------:R-:W-:-:S05]  /*e47f0*/  PRMT R0, R5, 0x7771, RZ ;  /* 0x0000777105007816 */ /* 0x000fca00000000ff */
[----:B------:R0:W-:Y:S04]  /*e4800*/  @P6 STG.E.U8 desc[UR54][R8.64], R0 ;  /* 0x0000000008006986 */ /* 0x0001e8000c101136 */
[----:B0-----:R-:W4:Y:S01]  /*e4810*/  LDL.LU.64 R8, [R1+0x760] ;  /* 0x0007600001087983 */ /* 0x001f220000300a00 */
        /* <DEDUP_REMOVED lines=26> */
[C---:B------:R-:W-:Y:S02]  /*e49c0*/  PRMT R0, R5.reuse, 0x7772, RZ ;  /* 0x0000777205007816 */ /* 0x040fe400000000ff */
[----:B------:R-:W-:-:S03]  /*e49d0*/  PRMT R5, R5, 0x7773, RZ ;  /* 0x0000777305057816 */ /* 0x000fc600000000ff */
[----:B------:R0:W-:Y:S06]  /*e49e0*/  @P5 STG.E.U8 desc[UR54][R10.64], R0 ;  /* 0x000000000a005986 */ /* 0x0001ec000c101136 */
[----:B------:R1:W-:Y:S01]  /*e49f0*/  @P1 STG.E.U8 desc[UR54][R48.64], R5 ;  /* 0x0000000530001986 */ /* 0x0003e2000c101136 */
[----:B------:R-:W-:Y:S02]  /*e4a00*/  LOP3.LUT P1, RZ, R2, 0x8, RZ, 0xc0, !PT ;  /* 0x0000000802ff7812 */ /* 0x000fe4000782c0ff */
[----:B0-----:R-:W-:Y:S01]  /*e4a10*/  PRMT R0, R6, 0x7770, RZ ;  /* 0x0000777006007816 */ /* 0x001fe200000000ff */
[----:B------:R-:W4:Y:S04]  /*e4a20*/  LDL.LU.64 R10, [R1+0x758] ;  /* 0x00075800010a7983 */ /* 0x000f280000300a00 */
[----:B-1----:R-:W4:Y:S06]  /*e4a30*/  LDL.LU.64 R4, [R1+0x748] ;  /* 0x0007480001047983 */ /* 0x002f2c0000300a00 */
[----:B------:R0:W-:Y:S01]  /*e4a40*/  @P1 STG.E.U8 desc[UR54][R18.64], R0 ;  /* 0x0000000012001986 */ /* 0x0001e2000c101136 */
[----:B------:R-:W-:-:S03]  /*e4a50*/  LOP3.LUT P1, RZ, R2, 0x4, RZ, 0xc0, !PT ;  /* 0x0000000402ff7812 */ /* 0x000fc6000782c0ff */
[----:B------:R-:W4:Y:S04]  /*e4a60*/  LDL.LU.64 R52, [R1+0x740] ;  /* 0x0007400001347983 */ /* 0x000f280000300a00 */
[----:B------:R-:W4:Y:S01]  /*e4a70*/  LDL.LU.64 R60, [R1+0x738] ;  /* 0x00073800013c7983 */ /* 0x000f220000300a00 */
[----:B0-----:R-:W-:-:S03]  /*e4a80*/  PRMT R0, R6, 0x7771, RZ ;  /* 0x0000777106007816 */ /* 0x001fc600000000ff */
[----:B------:R-:W4:Y:S04]  /*e4a90*/  LDL.LU.64 R48, [R1+0x730] ;  /* 0x0007300001307983 */ /* 0x000f280000300a00 */
[----:B------:R0:W-:Y:S01]  /*e4aa0*/  @P1 STG.E.U8 desc[UR54][R14.64], R0 ;  /* 0x000000000e001986 */ /* 0x0001e2000c101136 */
[----:B------:R-:W-:-:S03]  /*e4ab0*/  LOP3.LUT P1, RZ, R2, 0x2, RZ, 0xc0, !PT ;  /* 0x0000000202ff7812 */ /* 0x000fc6000782c0ff */
[----:B------:R-:W4:Y:S01]  /*e4ac0*/  LDL.LU.64 R18, [R1+0x728] ;  /* 0x0007280001127983 */ /* 0x000f220000300a00 */
[----:B0-----:R-:W-:-:S03]  /*e4ad0*/  PRMT R0, R6, 0x7772, RZ ;  /* 0x0000777206007816 */ /* 0x001fc600000000ff */
[----:B------:R-:W4:Y:S06]  /*e4ae0*/  LDL.LU.64 R14, [R1+0x720] ;  /* 0x00072000010e7983 */ /* 0x000f2c0000300a00 */
[----:B------:R0:W-:Y:S01]  /*e4af0*/  @P1 STG.E.U8 desc[UR54][R22.64], R0 ;  /* 0x0000000016001986 */ /* 0x0001e2000c101136 */
[----:B------:R-:W-:Y:S02]  /*e4b00*/  LOP3.LUT P1, RZ, R2, 0x1, RZ, 0xc0, !PT ;  /* 0x0000000102ff7812 */ /* 0x000fe4000782c0ff */
[----:B------:R-:W-:Y:S02]  /*e4b10*/  PRMT R6, R6, 0x7773, RZ ;  /* 0x0000777306067816 */ /* 0x000fe400000000ff */
[----:B0-----:R-:W-:Y:S01]  /*e4b20*/  PRMT R0, R7, 0x7770, RZ ;  /* 0x0000777007007816 */ /* 0x001fe200000000ff */
[----:B------:R-:W4:Y:S08]  /*e4b30*/  LDL.LU.64 R22, [R1+0x4380] ;  /* 0x0043800001167983 */ /* 0x000f300000300a00 */
[----:B---3--:R0:W-:Y:S01]  /*e4b40*/  @P1 STG.E.U8 desc[UR54][R16.64], R6 ;  /* 0x0000000610001986 */ /* 0x0081e2000c101136 */
[----:B------:R-:W-:-:S03]  /*e4b50*/  LOP3.LUT P1, RZ, R50, 0x80000000, RZ, 0xc0, !PT ;  /* 0x8000000032ff7812 */ /* 0x000fc6000782c0ff */
[----:B------:R-:W3:Y:S04]  /*e4b60*/  LDL.LU.64 R2, [R1+0x750] ;  /* 0x0007500001027983 */ /* 0x000ee80000300a00 */
[----:B0-----:R-:W3:Y:S06]  /*e4b70*/  LDL.LU.64 R16, [R1+0x4378] ;  /* 0x0043780001107983 */ /* 0x001eec0000300a00 */
[----:B--2---:R0:W-:Y:S01]  /*e4b80*/  @P1 STG.E.U8 desc[UR54][R12.64], R0 ;  /* 0x000000000c001986 */ /* 0x0041e2000c101136 */
[----:B------:R-:W-:-:S02]  /*e4b90*/  LOP3.LUT P1, RZ, R50, 0x40000000, RZ, 0xc0, !PT ;  /* 0x4000000032ff7812 */ /* 0x000fc4000782c0ff */
[----:B0-----:R-:W-:Y:S01]  /*e4ba0*/  PRMT R0, R7, 0x7771, RZ ;  /* 0x0000777107007816 */ /* 0x001fe200000000ff */
[----:B------:R-:W2:Y:S10]  /*e4bb0*/  LDL.LU.64 R12, [R1+0x4370] ;  /* 0x00437000010c7983 */ /* 0x000eb40000300a00 */
[----:B----4-:R0:W-:Y:S04]  /*e4bc0*/  @P1 STG.E.U8 desc[UR54][R8.64], R0 ;  /* 0x0000000008001986 */ /* 0x0101e8000c101136 */
[----:B0-----:R-:W4:Y:S01]  /*e4bd0*/  LDL.LU.64 R8, [R1+0x4368] ;  /* 0x0043680001087983 */ /* 0x001f220000300a00 */
[----:B------:R-:W-:-:S02]  /*e4be0*/  LOP3.LUT P1, RZ, R50, 0x20000000, RZ, 0xc0, !PT ;  /* 0x2000000032ff7812 */ /* 0x000fc4000782c0ff */
[----:B------:R-:W-:Y:S02]  /*e4bf0*/  PRMT R0, R7, 0x7772, RZ ;  /* 0x0000777207007816 */ /* 0x000fe400000000ff */
[C---:B------:R-:W-:Y:S02]  /*e4c00*/  LOP3.LUT P2, RZ, R57.reuse, 0x200, RZ, 0xc0, !PT ;  /* 0x0000020039ff7812 */ /* 0x040fe4000784c0ff */
[----:B------:R-:W-:Y:S02]  /*e4c10*/  LOP3.LUT P0, RZ, R57, 0x80, RZ, 0xc0, !PT ;  /* 0x0000008039ff7812 */ /* 0x000fe4000780c0ff */
[----:B------:R-:W-:Y:S02]  /*e4c20*/  PRMT R7, R7, 0x7773, RZ ;  /* 0x0000777307077816 */ /* 0x000fe400000000ff */
[C---:B------:R-:W-:Y:S02]  /*e4c30*/  LOP3.LUT P3, RZ, R57.reuse, 0x20, RZ, 0xc0, !PT ;  /* 0x0000002039ff7812 */ /* 0x040fe4000786c0ff */
[----:B------:R-:W-:-:S02]  /*e4c40*/  LOP3.LUT P4, RZ, R57, 0x8, RZ, 0xc0, !PT ;  /* 0x0000000839ff7812 */ /* 0x000fc4000788c0ff */
[----:B------:R-:W-:Y:S02]  /*e4c50*/  LOP3.LUT P6, RZ, R57, 0x2, RZ, 0xc0, !PT ;  /* 0x0000000239ff7812 */ /* 0x000fe400078cc0ff */
[----:B------:R-:W-:Y:S01]  /*e4c60*/  LOP3.LUT P5, RZ, R58, 0x80000000, RZ, 0xc0, !PT ;  /* 0x800000003aff7812 */ /* 0x000fe200078ac0ff */
[----:B------:R0:W-:Y:S01]  /*e4c70*/  @P1 STG.E.U8 desc[UR54][R10.64], R0 ;  /* 0x000000000a001986 */ /* 0x0001e2000c101136 */
[----:B------:R-:W-:-:S03]  /*e4c80*/  LOP3.LUT P1, RZ, R50, 0x10000000, RZ, 0xc0, !PT ;  /* 0x1000000032ff7812 */ /* 0x000fc6000782c0ff */
[----:B0-----:R-:W2:Y:S10]  /*e4c90*/  LDL.LU.64 R10, [R1+0x4360] ;  /* 0x00436000010a7983 */ /* 0x001eb40000300a00 */
[----:B---3--:R0:W-:Y:S04]  /*e4ca0*/  @P1 STG.E.U8 desc[UR54][R2.64], R7 ;  /* 0x0000000702001986 */ /* 0x0081e8000c101136 */
[----:B0-----:R-:W3:Y:S01]  /*e4cb0*/  LDL.LU.64 R6, [R1+0x718] ;  /* 0x0007180001067983 */ /* 0x001ee20000300a00 */
[----:B----4-:R-:W-:-:S05]  /*e4cc0*/  PRMT R0, R8, 0x7770, RZ ;  /* 0x0000777008007816 */ /* 0x010fca00000000ff */
[----:B------:R0:W-:Y:S02]  /*e4cd0*/  @P2 STG.E.U8 desc[UR54][R4.64], R0 ;  /* 0x0000000004002986 */ /* 0x0001e4000c101136 */
[----:B0-----:R-:W-:-:S05]  /*e4ce0*/  PRMT R0, R8, 0x7771, RZ ;  /* 0x0000777108007816 */ /* 0x001fca00000000ff */
[----:B------:R0:W-:Y:S04]  /*e4cf0*/  @P0 STG.E.U8 desc[UR54][R52.64], R0 ;  /* 0x0000000034000986 */ /* 0x0001e8000c101136 */
[----:B0-----:R-:W4:Y:S01]  /*e4d00*/  LDL.LU.64 R52, [R1+0x710] ;  /* 0x0007100001347983 */ /* 0x001f220000300a00 */
[----:B------:R-:W-:-:S03]  /*e4d10*/  PRMT R0, R8, 0x7772, RZ ;  /* 0x0000777208007816 */ /* 0x000fc600000000ff */
[----:B------:R-:W4:Y:S01]  /*e4d20*/  LDL.LU.64 R2, [R1+0x708] ;  /* 0x0007080001027983 */ /* 0x000f220000300a00 */
[----:B------:R-:W-:-:S03]  /*e4d30*/  PRMT R8, R8, 0x7773, RZ ;  /* 0x0000777308087816 */ /* 0x000fc600000000ff */
[----:B------:R0:W-:Y:S04]  /*e4d40*/  @P3 STG.E.U8 desc[UR54][R60.64], R0 ;  /* 0x000000003c003986 */ /* 0x0001e8000c101136 */
[----:B------:R-:W-:Y:S01]  /*e4d50*/  @P4 STG.E.U8 desc[UR54][R48.64], R8 ;  /* 0x0000000830004986 */ /* 0x000fe2000c101136 */
[----:B0-----:R-:W-:-:S03]  /*e4d60*/  PRMT R0, R9, 0x7770, RZ ;  /* 0x0000777009007816 */ /* 0x001fc600000000ff */
[----:B------:R-:W4:Y:S04]  /*e4d70*/  LDL.LU.64 R60, [R1+0x700] ;  /* 0x00070000013c7983 */ /* 0x000f280000300a00 */
[----:B------:R0:W-:Y:S04]  /*e4d80*/  @P6 STG.E.U8 desc[UR54][R18.64], R0 ;  /* 0x0000000012006986 */ /* 0x0001e8000c101136 */
[----:B0-----:R-:W4:Y:S04]  /*e4d90*/  LDL.LU.64 R18, [R1+0x6f8] ;  /* 0x0006f80001127983 */ /* 0x001f280000300a00 */
[----:B------:R-:W4:Y:S01]  /*e4da0*/  LDL.LU.64 R4, [R1+0x6f0] ;  /* 0x0006f00001047983 */ /* 0x000f220000300a00 */
[----:B------:R-:W-:-:S05]  /*e4db0*/  PRMT R0, R9, 0x7771, RZ ;  /* 0x0000777109007816 */ /* 0x000fca00000000ff */
[----:B------:R0:W-:Y:S04]  /*e4dc0*/  @P5 STG.E.U8 desc[UR54][R14.64], R0 ;  /* 0x000000000e005986 */ /* 0x0001e8000c101136 */
[----:B0-----:R-:W4:Y:S04]  /*e4dd0*/  LDL.LU.64 R14, [R1+0x6e8] ;  /* 0x0006e800010e7983 */ /* 0x001f280000300a00 */
[----:B------:R-:W4:Y:S01]  /*e4de0*/  LDL.LU.64 R48, [R1+0x6e0] ;  /* 0x0006e00001307983 */ /* 0x000f220000300a00 */
        /* <DEDUP_REMOVED lines=16> */
[C---:B------:R-:W-:Y:S02]  /*e4ef0*/  LOP3.LUT P3, RZ, R58.reuse, 0x20000, RZ, 0xc0, !PT ;  /* 0x000200003aff7812 */ /* 0x040fe4000786c0ff */
[----:B------:R-:W-:Y:S02]  /*e4f00*/  LOP3.LUT P5, RZ, R58, 0x8000000, RZ, 0xc0, !PT ;  /* 0x080000003aff7812 */ /* 0x000fe400078ac0ff */
[----:B------:R-:W-:Y:S02]  /*e4f10*/  LOP3.LUT R50, R50, 0xfdffffff, RZ, 0xc0, !PT ;  /* 0xfdffffff32327812 */ /* 0x000fe400078ec0ff */
[C---:B------:R-:W-:Y:S02]  /*e4f20*/  PRMT R0, R9.reuse, 0x7772, RZ ;  /* 0x0000777209007816 */ /* 0x040fe400000000ff */
[----:B------:R-:W-:-:S05]  /*e4f30*/  PRMT R9, R9, 0x7773, RZ ;  /* 0x0000777309097816 */ /* 0x000fca00000000ff */
[----:B------:R-:W-:Y:S02]  /*e4f40*/  @P3 LOP3.LUT R50, R50, 0x2000000, RZ, 0xfc, !PT ;  /* 0x0200000032323812 */ /* 0x000fe400078efcff */
[----:B------:R-:W-:Y:S02]  /*e4f50*/  LOP3.LUT P3, RZ, R58, 0x80000, RZ, 0xc0, !PT ;  /* 0x000800003aff7812 */ /* 0x000fe4000786c0ff */
[----:B------:R-:W-:Y:S02]  /*e4f60*/  LOP3.LUT R50, R50, 0xfbffffff, RZ, 0xc0, !PT ;  /* 0xfbffffff32327812 */ /* 0x000fe400078ec0ff */
[----:B------:R-:W-:Y:S01]  /*e4f70*/  LOP3.LUT P0, RZ, R58, 0x4000000, RZ, 0xc0, !PT ;  /* 0x040000003aff7812 */ /* 0x000fe2000780c0ff */
[----:B---3--:R2:W-:Y:S08]  /*e4f80*/  @P6 STG.E.U8 desc[UR54][R6.64], R0 ;  /* 0x0000000006006986 */ /* 0x0085f0000c101136 */
[----:B------:R-:W-:-:S02]  /*e4f90*/  @P3 LOP3.LUT R50, R50, 0x4000000, RZ, 0xfc, !PT ;  /* 0x0400000032323812 */ /* 0x000fc400078efcff */
[C---:B------:R-:W-:Y:S02]  /*e4fa0*/  LOP3.LUT P3, RZ, R58.reuse, 0x100000, RZ, 0xc0, !PT ;  /* 0x001000003aff7812 */ /* 0x040fe4000786c0ff */
[----:B------:R-:W-:Y:S02]  /*e4fb0*/  LOP3.LUT P4, RZ, R58, 0x800000, RZ, 0xc0, !PT ;  /* 0x008000003aff7812 */ /* 0x000fe4000788c0ff */
[----:B------:R-:W-:Y:S02]  /*e4fc0*/  LOP3.LUT R50, R50, 0xf7ffffff, RZ, 0xc0, !PT ;  /* 0xf7ffffff32327812 */ /* 0x000fe400078ec0ff */
[----:B--2---:R-:W-:-:S07]  /*e4fd0*/  PRMT R0, R10, 0x7770, RZ ;  /* 0x000077700a007816 */ /* 0x004fce00000000ff */
[----:B------:R-:W-:Y:S02]  /*e4fe0*/  @P3 LOP3.LUT R50, R50, 0x8000000, RZ, 0xfc, !PT ;  /* 0x0800000032323812 */ /* 0x000fe400078efcff */
[----:B------:R-:W-:Y:S01]  /*e4ff0*/  LOP3.LUT P3, RZ, R58, 0x400000, RZ, 0xc0, !PT ;  /* 0x004000003aff7812 */ /* 0x000fe2000786c0ff */
[----:B----4-:R0:W-:Y:S04]  /*e5000*/  @P5 STG.E.U8 desc[UR54][R52.64], R9 ;  /* 0x0000000934005986 */ /* 0x0101e8000c101136 */
[----:B0-----:R-:W2:Y:S04]  /*e5010*/  LDL.LU.64 R52, [R1+0x6d8] ;  /* 0x0006d80001347983 */ /* 0x001ea80000300a00 */
[----:B------:R-:W3:Y:S04]  /*e5020*/  LDL.LU.64 R8, [R1+0x6d0] ;  /* 0x0006d00001087983 */ /* 0x000ee80000300a00 */
[----:B------:R0:W-:Y:S04]  /*e5030*/  @P0 STG.E.U8 desc[UR54][R2.64], R0 ;  /* 0x0000000002000986 */ /* 0x0001e8000c101136 */
[----:B------:R-:W4:Y:S01]  /*e5040*/  LDL.LU.64 R6, [R1+0x6c8] ;  /* 0x0006c80001067983 */ /* 0x000f220000300a00 */
[----:B0-----:R-:W-:-:S05]  /*e5050*/  PRMT R0, R10, 0x7771, RZ ;  /* 0x000077710a007816 */ /* 0x001fca00000000ff */
[----:B------:R0:W-:Y:S02]  /*e5060*/  @P4 STG.E.U8 desc[UR54][R60.64], R0 ;  /* 0x000000003c004986 */ /* 0x0001e4000c101136 */
[----:B0-----:R-:W-:-:S05]  /*e5070*/  PRMT R0, R10, 0x7772, RZ ;  /* 0x000077720a007816 */ /* 0x001fca00000000ff */
[----:B------:R0:W-:Y:S01]  /*e5080*/  @P3 STG.E.U8 desc[UR54][R18.64], R0 ;  /* 0x0000000012003986 */ /* 0x0001e2000c101136 */
[----:B------:R-:W-:Y:S02]  /*e5090*/  LOP3.LUT P3, RZ, R50, 0x8000000, RZ, 0xc0, !PT ;  /* 0x0800000032ff7812 */ /* 0x000fe4000786c0ff */
[----:B------:R-:W-:Y:S01]  /*e50a0*/  PRMT R10, R10, 0x7773, RZ ;  /* 0x000077730a0a7816 */ /* 0x000fe200000000ff */
[----:B0-----:R-:W4:Y:S10]  /*e50b0*/  LDL.LU.64 R18, [R1+0x6c0] ;  /* 0x0006c00001127983 */ /* 0x001f340000300a00 */
[----:B------:R-:W-:Y:S01]  /*e50c0*/  @P3 STG.E.U8 desc[UR54][R4.64], R10 ;  /* 0x0000000a04003986 */ /* 0x000fe2000c101136 */
[----:B------:R-:W-:-:S02]  /*e50d0*/  LOP3.LUT P3, RZ, R50, 0x4000000, RZ, 0xc0, !PT ;  /* 0x0400000032ff7812 */ /* 0x000fc4000786c0ff */
[----:B------:R-:W-:Y:S01]  /*e50e0*/  PRMT R0, R11, 0x7770, RZ ;  /* 0x000077700b007816 */ /* 0x000fe200000000ff */
[----:B------:R-:W4:Y:S04]  /*e50f0*/  LDL.LU.64 R60, [R1+0x6b8] ;  /* 0x0006b800013c7983 */ /* 0x000f280000300a00 */
[----:B------:R-:W4:Y:S06]  /*e5100*/  LDL.LU.64 R2, [R1+0x6b0] ;  /* 0x0006b00001027983 */ /* 0x000f2c0000300a00 */
[----:B------:R0:W-:Y:S04]  /*e5110*/  @P3 STG.E.U8 desc[UR54][R14.64], R0 ;  /* 0x000000000e003986 */ /* 0x0001e8000c101136 */
[----:B0-----:R-:W4:Y:S01]  /*e5120*/  LDL.LU.64 R14, [R1+0x6a8] ;  /* 0x0006a800010e7983 */ /* 0x001f220000300a00 */
[----:B------:R-:W-:-:S02]  /*e5130*/  LOP3.LUT P3, RZ, R50, 0x2000000, RZ, 0xc0, !PT ;  /* 0x0200000032ff7812 */ /* 0x000fc4000786c0ff */
[----:B------:R-:W-:-:S11]  /*e5140*/  PRMT R0, R11, 0x7771, RZ ;  /* 0x000077710b007816 */ /* 0x000fd600000000ff */
[----:B------:R0:W-:Y:S04]  /*e5150*/  @P3 STG.E.U8 desc[UR54][R48.64], R0 ;  /* 0x0000000030003986 */ /* 0x0001e8000c101136 */
[----:B0-----:R-:W4:Y:S01]  /*e5160*/  LDL.LU.64 R48, [R1+0x6a0] ;  /* 0x0006a00001307983 */ /* 0x001f220000300a00 */
[----:B------:R-:W-:Y:S02]  /*e5170*/  LOP3.LUT P3, RZ, R50, 0x1000000, RZ, 0xc0, !PT ;  /* 0x0100000032ff7812 */ /* 0x000fe4000786c0ff */
[C---:B------:R-:W-:Y:S01]  /*e5180*/  PRMT R0, R11.reuse, 0x7772, RZ ;  /* 0x000077720b007816 */ /* 0x040fe200000000ff */
[----:B------:R-:W4:Y:S01]  /*e5190*/  LDL.LU R5, [R1+0xf74] ;  /* 0x000f740001057983 */ /* 0x000f220000300800 */
[----:B------:R-:W-:Y:S02]  /*e51a0*/  PRMT R11, R11, 0x7773, RZ ;  /* 0x000077730b0b7816 */ /* 0x000fe400000000ff */
[----:B------:R-:W-:-:S02]  /*e51b0*/  LOP3.LUT P6, RZ, R58, 0x40, RZ, 0xc0, !PT ;  /* 0x000000403aff7812 */ /* 0x000fc400078cc0ff */
[C---:B------:R-:W-:Y:S02]  /*e51c0*/  LOP3.LUT P5, RZ, R58.reuse, 0x20, RZ, 0xc0, !PT ;  /* 0x000000203aff7812 */ /* 0x040fe400078ac0ff */
[----:B------:R-:W-:-:S03]  /*e51d0*/  LOP3.LUT P1, RZ, R58, 0x8, RZ, 0xc0, !PT ;  /* 0x000000083aff7812 */ /* 0x000fc6000782c0ff */
[----:B--2---:R0:W-:Y:S01]  /*e51e0*/  @P3 STG.E.U8 desc[UR54][R52.64], R0 ;  /* 0x0000000034003986 */ /* 0x0041e2000c101136 */
[----:B------:R-:W-:Y:S02]  /*e51f0*/  LOP3.LUT P3, RZ, R50, 0x800000, RZ, 0xc0, !PT ;  /* 0x0080000032ff7812 */ /* 0x000fe4000786c0ff */
[----:B0-----:R-:W-:Y:S01]  /*e5200*/  PRMT R0, R12, 0x7770, RZ ;  /* 0x000077700c007816 */ /* 0x001fe200000000ff */
[----:B------:R-:W2:Y:S10]  /*e5210*/  LDL.LU.64 R52, [R1+0x418] ;  /* 0x0004180001347983 */ /* 0x000eb40000300a00 */
[----:B---3--:R0:W-:Y:S01]  /*e5220*/  @P3 STG.E.U8 desc[UR54][R8.64], R11 ;  /* 0x0000000b08003986 */ /* 0x0081e2000c101136 */
[----:B------:R-:W-:-:S03]  /*e5230*/  LOP3.LUT P3, RZ, R50, 0x400000, RZ, 0xc0, !PT ;  /* 0x0040000032ff7812 */ /* 0x000fc6000786c0ff */
[----:B------:R-:W3:Y:S04]  /*e5240*/  LDL.LU R51, [R1+0xf70] ;  /* 0x000f700001337983 */ /* 0x000ee80000300800 */
[----:B0-----:R-:W2:Y:S06]  /*e5250*/  LDL.LU.64 R10, [R1+0x420] ;  /* 0x00042000010a7983 */ /* 0x001eac0000300a00 */
[----:B----4-:R0:W-:Y:S01]  /*e5260*/  @P3 STG.E.U8 desc[UR54][R6.64], R0 ;  /* 0x0000000006003986 */ /* 0x0101e2000c101136 */
[----:B------:R-:W-:-:S03]  /*e5270*/  LOP3.LUT P3, RZ, R50, 0x200000, RZ, 0xc0, !PT ;  /* 0x0020000032ff7812 */ /* 0x000fc6000786c0ff */
[----:B------:R-:W4:Y:S01]  /*e5280*/  LDL.LU.64 R8, [R1+0x698] ;  /* 0x0006980001087983 */ /* 0x000f220000300a00 */
[----:B0-----:R-:W-:-:S03]  /*e5290*/  PRMT R0, R12, 0x7771, RZ ;  /* 0x000077710c007816 */ /* 0x001fc600000000ff */
[----:B------:R-:W3:Y:S06]  /*e52a0*/  LDL.LU.64 R6, [R1+0x410] ;  /* 0x0004100001067983 */ /* 0x000eec0000300a00 */
[----:B------:R0:W-:Y:S01]  /*e52b0*/  @P3 STG.E.U8 desc[UR54][R18.64], R0 ;  /* 0x0000000012003986 */ /* 0x0001e2000c101136 */
[----:B------:R-:W-:Y:S02]  /*e52c0*/  LOP3.LUT P3, RZ, R50, 0x100000, RZ, 0xc0, !PT ;  /* 0x0010000032ff7812 */ /* 0x000fe4000786c0ff */
[C---:B0-----:R-:W-:Y:S01]  /*e52d0*/  PRMT R0, R12.reuse, 0x7772, RZ ;  /* 0x000077720c007816 */ /* 0x041fe200000000ff */
[----:B------:R-:W3:Y:S01]  /*e52e0*/  LDL.LU.64 R18, [R1+0x4358] ;  /* 0x0043580001127983 */ /* 0x000ee20000300a00 */
[----:B------:R-:W-:-:S09]  /*e52f0*/  PRMT R12, R12, 0x7773, RZ ;  /* 0x000077730c0c7816 */ /* 0x000fd200000000ff */
[----:B------:R0:W-:Y:S04]  /*e5300*/  @P3 STG.E.U8 desc[UR54][R60.64], R0 ;  /* 0x000000003c003986 */ /* 0x0001e8000c101136 */
[----:B------:R1:W-:Y:S01]  /*e5310*/  @P6 STG.E.U8 desc[UR54][R2.64], R12 ;  /* 0x0000000c02006986 */ /* 0x0003e2000c101136 */
[----:B0-----:R-:W-:-:S03]  /*e5320*/  PRMT R0, R13, 0x7770, RZ ;  /* 0x000077700d007816 */ /* 0x001fc600000000ff */
[----:B------:R-:W3:Y:S04]  /*e5330*/  LDL.LU.64 R60, [R1+0x690] ;  /* 0x00069000013c7983 */ /* 0x000ee80000300a00 */
[----:B-1----:R-:W3:Y:S04]  /*e5340*/  LDL.LU.64 R2, [R1+0x688] ;  /* 0x0006880001027983 */ /* 0x002ee80000300a00 */
[----:B------:R0:W-:Y:S04]  /*e5350*/  @P5 STG.E.U8 desc[UR54][R14.64], R0 ;  /* 0x000000000e005986 */ /* 0x0001e8000c101136 */
[----:B0-----:R-:W3:Y:S01]  /*e5360*/  LDL.LU.64 R14, [R1+0x4350] ;  /* 0x00435000010e7983 */ /* 0x001ee20000300a00 */
[----:B------:R-:W-:-:S05]  /*e5370*/  PRMT R0, R13, 0x7771, RZ ;  /* 0x000077710d007816 */ /* 0x000fca00000000ff */
[----:B------:R0:W-:Y:S04]  /*e5380*/  @P1 STG.E.U8 desc[UR54][R48.64], R0 ;  /* 0x0000000030001986 */ /* 0x0001e8000c101136 */
[----:B0-----:R-:W4:Y:S01]  /*e5390*/  LDL.LU.64 R48, [R1+0x408] ;  /* 0x0004080001307983 */ /* 0x001f220000300a00 */
[C---:B------:R-:W-:Y:S02]  /*e53a0*/  LOP3.LUT P0, RZ, R58.reuse, 0x4, RZ, 0xc0, !PT ;  /* 0x000000043aff7812 */ /* 0x040fe4000780c0ff */
[----:B------:R-:W-:Y:S02]  /*e53b0*/  LOP3.LUT P2, RZ, R58, 0x2, RZ, 0xc0, !PT ;  /* 0x000000023aff7812 */ /* 0x000fe4000784c0ff */
[C---:B------:R-:W-:Y:S02]  /*e53c0*/  PRMT R0, R13.reuse, 0x7772, RZ ;  /* 0x000077720d007816 */ /* 0x040fe400000000ff */
[----:B------:R-:W-:-:S02]  /*e53d0*/  PRMT R13, R13, 0x7773, RZ ;  /* 0x000077730d0d7816 */ /* 0x000fc400000000ff */
[----:B------:R-:W-:-:S04]  /*e53e0*/  LOP3.LUT P4, RZ, R58, 0x1, RZ, 0xc0, !PT ;  /* 0x000000013aff7812 */ /* 0x000fc8000788c0ff */
[----:B------:R-:W-:Y:S01]  /*e53f0*/  ISETP.LT.AND P1, PT, R5, UR6, !P4 ;  /* 0x0000000605007c0c */ /* 0x000fe2000e721270 */
[----:B------:R-:W0:Y:S01]  /*e5400*/  LDCU UR6, c[0x0][0x398] ;  /* 0x00007300ff0677ac */ /* 0x000e220008000800 */
[----:B------:R-:W-:Y:S02]  /*e5410*/  LOP3.LUT P6, RZ, R50, 0x80000, RZ, 0xc0, !PT ;  /* 0x0008000032ff7812 */ /* 0x000fe400078cc0ff */
[----:B------:R-:W-:Y:S01]  /*e5420*/  LOP3.LUT P3, RZ, R58, 0x10, RZ, 0xc0, !PT ;  /* 0x000000103aff7812 */ /* 0x000fe2000786c0ff */
[----:B--2---:R-:W-:Y:S04]  /*e5430*/  @P0 STG.E.U8 desc[UR54][R10.64], R0 ;  /* 0x000000000a000986 */ /* 0x004fe8000c101136 */
[----:B------:R1:W-:Y:S04]  /*e5440*/  @P2 STG.E.U8 desc[UR54][R52.64], R13 ;  /* 0x0000000d34002986 */ /* 0x0003e8000c101136 */
[----:B-1----:R-:W2:Y:S01]  /*e5450*/  LDL.LU.64 R52, [R1+0x400] ;  /* 0x0004000001347983 */ /* 0x002ea20000300a00 */
[----:B---3--:R-:W-:-:S05]  /*e5460*/  PRMT R0, R14, 0x7770, RZ ;  /* 0x000077700e007816 */ /* 0x008fca00000000ff */
[----:B----4-:R1:W-:Y:S01]  /*e5470*/  @P1 STG.E.U8 desc[UR54][R8.64], R0 ;  /* 0x0000000008001986 */ /* 0x0103e2000c101136 */
[----:B------:R-:W-:Y:S01]  /*e5480*/  ISETP.LT.AND P1, PT, R51, UR4, !P4 ;  /* 0x0000000433007c0c */ /* 0x000fe2000e721270 */
[----:B------:R-:W3:Y:S02]  /*e5490*/  LDCU UR4, c[0x0][0x398] ;  /* 0x00007300ff0477ac */ /* 0x000ee40008000800 */
[----:B-1----:R-:W4:Y:S01]  /*e54a0*/  LDL.LU.64 R8, [R1+0x680] ;  /* 0x0006800001087983 */ /* 0x002f220000300a00 */
[----:B------:R-:W-:-:S09]  /*e54b0*/  PRMT R0, R14, 0x7771, RZ ;  /* 0x000077710e007816 */ /* 0x000fd200000000ff */
[----:B------:R1:W-:Y:S01]  /*e54c0*/  @P1 STG.E.U8 desc[UR54][R6.64], R0 ;  /* 0x0000000006001986 */ /* 0x0003e2000c101136 */
[----:B---3--:R-:W-:Y:S01]  /*e54d0*/  ISETP.LT.AND P1, PT, R5, UR4, !P6 ;  /* 0x0000000405007c0c */ /* 0x008fe2000f721270 */
        /* <DEDUP_REMOVED lines=13> */
[----:B------:R1:W-:Y:S04]  /*e55b0*/  @P6 STG.E.U8 desc[UR54][R48.64], R0 ;  /* 0x0000000030006986 */ /* 0x0003e8000c101136 */
[----:B-1----:R-:W4:Y:S01]  /*e55c0*/  LDL.LU.64 R48, [R1+0x3f0] ;  /* 0x0003f00001307983 */ /* 0x002f220000300a00 */
[----:B---3--:R-:W-:Y:S01]  /*e55d0*/  ISETP.LT.AND P6, PT, R51, UR4, !P3 ;  /* 0x0000000433007c0c */ /* 0x008fe2000dfc1270 */
[----:B------:R-:W1:Y:S01]  /*e55e0*/  LDCU UR4, c[0x0][0x398] ;  /* 0x00007300ff0477ac */ /* 0x000e620008000800 */
[----:B------:R-:W-:Y:S02]  /*e55f0*/  PRMT R0, R15, 0x7771, RZ ;  /* 0x000077710f007816 */ /* 0x000fe400000000ff */
[C---:B------:R-:W-:Y:S02]  /*e5600*/  LOP3.LUT P0, RZ, R58.reuse, 0x100, RZ, 0xc0, !PT ;  /* 0x000001003aff7812 */ /* 0x040fe4000780c0ff */
[----:B------:R-:W-:-:S02]  /*e5610*/  LOP3.LUT P2, RZ, R58, 0x400, RZ, 0xc0, !PT ;  /* 0x000004003aff7812 */ /* 0x000fc4000784c0ff */
[----:B------:R-:W-:-:S05]  /*e5620*/  LOP3.LUT P4, RZ, R58, 0x1000, RZ, 0xc0, !PT ;  /* 0x000010003aff7812 */ /* 0x000fca000788c0ff */
[----:B--2---:R2:W-:Y:S01]  /*e5630*/  @P6 STG.E.U8 desc[UR54][R52.64], R0 ;  /* 0x0000000034006986 */ /* 0x0045e2000c101136 */
[----:B-1----:R-:W-:Y:S01]  /*e5640*/  ISETP.LT.AND P6, PT, R5, UR4, !P0 ;  /* 0x0000000405007c0c */ /* 0x002fe2000c7c1270 */
[----:B------:R-:W1:Y:S02]  /*e5650*/  LDCU UR4, c[0x0][0x398] ;  /* 0x00007300ff0477ac */ /* 0x000e640008000800 */
[----:B--2---:R-:W2:Y:S01]  /*e5660*/  LDL.LU.64 R52, [R1+0x3e8] ;  /* 0x0003e80001347983 */ /* 0x004ea20000300a00 */
[C---:B------:R-:W-:Y:S02]  /*e5670*/  PRMT R0, R15.reuse, 0x7772, RZ ;  /* 0x000077720f007816 */ /* 0x040fe400000000ff */
[----:B------:R-:W-:-:S07]  /*e5680*/  PRMT R15, R15, 0x7773, RZ ;  /* 0x000077730f0f7816 */ /* 0x000fce00000000ff */
[----:B----4-:R3:W-:Y:S01]  /*e5690*/  @P6 STG.E.U8 desc[UR54][R8.64], R0 ;  /* 0x0000000008006986 */ /* 0x0107e2000c101136 */
[----:B-1----:R-:W-:Y:S01]  /*e56a0*/  ISETP.LT.AND P6, PT, R51, UR4, !P0 ;  /* 0x0000000433007c0c */ /* 0x002fe2000c7c1270 */
[----:B------:R-:W1:Y:S02]  /*e56b0*/  LDCU UR4, c[0x0][0x398] ;  /* 0x00007300ff0477ac */ /* 0x000e640008000800 */
[----:B---3--:R-:W3:Y:S10]  /*e56c0*/  LDL.LU.64 R8, [R1+0x668] ;  /* 0x0006680001087983 */ /* 0x008ef40000300a00 */
[----:B------:R4:W-:Y:S01]  /*e56d0*/  @P6 STG.E.U8 desc[UR54][R6.64], R15 ;  /* 0x0000000f06006986 */ /* 0x0009e2000c101136 */
[----:B-1----:R-:W-:Y:S01]  /*e56e0*/  ISETP.LT.AND P6, PT, R5, UR4, !P2 ;  /* 0x0000000405007c0c */ /* 0x002fe2000d7c1270 */
[----:B------:R-:W1:Y:S02]  /*e56f0*/  LDCU UR4, c[0x0][0x398] ;  /* 0x00007300ff0477ac */ /* 0x000e640008000800 */
[----:B----4-:R-:W4:Y:S01]  /*e5700*/  LDL.LU.64 R6, [R1+0x3e0] ;  /* 0x0003e00001067983 */ /* 0x010f220000300a00 */
[----:B------:R-:W-:-:S09]  /*e5710*/  PRMT R0, R16, 0x7770, RZ ;  /* 0x0000777010007816 */ /* 0x000fd200000000ff */
[----:B------:R0:W-:Y:S01]  /*e5720*/  @P6 STG.E.U8 desc[UR54][R60.64], R0 ;  /* 0x000000003c006986 */ /* 0x0001e2000c101136 */
[----:B-1----:R-:W-:Y:S01]  /*e5730*/  ISETP.LT.AND P6, PT, R51, UR4, !P2 ;  /* 0x0000000433007c0c */ /* 0x002fe2000d7c1270 */
[----:B------:R-:W1:Y:S02]  /*e5740*/  LDCU UR4, c[0x0][0x398] ;  /* 0x00007300ff0477ac */ /* 0x000e640008000800 */
[----:B0-----:R-:W4:Y:S01]  /*e5750*/  LDL.LU.64 R60, [R1+0x660] ;  /* 0x00066000013c7983 */ /* 0x001f220000300a00 */
[----:B------:R-:W-:-:S09]  /*e5760*/  PRMT R0, R16, 0x7771, RZ ;  /* 0x0000777110007816 */ /* 0x000fd200000000ff */
[----:B------:R0:W-:Y:S01]  /*e5770*/  @P6 STG.E.U8 desc[UR54][R2.64], R0 ;  /* 0x0000000002006986 */ /* 0x0001e2000c101136 */
[----:B-1----:R-:W-:Y:S01]  /*e5780*/  ISETP.LT.AND P6, PT, R5, UR4, !P4 ;  /* 0x0000000405007c0c */ /* 0x002fe2000e7c1270 */
[----:B------:R-:W1:Y:S02]  /*e5790*/  LDCU UR4, c[0x0][0x398] ;  /* 0x00007300ff0477ac */ /* 0x000e640008000800 */
[----:B0-----:R-:W4:Y:S01]  /*e57a0*/  LDL.LU.64 R2, [R1+0x658] ;  /* 0x0006580001027983 */ /* 0x001f220000300a00 */
[----:B------:R-:W-:-:S09]  /*e57b0*/  PRMT R0, R16, 0x7772, RZ ;  /* 0x0000777210007816 */ /* 0x000fd200000000ff */
[----:B------:R0:W-:Y:S04]  /*e57c0*/  @P6 STG.E.U8 desc[UR54][R48.64], R0 ;  /* 0x0000000030006986 */ /* 0x0001e8000c101136 */
[----:B0-----:R-:W4:Y:S01]  /*e57d0*/  LDL.LU.64 R48, [R1+0x3d8] ;  /* 0x0003d80001307983 */ /* 0x001f220000300a00 */
[----:B-1----:R-:W-:Y:S01]  /*e57e0*/  ISETP.LT.AND P6, PT, R51, UR4, !P4 ;  /* 0x0000000433007c0c */ /* 0x002fe2000e7c1270 */
[----:B------:R-:W0:Y:S01]  /*e57f0*/  LDCU UR4, c[0x0][0x398] ;  /* 0x00007300ff0477ac */ /* 0x000e220008000800 */
[----:B------:R-:W-:Y:S02]  /*e5800*/  PRMT R16, R16, 0x7773, RZ ;  /* 0x0000777310107816 */ /* 0x000fe400000000ff */
[----:B------:R-:W-:Y:S02]  /*e5810*/  LOP3.LUT P3, RZ, R58, 0x4000, RZ, 0xc0, !PT ;  /* 0x000040003aff7812 */ /* 0x000fe4000786c0ff */
[----:B------:R-:W-:-:S02]  /*e5820*/  PRMT R0, R17, 0x7770, RZ ;  /* 0x0000777011007816 */ /* 0x000fc400000000ff */
[C---:B------:R-:W-:Y:S02]  /*e5830*/  LOP3.LUT P0, RZ, R58.reuse, 0x10000, RZ, 0xc0, !PT ;  /* 0x000100003aff7812 */ /* 0x040fe4000780c0ff */
[----:B------:R-:W-:-:S03]  /*e5840*/  LOP3.LUT P2, RZ, R58, 0x40000, RZ, 0xc0, !PT ;  /* 0x000400003aff7812 */ /* 0x000fc6000784c0ff */
[----:B--2---:R1:W-:Y:S01]  /*e5850*/  @P6 STG.E.U8 desc[UR54][R52.64], R16 ;  /* 0x0000001034006986 */ /* 0x0043e2000c101136 */
[----:B0-----:R-:W-:Y:S01]  /*e5860*/  ISETP.LT.AND P6, PT, R5, UR4, !P3 ;  /* 0x0000000405007c0c */ /* 0x001fe2000dfc1270 */
[----:B------:R-:W0:Y:S02]  /*e5870*/  LDCU UR4, c[0x0][0x398] ;  /* 0x00007300ff0477ac */ /* 0x000e240008000800 */
[----:B-1----:R-:W2:Y:S10]  /*e5880*/  LDL.LU.64 R52, [R1+0x3d0] ;  /* 0x0003d00001347983 */ /* 0x002eb40000300a00 */
[----:B---3--:R1:W-:Y:S01]  /*e5890*/  @P6 STG.E.U8 desc[UR54][R8.64], R0 ;  /* 0x0000000008006986 */ /* 0x0083e2000c101136 */
[----:B0-----:R-:W-:Y:S01]  /*e58a0*/  ISETP.LT.AND P6, PT, R51, UR4, !P3 ;  /* 0x0000000433007c0c */ /* 0x001fe2000dfc1270 */
[----:B------:R-:W0:Y:S02]  /*e58b0*/  LDCU UR4, c[0x0][0x398] ;  /* 0x00007300ff0477ac */ /* 0x000e240008000800 */
[----:B-1----:R-:W3:Y:S01]  /*e58c0*/  LDL.LU.64 R8, [R1+0x650] ;  /* 0x0006500001087983 */ /* 0x002ee20000300a00 */
[----:B------:R-:W-:-:S09]  /*e58d0*/  PRMT R0, R17, 0x7771, RZ ;  /* 0x0000777111007816 */ /* 0x000fd200000000ff */
[----:B----4-:R1:W-:Y:S01]  /*e58e0*/  @P6 STG.E.U8 desc[UR54][R6.64], R0 ;  /* 0x0000000006006986 */ /* 0x0103e2000c101136 */
[----:B0-----:R-:W-:Y:S01]  /*e58f0*/  ISETP.LT.AND P6, PT, R5, UR4, !P0 ;  /* 0x0000000405007c0c */ /* 0x001fe2000c7c1270 */
[----:B------:R-:W0:Y:S02]  /*e5900*/  LDCU UR4, c[0x0][0x398] ;  /* 0x00007300ff0477ac */ /* 0x000e240008000800 */
[----:B-1----:R-:W4:Y:S01]  /*e5910*/  LDL.LU.64 R6, [R1+0x3c8] ;  /* 0x0003c80001067983 */ /* 0x002f220000300a00 */
[----:B------:R-:W-:-:S09]  /*e5920*/  PRMT R0, R17, 0x7772, RZ ;  /* 0x0000777211007816 */ /* 0x000fd200000000ff */
[----:B------:R1:W-:Y:S01]  /*e5930*/  @P6 STG.E.U8 desc[UR54][R60.64], R0 ;  /* 0x000000003c006986 */ /* 0x0003e2000c101136 */
        /* <DEDUP_REMOVED lines=9> */
[----:B------:R1:W-:Y:S04]  /*e59d0*/  @P6 STG.E.U8 desc[UR54][R48.64], R0 ;  /* 0x0000000030006986 */ /* 0x0003e8000c101136 */
[----:B-1----:R-:W4:Y:S01]  /*e59e0*/  LDL.LU.64 R48, [R1+0x3c0] ;  /* 0x0003c00001307983 */ /* 0x002f220000300a00 */
[----:B0-----:R-:W-:Y:S01]  /*e59f0*/  ISETP.LT.AND P6, PT, R51, UR4, !P2 ;  /* 0x0000000433007c0c */ /* 0x001fe2000d7c1270 */
[----:B------:R-:W0:Y:S01]  /*e5a00*/  LDCU UR4, c[0x0][0x398] ;  /* 0x00007300ff0477ac */ /* 0x000e220008000800 */
[----:B------:R-:W-:Y:S02]  /*e5a10*/  PRMT R0, R18, 0x7771, RZ ;  /* 0x0000777112007816 */ /* 0x000fe400000000ff */
[C---:B------:R-:W-:Y:S02]  /*e5a20*/  LOP3.LUT P4, RZ, R58.reuse, 0x200000, RZ, 0xc0, !PT ;  /* 0x002000003aff7812 */ /* 0x040fe4000788c0ff */
[----:B------:R-:W-:-:S02]  /*e5a30*/  LOP3.LUT P3, RZ, R58, 0x1000000, RZ, 0xc0, !PT ;  /* 0x010000003aff7812 */ /* 0x000fc4000786c0ff */
[----:B------:R-:W-:-:S05]  /*e5a40*/  LOP3.LUT P0, RZ, R58, 0x2000000, RZ, 0xc0, !PT ;  /* 0x020000003aff7812 */ /* 0x000fca000780c0ff */
[----:B--2---:R1:W-:Y:S01]  /*e5a50*/  @P6 STG.E.U8 desc[UR54][R52.64], R0 ;  /* 0x0000000034006986 */ /* 0x0043e2000c101136 */
[----:B0-----:R-:W-:Y:S01]  /*e5a60*/  ISETP.LT.AND P6, PT, R5, UR4, !P4 ;  /* 0x0000000405007c0c */ /* 0x001fe2000e7c1270 */
[----:B------:R-:W0:Y:S02]  /*e5a70*/  LDCU UR4, c[0x0][0x398] ;  /* 0x00007300ff0477ac */ /* 0x000e240008000800 */
[----:B-1----:R-:W2:Y:S01]  /*e5a80*/  LDL.LU.64 R52, [R1+0x3b8] ;  /* 0x0003b80001347983 */ /* 0x002ea20000300a00 */
[C---:B------:R-:W-:Y:S02]  /*e5a90*/  PRMT R0, R18.reuse, 0x7772, RZ ;  /* 0x0000777212007816 */ /* 0x040fe400000000ff */
[----:B------:R-:W-:-:S07]  /*e5aa0*/  PRMT R18, R18, 0x7773, RZ ;  /* 0x0000777312127816 */ /* 0x000fce00000000ff */
[----:B---3--:R1:W-:Y:S01]  /*e5ab0*/  @P6 STG.E.U8 desc[UR54][R8.64], R0 ;  /* 0x0000000008006986 */ /* 0x0083e2000c101136 */
[----:B0-----:R-:W-:Y:S01]  /*e5ac0*/  ISETP.LT.AND P6, PT, R51, UR4, !P4 ;  /* 0x0000000433007c0c */ /* 0x001fe2000e7c1270 */
[----:B------:R-:W0:Y:S02]  /*e5ad0*/  LDCU UR4, c[0x0][0x398] ;  /* 0x00007300ff0477ac */ /* 0x000e240008000800 */
[----:B-1----:R-:W3:Y:S10]  /*e5ae0*/  LDL.LU.64 R8, [R1+0x638] ;  /* 0x0006380001087983 */ /* 0x002ef40000300a00 */
        /* <DEDUP_REMOVED lines=20> */
[----:B------:R-:W-:Y:S02]  /*e5c30*/  LOP3.LUT P2, RZ, R58, 0x10000000, RZ, 0xc0, !PT ;  /* 0x100000003aff7812 */ /* 0x000fe4000784c0ff */
[----:B------:R-:W-:-:S02]  /*e5c40*/  PRMT R0, R20, 0x7770, RZ ;  /* 0x0000777014007816 */ /* 0x000fc400000000ff */
[----:B------:R-:W-:Y:S02]  /*e5c50*/  LOP3.LUT P4, RZ, R58, 0x40000000, RZ, 0xc0, !PT ;  /* 0x400000003aff7812 */ /* 0x000fe4000788c0ff */
        /* <DEDUP_REMOVED lines=328> */
[----:B------:R-:W-:Y:S01]  /*e70e0*/  PRMT R0, R35, 0x7770, RZ ;  /* 0x0000777023007816 */ /* 0x000fe200000000ff */
[----:B------:R-:W1:Y:S01]  /*e70f0*/  LDS.128 R56, [R59] ;  /* 0x000000003b387984 */ /* 0x000e620000000c00 */
[----:B------:R-:W-:-:S02]  /*e7100*/  LOP3.LUT P0, RZ, R55, 0x1, RZ, 0xc0, !PT ;  /* 0x0000000137ff7812 */ /* 0x000fc4000780c0ff */
[----:B------:R-:W-:-:S03]  /*e7110*/  LOP3.LUT P2, RZ, R55, 0x4, RZ, 0xc0, !PT ;  /* 0x0000000437ff7812 */ /* 0x000fc6000784c0ff */
[----:B--2---:R2:W-:Y:S01]  /*e7120*/  @P6 STG.E.U8 desc[UR54][R52.64], R34 ;  /* 0x0000002234006986 */ /* 0x0045e2000c101136 */
[----:B0-----:R-:W-:Y:S01]  /*e7130*/  ISETP.LT.AND P6, PT, R5, UR4, !P3 ;  /* 0x0000000405007c0c */ /* 0x001fe2000dfc1270 */
[----:B------:R-:W0:Y:S02]  /*e7140*/  LDCU UR4, c[0x0][0x398] ;  /* 0x00007300ff0477ac */ /* 0x000e240008000800 */
[----:B--2---:R-:W2:Y:S10]  /*e7150*/  LDL.LU.64 R52, [R1+0x2b0] ;  /* 0x0002b00001347983 */ /* 0x004eb40000300a00 */
[----:B---3--:R3:W-:Y:S01]  /*e7160*/  @P6 STG.E.U8 desc[UR54][R8.64], R0 ;  /* 0x0000000008006986 */ /* 0x0087e2000c101136 */
[----:B0-----:R-:W-:Y:S01]  /*e7170*/  ISETP.LT.AND P6, PT, R51, UR4, !P3 ;  /* 0x0000000433007c0c */ /* 0x001fe2000dfc1270 */
[----:B------:R-:W0:Y:S02]  /*e7180*/  LDCU UR4, c[0x0][0x398] ;  /* 0x00007300ff0477ac */ /* 0x000e240008000800 */
[----:B---3--:R-:W3:Y:S01]  /*e7190*/  LDL.LU.64 R8, [R1+0x4f0] ;  /* 0x0004f00001087983 */ /* 0x008ee20000300a00 */
[----:B------:R-:W-:-:S09]  /*e71a0*/  PRMT R0, R35, 0x7771, RZ ;  /* 0x0000777123007816 */ /* 0x000fd200000000ff */
[----:B----4-:R4:W-:Y:S01]  /*e71b0*/  @P6 STG.E.U8 desc[UR54][R6.64], R0 ;  /* 0x0000000006006986 */ /* 0x0109e2000c101136 */
[----:B0-----:R-:W-:Y:S01]  /*e71c0*/  ISETP.LT.AND P6, PT, R5, UR4, !P0 ;  /* 0x0000000405007c0c */ /* 0x001fe2000c7c1270 */
[----:B------:R-:W0:Y:S02]  /*e71d0*/  LDCU UR4, c[0x0][0x398] ;  /* 0x00007300ff0477ac */ /* 0x000e240008000800 */
[----:B----4-:R-:W4:Y:S01]  /*e71e0*/  LDL.LU.64 R6, [R1+0x2a8] ;  /* 0x0002a80001067983 */ /* 0x010f220000300a00 */
        /* <DEDUP_REMOVED lines=188> */
[----:B-1----:R-:W2:Y:S04]  /*e7db0*/  LDL.LU.64 R52, [R1+0x220] ;  /* 0x0002200001347983 */ /* 0x002ea80000300a00 */
[----:B------:R-:W2:Y:S06]  /*e7dc0*/  LDL.LU.64 R10, [R1+0x218] ;  /* 0x00021800010a7983 */ /* 0x000eac0000300a00 */
[----:B---3--:R1:W-:Y:S01]  /*e7dd0*/  @P6 STG.E.U8 desc[UR54][R8.64], R0 ;  /* 0x0000000008006986 */ /* 0x0083e2000c101136 */
[----:B0-----:R-:W-:Y:S01]  /*e7de0*/  ISETP.LT.AND P6, PT, R51, UR4, !P2 ;  /* 0x0000000433007c0c */ /* 0x001fe2000d7c1270 */
[----:B------:R-:W0:Y:S01]  /*e7df0*/  LDCU UR4, c[0x0][0x398] ;  /* 0x00007300ff0477ac */ /* 0x000e220008000800 */
[C---:B-1----:R-:W-:Y:S01]  /*e7e00*/  PRMT R0, R44.reuse, 0x7771, RZ ;  /* 0x000077712c007816 */ /* 0x042fe200000000ff */
[----:B------:R-:W3:Y:S10]  /*e7e10*/  LDL.LU.64 R8, [R1+0x210] ;  /* 0x0002100001087983 */ /* 0x000ef40000300a00 */
[----:B----4-:R1:W-:Y:S01]  /*e7e20*/  @P6 STG.E.U8 desc[UR54][R6.64], R0 ;  /* 0x0000000006006986 */ /* 0x0103e2000c101136 */
[----:B0-----:R-:W-:Y:S01]  /*e7e30*/  ISETP.LT.AND P6, PT, R5, UR4, !P4 ;  /* 0x0000000405007c0c */ /* 0x001fe2000e7c1270 */
[----:B------:R-:W0:Y:S01]  /*e7e40*/  LDCU UR4, c[0x0][0x398] ;  /* 0x00007300ff0477ac */ /* 0x000e220008000800 */
[----:B-1----:R-:W-:-:S11]  /*e7e50*/  PRMT R0, R44, 0x7772, RZ ;  /* 0x000077722c007816 */ /* 0x002fd600000000ff */
[----:B------:R1:W-:Y:S01]  /*e7e60*/  @P6 STG.E.U8 desc[UR54][R60.64], R0 ;  /* 0x000000003c006986 */ /* 0x0003e2000c101136 */
[----:B0-----:R-:W-:Y:S01]  /*e7e70*/  ISETP.LT.AND P6, PT, R51, UR4, !P4 ;  /* 0x0000000433007c0c */ /* 0x001fe2000e7c1270 */
[----:B------:R-:W0:Y:S02]  /*e7e80*/  LDCU UR4, c[0x0][0x398] ;  /* 0x00007300ff0477ac */ /* 0x000e240008000800 */
[----:B-1----:R-:W4:Y:S01]  /*e7e90*/  LDL.LU.64 R60, [R1+0x208] ;  /* 0x00020800013c7983 */ /* 0x002f220000300a00 */
[----:B------:R-:W-:-:S03]  /*e7ea0*/  PRMT R44, R44, 0x7773, RZ ;  /* 0x000077732c2c7816 */ /* 0x000fc600000000ff */
[----:B------:R-:W4:Y:S06]  /*e7eb0*/  LDL.LU.64 R6, [R1+0x200] ;  /* 0x0002000001067983 */ /* 0x000f2c0000300a00 */
[----:B------:R-:W-:Y:S01]  /*e7ec0*/  @P6 STG.E.U8 desc[UR54][R2.64], R44 ;  /* 0x0000002c02006986 */ /* 0x000fe2000c101136 */
[----:B0-----:R-:W-:Y:S01]  /*e7ed0*/  ISETP.LT.AND P6, PT, R5, UR4, !P3 ;  /* 0x0000000405007c0c */ /* 0x001fe2000dfc1270 */
[----:B------:R-:W0:Y:S01]  /*e7ee0*/  LDCU UR4, c[0x0][0x398] ;  /* 0x00007300ff0477ac */ /* 0x000e220008000800 */
[----:B------:R-:W-:-:S11]  /*e7ef0*/  PRMT R0, R45, 0x7770, RZ ;  /* 0x000077702d007816 */ /* 0x000fd600000000ff */
[----:B------:R1:W-:Y:S04]  /*e7f00*/  @P6 STG.E.U8 desc[UR54][R48.64], R0 ;  /* 0x0000000030006986 */ /* 0x0003e8000c101136 */
[----:B-1----:R-:W4:Y:S01]  /*e7f10*/  LDL.LU.64 R48, [R1+0x1f8] ;  /* 0x0001f80001307983 */ /* 0x002f220000300a00 */
[----:B0-----:R-:W-:Y:S01]  /*e7f20*/  ISETP.LT.AND P6, PT, R51, UR4, !P3 ;  /* 0x0000000433007c0c */ /* 0x001fe2000dfc1270 */
[----:B------:R-:W0:Y:S01]  /*e7f30*/  LDCU UR4, c[0x0][0x398] ;  /* 0x00007300ff0477ac */ /* 0x000e220008000800 */
[C---:B------:R-:W-:Y:S02]  /*e7f40*/  PRMT R0, R45.reuse, 0x7771, RZ ;  /* 0x000077712d007816 */ /* 0x040fe400000000ff */
[----:B------:R-:W-:Y:S02]  /*e7f50*/  LOP3.LUT P0, RZ, R54, 0x1000, RZ, 0xc0, !PT ;  /* 0x0000100036ff7812 */ /* 0x000fe4000780c0ff */
[----:B------:R-:W-:-:S02]  /*e7f60*/  PRMT R2, R45, 0x7772, RZ ;  /* 0x000077722d027816 */ /* 0x000fc400000000ff */
[----:B------:R-:W-:Y:S02]  /*e7f70*/  PRMT R45, R45, 0x7773, RZ ;  /* 0x000077732d2d7816 */ /* 0x000fe400000000ff */
[----:B------:R-:W-:Y:S02]  /*e7f80*/  LOP3.LUT P2, RZ, R54, 0x4000, RZ, 0xc0, !PT ;  /* 0x0000400036ff7812 */ /* 0x000fe4000784c0ff */
[----:B------:R-:W-:Y:S02]  /*e7f90*/  PRMT R3, R46, 0x7770, RZ ;  /* 0x000077702e037816 */ /* 0x000fe400000000ff */
[----:B------:R-:W-:Y:S01]  /*e7fa0*/  LOP3.LUT P4, RZ, R54, 0x10000, RZ, 0xc0, !PT ;  /* 0x0001000036ff7812 */ /* 0x000fe2000788c0ff */
[----:B--2---:R1:W-:Y:S01]  /*e7fb0*/  @P6 STG.E.U8 desc[UR54][R52.64], R0 ;  /* 0x0000000034006986 */ /* 0x0043e2000c101136 */
[----:B0-----:R-:W-:Y:S01]  /*e7fc0*/  ISETP.LT.AND P6, PT, R5, UR4, !P0 ;  /* 0x0000000405007c0c */ /* 0x001fe2000c7c1270 */
[----:B------:R-:W0:Y:S02]  /*e7fd0*/  LDCU UR4, c[0x0][0x398] ;  /* 0x00007300ff0477ac */ /* 0x000e240008000800 */
[----:B-1----:R-:W2:Y:S10]  /*e7fe0*/  LDL.LU.64 R52, [R1+0x1f0] ;  /* 0x0001f00001347983 */ /* 0x002eb40000300a00 */
[----:B------:R1:W-:Y:S04]  /*e7ff0*/  @P6 STG.E.U8 desc[UR54][R10.64], R2 ;  /* 0x000000020a006986 */ /* 0x0003e8000c101136 */
[----:B------:R-:W2:Y:S01]  /*e8000*/  LDL.LU.64 R12, [R1+0x1e8] ;  /* 0x0001e800010c7983 */ /* 0x000ea20000300a00 */
[----:B0-----:R-:W-:Y:S01]  /*e8010*/  ISETP.LT.AND P6, PT, R51, UR4, !P0 ;  /* 0x0000000433007c0c */ /* 0x001fe2000c7c1270 */
[----:B------:R-:W0:Y:S02]  /*e8020*/  LDCU UR4, c[0x0][0x398] ;  /* 0x00007300ff0477ac */ /* 0x000e240008000800 */
[----:B-1----:R-:W2:Y:S01]  /*e8030*/  LDL.LU.64 R10, [R1+0x1e0] ;  /* 0x0001e000010a7983 */ /* 0x002ea20000300a00 */
[----:B------:R-:W-:-:S09]  /*e8040*/  PRMT R0, R46, 0x7771, RZ ;  /* 0x000077712e007816 */ /* 0x000fd200000000ff */
[----:B---3--:R-:W-:Y:S01]  /*e8050*/  @P6 STG.E.U8 desc[UR54][R8.64], R45 ;  /* 0x0000002d08006986 */ /* 0x008fe2000c101136 */
[----:B0-----:R-:W-:Y:S01]  /*e8060*/  ISETP.LT.AND P6, PT, R5, UR4, !P2 ;  /* 0x0000000405007c0c */ /* 0x001fe2000d7c1270 */
[----:B------:R-:W0:Y:S01]  /*e8070*/  LDCU UR4, c[0x0][0x398] ;  /* 0x00007300ff0477ac */ /* 0x000e220008000800 */
[----:B------:R-:W-:-:S11]  /*e8080*/  PRMT R2, R46, 0x7772, RZ ;  /* 0x000077722e027816 */ /* 0x000fd600000000ff */
[----:B----4-:R1:W-:Y:S01]  /*e8090*/  @P6 STG.E.U8 desc[UR54][R60.64], R3 ;  /* 0x000000033c006986 */ /* 0x0103e2000c101136 */
[----:B0-----:R-:W-:Y:S01]  /*e80a0*/  ISETP.LT.AND P6, PT, R51, UR4, !P2 ;  /* 0x0000000433007c0c */ /* 0x001fe2000d7c1270 */
[----:B------:R-:W0:Y:S02]  /*e80b0*/  LDCU UR4, c[0x0][0x398] ;  /* 0x00007300ff0477ac */ /* 0x000e240008000800 */
[----:B-1----:R-:W3:Y:S10]  /*e80c0*/  LDL.LU.64 R60, [R1+0x1d8] ;  /* 0x0001d800013c7983 */ /* 0x002ef40000300a00 */
[----:B------:R-:W-:Y:S04]  /*e80d0*/  @P6 STG.E.U8 desc[UR54][R6.64], R0 ;  /* 0x0000000006006986 */ /* 0x000fe8000c101136 */
[----:B------:R-:W4:Y:S01]  /*e80e0*/  LDL.LU.64 R8, [R1+0x1d0] ;  /* 0x0001d00001087983 */ /* 0x000f220000300a00 */
[----:B0-----:R-:W-:Y:S01]  /*e80f0*/  ISETP.LT.AND P6, PT, R5, UR4, !P4 ;  /* 0x0000000405007c0c */ /* 0x001fe2000e7c1270 */
[----:B------:R-:W0:-:S12]  /*e8100*/  LDCU UR4, c[0x0][0x398] ;  /* 0x00007300ff0477ac */ /* 0x000e180008000800 */
[----:B------:R1:W-:Y:S04]  /*e8110*/  @P6 STG.E.U8 desc[UR54][R48.64], R2 ;  /* 0x0000000230006986 */ /* 0x0003e8000c101136 */
[----:B-1----:R-:W4:Y:S01]  /*e8120*/  LDL.LU.64 R48, [R1+0x1c8] ;  /* 0x0001c80001307983 */ /* 0x002f220000300a00 */
[----:B0-----:R-:W-:Y:S01]  /*e8130*/  ISETP.LT.AND P6, PT, R51, UR4, !P4 ;  /* 0x0000000433007c0c */ /* 0x001fe2000e7c1270 */
[----:B------:R-:W0:Y:S01]  /*e8140*/  LDCU UR4, c[0x0][0x398] ;  /* 0x00007300ff0477ac */ /* 0x000e220008000800 */
[----:B------:R-:W-:Y:S01]  /*e8150*/  PRMT R46, R46, 0x7773, RZ ;  /* 0x000077732e2e7816 */ /* 0x000fe200000000ff */
[----:B------:R-:W4:Y:S01]  /*e8160*/  LDL.LU.64 R6, [R1+0x1c0] ;  /* 0x0001c00001067983 */ /* 0x000f220000300a00 */
[----:B------:R-:W-:Y:S02]  /*e8170*/  LOP3.LUT P3, RZ, R54, 0x40000, RZ, 0xc0, !PT ;  /* 0x0004000036ff7812 */ /* 0x000fe4000786c0ff */
[----:B------:R-:W-:-:S02]  /*e8180*/  PRMT R3, R47, 0x7770, RZ ;  /* 0x000077702f037816 */ /* 0x000fc400000000ff */
[C---:B------:R-:W-:Y:S02]  /*e8190*/  PRMT R0, R47.reuse, 0x7771, RZ ;  /* 0x000077712f007816 */ /* 0x040fe400000000ff */
[C---:B------:R-:W-:Y:S02]  /*e81a0*/  LOP3.LUT P0, RZ, R54.reuse, 0x100000, RZ, 0xc0, !PT ;  /* 0x0010000036ff7812 */ /* 0x040fe4000780c0ff */
[C---:B------:R-:W-:Y:S02]  /*e81b0*/  PRMT R2, R47.reuse, 0x7772, RZ ;  /* 0x000077722f027816 */ /* 0x040fe400000000ff */
[----:B------:R-:W-:Y:S02]  /*e81c0*/  PRMT R47, R47, 0x7773, RZ ;  /* 0x000077732f2f7816 */ /* 0x000fe400000000ff */
[----:B------:R-:W-:Y:S01]  /*e81d0*/  LOP3.LUT P2, RZ, R54, 0x400000, RZ, 0xc0, !PT ;  /* 0x0040000036ff7812 */ /* 0x000fe2000784c0ff */
[----:B--2---:R1:W-:Y:S01]  /*e81e0*/  @P6 STG.E.U8 desc[UR54][R52.64], R46 ;  /* 0x0000002e34006986 */ /* 0x0043e2000c101136 */
[----:B0-----:R-:W-:Y:S01]  /*e81f0*/  ISETP.LT.AND P6, PT, R5, UR4, !P3 ;  /* 0x0000000405007c0c */ /* 0x001fe2000dfc1270 */
[----:B------:R-:W0:Y:S02]  /*e8200*/  LDCU UR4, c[0x0][0x398] ;  /* 0x00007300ff0477ac */ /* 0x000e240008000800 */
[----:B-1----:R-:W2:Y:S10]  /*e8210*/  LDL.LU.64 R52, [R1+0x1b8] ;  /* 0x0001b80001347983 */ /* 0x002eb40000300a00 */
[----:B------:R-:W-:Y:S01]  /*e8220*/  @P6 STG.E.U8 desc[UR54][R12.64], R3 ;  /* 0x000000030c006986 */ /* 0x000fe2000c101136 */
[----:B0-----:R-:W-:Y:S01]  /*e8230*/  ISETP.LT.AND P6, PT, R51, UR4, !P3 ;  /* 0x0000000433007c0c */ /* 0x001fe2000dfc1270 */
[----:B------:R-:W0:-:S12]  /*e8240*/  LDCU UR4, c[0x0][0x398] ;  /* 0x00007300ff0477ac */ /* 0x000e180008000800 */
[----:B------:R1:W-:Y:S01]  /*e8250*/  @P6 STG.E.U8 desc[UR54][R10.64], R0 ;  /* 0x000000000a006986 */ /* 0x0003e2000c101136 */
[----:B0-----:R-:W-:Y:S01]  /*e8260*/  ISETP.LT.AND P6, PT, R5, UR4, !P0 ;  /* 0x0000000405007c0c */ /* 0x001fe2000c7c1270 */
[----:B------:R-:W0:Y:S01]  /*e8270*/  LDCU UR4, c[0x0][0x398] ;  /* 0x00007300ff0477ac */ /* 0x000e220008000800 */
[----:B-1----:R-:W-:-:S11]  /*e8280*/  PRMT R0, R56, 0x7770, RZ ;  /* 0x0000777038007816 */ /* 0x002fd600000000ff */
[----:B---3--:R1:W-:Y:S01]  /*e8290*/  @P6 STG.E.U8 desc[UR54][R60.64], R2 ;  /* 0x000000023c006986 */ /* 0x0083e2000c101136 */
[----:B0-----:R-:W-:Y:S01]  /*e82a0*/  ISETP.LT.AND P6, PT, R51, UR4, !P0 ;  /* 0x0000000433007c0c */ /* 0x001fe2000c7c1270 */
[----:B------:R-:W0:Y:S02]  /*e82b0*/  LDCU UR4, c[0x0][0x398] ;  /* 0x00007300ff0477ac */ /* 0x000e240008000800 */
[----:B-1----:R-:W3:Y:S10]  /*e82c0*/  LDL.LU.64 R60, [R1+0x1b0] ;  /* 0x0001b000013c7983 */ /* 0x002ef40000300a00 */
[----:B----4-:R-:W-:Y:S01]  /*e82d0*/  @P6 STG.E.U8 desc[UR54][R8.64], R47 ;  /* 0x0000002f08006986 */ /* 0x010fe2000c101136 */
        /* <DEDUP_REMOVED lines=9> */
[C---:B------:R-:W-:Y:S01]  /*e8370*/  PRMT R3, R56.reuse, 0x7772, RZ ;  /* 0x0000777238037816 */ /* 0x040fe200000000ff */
[----:B------:R-:W4:Y:S06]  /*e8380*/  LDL.LU.64 R16, [R1+0x198] ;  /* 0x0001980001107983 */ /* 0x000f2c0000300a00 */
[----:B------:R1:W-:Y:S01]  /*e8390*/  @P6 STG.E.U8 desc[UR54][R6.64], R2 ;  /* 0x0000000206006986 */ /* 0x0003e2000c101136 */
[----:B------:R-:W-:-:S02]  /*e83a0*/  PRMT R56, R56, 0x7773, RZ ;  /* 0x0000777338387816 */ /* 0x000fc400000000ff */
[----:B------:R-:W-:Y:S01]  /*e83b0*/  LOP3.LUT P5, RZ, R50, 0x40000, RZ, 0xc0, !PT ;  /* 0x0004000032ff7812 */ /* 0x000fe200078ac0ff */
[----:B------:R-:W4:Y:S01]  /*e83c0*/  LDL.LU.64 R14, [R1+0x190] ;  /* 0x00019000010e7983 */ /* 0x000f220000300a00 */
[----:B0-----:R-:W-:Y:S01]  /*e83d0*/  ISETP.LT.AND P6, PT, R5, UR4, !P1 ;  /* 0x0000000405007c0c */ /* 0x001fe2000cfc1270 */
[----:B------:R-:W0:Y:S02]  /*e83e0*/  LDCU UR4, c[0x0][0x398] ;  /* 0x00007300ff0477ac */ /* 0x000e240008000800 */
[----:B------:R-:W4:Y:S01]  /*e83f0*/  LDL.LU.64 R12, [R1+0x188] ;  /* 0x00018800010c7983 */ /* 0x000f220000300a00 */
[----:B------:R-:W-:-:S03]  /*e8400*/  PRMT R0, R57, 0x7770, RZ ;  /* 0x0000777039007816 */ /* 0x000fc600000000ff */
[----:B------:R-:W4:Y:S04]  /*e8410*/  LDL.LU.64 R10, [R1+0x180] ;  /* 0x00018000010a7983 */ /* 0x000f280000300a00 */
[----:B------:R-:W4:Y:S04]  /*e8420*/  LDL.LU.64 R8, [R1+0x170] ;  /* 0x0001700001087983 */ /* 0x000f280000300a00 */
[----:B-1----:R-:W4:Y:S04]  /*e8430*/  LDL.LU.64 R6, [R1+0x160] ;  /* 0x0001600001067983 */ /* 0x002f280000300a00 */
[----:B--2---:R1:W-:Y:S01]  /*e8440*/  @P6 STG.E.U8 desc[UR54][R52.64], R3 ;  /* 0x0000000334006986 */ /* 0x0043e2000c101136 */
[----:B0-----:R-:W-:Y:S01]  /*e8450*/  ISETP.LT.AND P6, PT, R51, UR4, !P1 ;  /* 0x0000000433007c0c */ /* 0x001fe2000cfc1270 */
[----:B------:R-:W0:Y:S02]  /*e8460*/  LDCU UR4, c[0x0][0x398] ;  /* 0x00007300ff0477ac */ /* 0x000e240008000800 */
[----:B-1----:R-:W2:Y:S10]  /*e8470*/  LDL.LU.64 R52, [R1+0x158] ;  /* 0x0001580001347983 */ /* 0x002eb40000300a00 */
[----:B---3--:R1:W-:Y:S01]  /*e8480*/  @P6 STG.E.U8 desc[UR54][R60.64], R56 ;  /* 0x000000383c006986 */ /* 0x0083e2000c101136 */
[----:B------:R-:W-:Y:S01]  /*e8490*/  ISETP.LT.AND P6, PT, R5, UR5, !P5 ;  /* 0x0000000505007c0c */ /* 0x000fe2000efc1270 */
[----:B------:R-:W3:Y:S02]  /*e84a0*/  LDCU UR5, c[0x0][0x398] ;  /* 0x00007300ff0577ac */ /* 0x000ee40008000800 */
[----:B-1----:R-:W2:Y:S10]  /*e84b0*/  LDL.LU.64 R60, [R1+0x150] ;  /* 0x00015000013c7983 */ /* 0x002eb40000300a00 */
[----:B----4-:R1:W-:Y:S04]  /*e84c0*/  @P6 STG.E.U8 desc[UR54][R48.64], R0 ;  /* 0x0000000030006986 */ /* 0x0103e8000c101136 */
[----:B-1----:R-:W4:Y:S01]  /*e84d0*/  LDL.LU.64 R48, [R1+0x178] ;  /* 0x0001780001307983 */ /* 0x002f220000300a00 */
[----:B0-----:R-:W-:Y:S01]  /*e84e0*/  ISETP.LT.AND P5, PT, R51, UR4, !P5 ;  /* 0x0000000433007c0c */ /* 0x001fe2000efa1270 */
[----:B------:R-:W0:Y:S01]  /*e84f0*/  LDCU UR4, c[0x0][0x398] ;  /* 0x00007300ff0477ac */ /* 0x000e220008000800 */
[----:B------:R-:W-:-:S02]  /*e8500*/  PRMT R2, R57, 0x7771, RZ ;  /* 0x0000777139027816 */ /* 0x000fc400000000ff */
[C---:B------:R-:W-:Y:S02]  /*e8510*/  LOP3.LUT P4, RZ, R50.reuse, 0x20000, RZ, 0xc0, !PT ;  /* 0x0002000032ff7812 */ /* 0x040fe4000788c0ff */
[----:B------:R-:W-:Y:S02]  /*e8520*/  LOP3.LUT P3, RZ, R50, 0x10000, RZ, 0xc0, !PT ;  /* 0x0001000032ff7812 */ /* 0x000fe4000786c0ff */
[C---:B------:R-:W-:Y:S01]  /*e8530*/  ISETP.LT.AND P6, PT, R5.reuse, UR6, !P4 ;  /* 0x0000000605007c0c */ /* 0x040fe2000e7c1270 */
[----:B------:R-:W1:Y:S04]  /*e8540*/  LDCU UR6, c[0x0][0x398] ;  /* 0x00007300ff0677ac */ /* 0x000e680008000800 */
[----:B------:R0:W-:Y:S01]  /*e8550*/  @P5 STG.E.U8 desc[UR54][R18.64], R2 ;  /* 0x0000000212005986 */ /* 0x0001e2000c101136 */
[----:B---3--:R-:W-:Y:S01]  /*e8560*/  ISETP.LT.AND P5, PT, R5, UR5, !P3 ;  /* 0x0000000505007c0c */ /* 0x008fe2000dfa1270 */
[----:B------:R-:W3:Y:S01]  /*e8570*/  LDCU UR5, c[0x0][0x398] ;  /* 0x00007300ff0577ac */ /* 0x000ee20008000800 */
[----:B------:R-:W-:-:S02]  /*e8580*/  ISETP.LT.AND P4, PT, R51, UR7, !P4 ;  /* 0x0000000733007c0c */ /* 0x000fc4000e781270 */
[C---:B------:R-:W-:Y:S02]  /*e8590*/  PRMT R3, R57.reuse, 0x7772, RZ ;  /* 0x0000777239037816 */ /* 0x040fe400000000ff */
[----:B------:R-:W-:Y:S02]  /*e85a0*/  PRMT R57, R57, 0x7773, RZ ;  /* 0x0000777339397816 */ /* 0x000fe400000000ff */
[----:B------:R-:W-:Y:S02]  /*e85b0*/  LOP3.LUT P2, RZ, R50, 0x4000, RZ, 0xc0, !PT ;  /* 0x0000400032ff7812 */ /* 0x000fe4000784c0ff */
[----:B------:R-:W-:Y:S01]  /*e85c0*/  PRMT R4, R58, 0x7770, RZ ;  /* 0x000077703a047816 */ /* 0x000fe200000000ff */
[----:B------:R3:W-:Y:S01]  /*e85d0*/  @P6 STG.E.U8 desc[UR54][R16.64], R3 ;  /* 0x0000000310006986 */ /* 0x0007e2000c101136 */
[C---:B------:R-:W-:Y:S02]  /*e85e0*/  LOP3.LUT P1, RZ, R50.reuse, 0x2000, RZ, 0xc0, !PT ;  /* 0x0000200032ff7812 */ /* 0x040fe4000782c0ff */
[----:B0-----:R-:W-:Y:S01]  /*e85f0*/  ISETP.LT.AND P3, PT, R51, UR4, !P3 ;  /* 0x0000000433007c0c */ /* 0x001fe2000df61270 */
[----:B------:R-:W-:Y:S01]  /*e8600*/  @P4 STG.E.U8 desc[UR54][R14.64], R57 ;  /* 0x000000390e004986 */ /* 0x000fe2000c101136 */
[----:B------:R-:W-:-:S02]  /*e8610*/  LOP3.LUT P0, RZ, R50, 0x8000, RZ, 0xc0, !PT ;  /* 0x0000800032ff7812 */ /* 0x000fc4000780c0ff */
[----:B------:R-:W-:Y:S01]  /*e8620*/  ISETP.LT.AND P6, PT, R5, UR8, !P2 ;  /* 0x0000000805007c0c */ /* 0x000fe2000d7c1270 */
[----:B------:R0:W-:Y:S01]  /*e8630*/  @P5 STG.E.U8 desc[UR54][R12.64], R4 ;  /* 0x000000040c005986 */ /* 0x0001e2000c101136 */
[----:B------:R-:W-:Y:S02]  /*e8640*/  ISETP.LT.AND P2, PT, R51, UR9, !P2 ;  /* 0x0000000933007c0c */ /* 0x000fe4000d741270 */
[----:B-1----:R-:W-:Y:S02]  /*e8650*/  ISETP.LT.AND P5, PT, R5, UR6, !P1 ;  /* 0x0000000605007c0c */ /* 0x002fe4000cfa1270 */
[----:B---3--:R-:W-:Y:S02]  /*e8660*/  ISETP.LT.AND P1, PT, R51, UR5, !P1 ;  /* 0x0000000533007c0c */ /* 0x008fe4000cf21270 */
[----:B------:R-:W-:Y:S02]  /*e8670*/  ISETP.LT.AND P4, PT, R5, UR10, !P0 ;  /* 0x0000000a05007c0c */ /* 0x000fe4000c781270 */
[----:B------:R-:W-:-:S02]  /*e8680*/  ISETP.LT.AND P0, PT, R51, UR11, !P0 ;  /* 0x0000000b33007c0c */ /* 0x000fc4000c701270 */
[C---:B------:R-:W-:Y:S02]  /*e8690*/  PRMT R0, R58.reuse, 0x7771, RZ ;  /* 0x000077713a007816 */ /* 0x040fe400000000ff */
[C---:B------:R-:W-:Y:S02]  /*e86a0*/  PRMT R2, R58.reuse, 0x7772, RZ ;  /* 0x000077723a027816 */ /* 0x040fe400000000ff */
[----:B------:R-:W-:Y:S02]  /*e86b0*/  PRMT R58, R58, 0x7773, RZ ;  /* 0x000077733a3a7816 */ /* 0x000fe400000000ff */
[C---:B------:R-:W-:Y:S01]  /*e86c0*/  PRMT R3, R59.reuse, 0x7770, RZ ;  /* 0x000077703b037816 */ /* 0x040fe200000000ff */
[----:B------:R1:W-:Y:S01]  /*e86d0*/  @P3 STG.E.U8 desc[UR54][R10.64], R0 ;  /* 0x000000000a003986 */ /* 0x0003e2000c101136 */
[C---:B0-----:R-:W-:Y:S02]  /*e86e0*/  PRMT R4, R59.reuse, 0x7771, RZ ;  /* 0x000077713b047816 */ /* 0x041fe400000000ff */
[C---:B------:R-:W-:Y:S01]  /*e86f0*/  PRMT R5, R59.reuse, 0x7772, RZ ;  /* 0x000077723b057816 */ /* 0x040fe200000000ff */
[----:B------:R1:W-:Y:S04]  /*e8700*/  @P6 STG.E.U8 desc[UR54][R8.64], R2 ;  /* 0x0000000208006986 */ /* 0x0003e8000c101136 */
[----:B------:R1:W-:Y:S01]  /*e8710*/  @P2 STG.E.U8 desc[UR54][R6.64], R58 ;  /* 0x0000003a06002986 */ /* 0x0003e2000c101136 */
[----:B------:R-:W-:-:S03]  /*e8720*/  PRMT R59, R59, 0x7773, RZ ;  /* 0x000077733b3b7816 */ /* 0x000fc600000000ff */
[----:B--2---:R1:W-:Y:S04]  /*e8730*/  @P5 STG.E.U8 desc[UR54][R52.64], R3 ;  /* 0x0000000334005986 */ /* 0x0043e8000c101136 */
[----:B------:R1:W-:Y:S04]  /*e8740*/  @P1 STG.E.U8 desc[UR54][R60.64], R4 ;  /* 0x000000043c001986 */ /* 0x0003e8000c101136 */
[----:B----4-:R1:W-:Y:S01]  /*e8750*/  @P4 STG.E.U8 desc[UR54][R48.64], R5 ;  /* 0x0000000530004986 */ /* 0x0103e2000c101136 */
[----:B------:R-:W-:Y:S05]  /*e8760*/  @!P0 EXIT ;  /* 0x000000000000894d */ /* 0x000fea0003800000 */
[----:B-1----:R-:W2:Y:S04]  /*e8770*/  LDL.LU.64 R48, [R1+0x168] ;  /* 0x0001680001307983 */ /* 0x002ea80000300a00 */
[----:B--2---:R-:W-:Y:S01]  /*e8780*/  STG.E.U8 desc[UR54][R48.64], R59 ;  /* 0x0000003b30007986 */ /* 0x004fe2000c101136 */
[----:B------:R-:W-:Y:S05]  /*e8790*/  EXIT ;  /* 0x000000000000794d */ /* 0x000fea0003800000 */
.L_x_2:
[----:B------:R-:W-:-:S00]  /*e87a0*/  BRA `(.L_x_2) ;  /* 0xfffffffc00fc7947 */ /* 0x000fc0000383ffff */
[----:B------:R-:W-:-:S00]  /*e87b0*/  NOP ;  /* 0x0000000000007918 */ /* 0x000fc00000000000 */
        /* <DEDUP_REMOVED lines=12> */
.L_x_3:


//--------------------- .nv.shared.matmul_kernel  --------------------------
	.section	.nv.shared.matmul_kernel,"aw",@nobits
	.sectionflags	@""
	.align	16
	.zero		1024


//--------------------- .nv.shared.reserved.0     --------------------------
	.section	.nv.shared.reserved.0,"aw",@nobits
	.weak		__nv_reservedSMEM_offset_0_alias
	.size		__nv_reservedSMEM_offset_0_alias, 0, 64
	.other		__nv_reservedSMEM_offset_0_alias,@"STO_CUDA_RESERVED_SHARED STV_DEFAULT"
__nv_reservedSMEM_offset_0_alias:
	.zero		0
	.zero		64


//--------------------- .nv.constant0.matmul_kernel --------------------------
	.section	.nv.constant0.matmul_kernel,"a",@progbits
	.sectionflags	@""
	.align	4
.nv.constant0.matmul_kernel:
	.zero		976


//--------------------- SYMBOLS --------------------------

	.type		.nv.reservedSmem.offset0,@object
	.size		.nv.reservedSmem.offset0,0x4
	.type		.nv.reservedSmem.cap,@object
	.size		.nv.reservedSmem.cap,0x4
